	.target	sm_90a

	.elftype	@"ET_EXEC"


//--------------------- .note.nv.tkinfo           --------------------------
	.section	.note.nv.tkinfo,"",@"SHT_NOTE"
	.sectionflags	@"SHF_NOTE_NV_TKINFO"
	.tkinfo
        /*0018*/ 	.word	0x00000002
        /*0030*/ 	.string	""
        /*0030*/ 	.string	"ptxas"
        /*0030*/ 	.string	"Cuda compilation tools, release 13.0, V13.0.88"
        /*0030*/ 	.string	"Build cuda_13.0.r13.0/compiler.36424714_0"
        /*0030*/ 	.string	"-arch sm_90a -m 64 "



//--------------------- .note.nv.cuinfo           --------------------------
	.section	.note.nv.cuinfo,"",@"SHT_NOTE"
	.sectionflags	@"SHF_NOTE_NV_CUINFO"
        /*0018*/ 	.short	0x0002
        /*001a*/ 	.short	0x005a
        /*001c*/ 	.short	0x0082
	.zero		2


//--------------------- .nv.info                  --------------------------
	.section	.nv.info,"",@"SHT_CUDA_INFO"
	.align	4


	//----- nvinfo : EIATTR_REGCOUNT
	.align		4
        /*0000*/ 	.byte	0x04, 0x2f
        /*0002*/ 	.short	(.L_18 - .L_17)
	.align		4
.L_17:
        /*0004*/ 	.word	index@(_ZN7cutlass13device_kernelINS_4gemm6kernel13GemmUniversalIN4cute5tupleIJiiiiEEENS1_10collective13CollectiveMmaINS1_34MainloopSm90TmaGmmaWarpSpecializedILi3ENS5_IJNS4_1CILi2EEENSA_ILi1EEESC_EEENS1_35KernelTmaWarpSpecializedCooperativeEEENS5_IJNSA_ILi256EEESG_NSA_ILi64EEEEEENS_6half_tENS5_IJlSC_lEEESJ_SK_NS4_8TiledMMAINS4_8MMA_AtomIJNS4_4SM904GMMA26MMA_64x256x16_F32F16F16_SSILNSO_5MajorE0ELSQ_0ELNSO_7ScaleInE1ELSR_1EEEEEENS4_6LayoutISD_NS5_IJSC_NSA_ILi0EEESV_EEEEENS5_IJNS4_10UnderscoreESY_SY_EEEEENS4_13SM90_TMA_LOADENS4_14ComposedLayoutINS4_7SwizzleILi3ELi4ELi3EEENS4_18smem_ptr_flag_bitsILi16EEENSU_INS5_IJNSA_ILi8EEESH_EEENS5_IJSH_SC_EEEEEEEvNS4_8identityENS4_23SM90_TMA_LOAD_MULTICASTES1B_vS1C_EENS_8epilogue10collective18CollectiveEpilogueINS1F_22Sm90TmaWarpSpecializedILi4ELi2ELi16ELb1ELb0EEEJSI_NS5_IJNSA_ILi128EEENSA_ILi32EEEEEESJ_SK_SJ_SK_NS1F_6fusion15FusionCallbacksIS1J_NS1N_13LinCombEltActINS1F_6thread4ReLuESJ_fSJ_fLNS_15FloatRoundStyleE2EEESI_S1M_JEEES11_NS12_INS13_ILi2ELi4ELi3EEES16_NSU_INS5_IJS17_S1L_EEENS5_IJS1L_SC_EEEEEEENS4_17SM75_U32x4_LDSM_NENS4_14SM90_TMA_STOREES1Z_NS4_17SM90_U32x4_STSM_NENS4_9Copy_AtomIJS22_SJ_EEEvEEEvvEEEEvNT_6ParamsE)
        /*0008*/ 	.word	0x000000a8


	//----- nvinfo : EIATTR_FRAME_SIZE
	.align		4
.L_18:
        /*000c*/ 	.byte	0x04, 0x11
        /*000e*/ 	.short	(.L_20 - .L_19)
	.align		4
.L_19:
        /*0010*/ 	.word	index@(_ZN7cutlass13device_kernelINS_4gemm6kernel13GemmUniversalIN4cute5tupleIJiiiiEEENS1_10collective13CollectiveMmaINS1_34MainloopSm90TmaGmmaWarpSpecializedILi3ENS5_IJNS4_1CILi2EEENSA_ILi1EEESC_EEENS1_35KernelTmaWarpSpecializedCooperativeEEENS5_IJNSA_ILi256EEESG_NSA_ILi64EEEEEENS_6half_tENS5_IJlSC_lEEESJ_SK_NS4_8TiledMMAINS4_8MMA_AtomIJNS4_4SM904GMMA26MMA_64x256x16_F32F16F16_SSILNSO_5MajorE0ELSQ_0ELNSO_7ScaleInE1ELSR_1EEEEEENS4_6LayoutISD_NS5_IJSC_NSA_ILi0EEESV_EEEEENS5_IJNS4_10UnderscoreESY_SY_EEEEENS4_13SM90_TMA_LOADENS4_14ComposedLayoutINS4_7SwizzleILi3ELi4ELi3EEENS4_18smem_ptr_flag_bitsILi16EEENSU_INS5_IJNSA_ILi8EEESH_EEENS5_IJSH_SC_EEEEEEEvNS4_8identityENS4_23SM90_TMA_LOAD_MULTICASTES1B_vS1C_EENS_8epilogue10collective18CollectiveEpilogueINS1F_22Sm90TmaWarpSpecializedILi4ELi2ELi16ELb1ELb0EEEJSI_NS5_IJNSA_ILi128EEENSA_ILi32EEEEEESJ_SK_SJ_SK_NS1F_6fusion15FusionCallbacksIS1J_NS1N_13LinCombEltActINS1F_6thread4ReLuESJ_fSJ_fLNS_15FloatRoundStyleE2EEESI_S1M_JEEES11_NS12_INS13_ILi2ELi4ELi3EEES16_NSU_INS5_IJS17_S1L_EEENS5_IJS1L_SC_EEEEEEENS4_17SM75_U32x4_LDSM_NENS4_14SM90_TMA_STOREES1Z_NS4_17SM90_U32x4_STSM_NENS4_9Copy_AtomIJS22_SJ_EEEvEEEvvEEEEvNT_6ParamsE)
        /*0014*/ 	.word	0x000007c8


	//----- nvinfo : EIATTR_MIN_STACK_SIZE
	.align		4
.L_20:
        /*0018*/ 	.byte	0x04, 0x12
        /*001a*/ 	.short	(.L_22 - .L_21)
	.align		4
.L_21:
        /*001c*/ 	.word	index@(_ZN7cutlass13device_kernelINS_4gemm6kernel13GemmUniversalIN4cute5tupleIJiiiiEEENS1_10collective13CollectiveMmaINS1_34MainloopSm90TmaGmmaWarpSpecializedILi3ENS5_IJNS4_1CILi2EEENSA_ILi1EEESC_EEENS1_35KernelTmaWarpSpecializedCooperativeEEENS5_IJNSA_ILi256EEESG_NSA_ILi64EEEEEENS_6half_tENS5_IJlSC_lEEESJ_SK_NS4_8TiledMMAINS4_8MMA_AtomIJNS4_4SM904GMMA26MMA_64x256x16_F32F16F16_SSILNSO_5MajorE0ELSQ_0ELNSO_7ScaleInE1ELSR_1EEEEEENS4_6LayoutISD_NS5_IJSC_NSA_ILi0EEESV_EEEEENS5_IJNS4_10UnderscoreESY_SY_EEEEENS4_13SM90_TMA_LOADENS4_14ComposedLayoutINS4_7SwizzleILi3ELi4ELi3EEENS4_18smem_ptr_flag_bitsILi16EEENSU_INS5_IJNSA_ILi8EEESH_EEENS5_IJSH_SC_EEEEEEEvNS4_8identityENS4_23SM90_TMA_LOAD_MULTICASTES1B_vS1C_EENS_8epilogue10collective18CollectiveEpilogueINS1F_22Sm90TmaWarpSpecializedILi4ELi2ELi16ELb1ELb0EEEJSI_NS5_IJNSA_ILi128EEENSA_ILi32EEEEEESJ_SK_SJ_SK_NS1F_6fusion15FusionCallbacksIS1J_NS1N_13LinCombEltActINS1F_6thread4ReLuESJ_fSJ_fLNS_15FloatRoundStyleE2EEESI_S1M_JEEES11_NS12_INS13_ILi2ELi4ELi3EEES16_NSU_INS5_IJS17_S1L_EEENS5_IJS1L_SC_EEEEEEENS4_17SM75_U32x4_LDSM_NENS4_14SM90_TMA_STOREES1Z_NS4_17SM90_U32x4_STSM_NENS4_9Copy_AtomIJS22_SJ_EEEvEEEvvEEEEvNT_6ParamsE)
        /*0020*/ 	.word	0x000007c8
.L_22:


//--------------------- .nv.compat                --------------------------
	.section	.nv.compat,"",@"SHT_CUDA_COMPAT_INFO"
	.align	4
        /*0000*/ 	.byte	0x02, 0x09, 0x01, 0x00, 0x02, 0x02, 0x04, 0x00, 0x02, 0x05, 0x05, 0x00, 0x03, 0x07, 0x01, 0x01
        /*0010*/ 	.byte	0x02, 0x03, 0x01, 0x00, 0x02, 0x06, 0x01, 0x00, 0x04, 0x0b, 0x08, 0x00, 0x00, 0x00, 0x00, 0x00
        /*0020*/ 	.byte	0x00, 0x00, 0x00, 0x00


//--------------------- .nv.info._ZN7cutlass13device_kernelINS_4gemm6kernel13GemmUniversalIN4cute5tupleIJiiiiEEENS1_10collective13CollectiveMmaINS1_34MainloopSm90TmaGmmaWarpSpecializedILi3ENS5_IJNS4_1CILi2EEENSA_ILi1EEESC_EEENS1_35KernelTmaWarpSpecializedCooperativeEEENS5_IJNSA_ILi256EEESG_NSA_ILi64EEEEEENS_6half_tENS5_IJlSC_lEEESJ_SK_NS4_8TiledMMAINS4_8MMA_AtomIJNS4_4SM904GMMA26MMA_64x256x16_F32F16F16_SSILNSO_5MajorE0ELSQ_0ELNSO_7ScaleInE1ELSR_1EEEEEENS4_6LayoutISD_NS5_IJSC_NSA_ILi0EEESV_EEEEENS5_IJNS4_10UnderscoreESY_SY_EEEEENS4_13SM90_TMA_LOADENS4_14ComposedLayoutINS4_7SwizzleILi3ELi4ELi3EEENS4_18smem_ptr_flag_bitsILi16EEENSU_INS5_IJNSA_ILi8EEESH_EEENS5_IJSH_SC_EEEEEEEvNS4_8identityENS4_23SM90_TMA_LOAD_MULTICASTES1B_vS1C_EENS_8epilogue10collective18CollectiveEpilogueINS1F_22Sm90TmaWarpSpecializedILi4ELi2ELi16ELb1ELb0EEEJSI_NS5_IJNSA_ILi128EEENSA_ILi32EEEEEESJ_SK_SJ_SK_NS1F_6fusion15FusionCallbacksIS1J_NS1N_13LinCombEltActINS1F_6thread4ReLuESJ_fSJ_fLNS_15FloatRoundStyleE2EEESI_S1M_JEEES11_NS12_INS13_ILi2ELi4ELi3EEES16_NSU_INS5_IJS17_S1L_EEENS5_IJS1L_SC_EEEEEEENS4_17SM75_U32x4_LDSM_NENS4_14SM90_TMA_STOREES1Z_NS4_17SM90_U32x4_STSM_NENS4_9Copy_AtomIJS22_SJ_EEEvEEEvvEEEEvNT_6ParamsE --------------------------
	.section	.nv.info._ZN7cutlass13device_kernelINS_4gemm6kernel13GemmUniversalIN4cute5tupleIJiiiiEEENS1_10collective13CollectiveMmaINS1_34MainloopSm90TmaGmmaWarpSpecializedILi3ENS5_IJNS4_1CILi2EEENSA_ILi1EEESC_EEENS1_35KernelTmaWarpSpecializedCooperativeEEENS5_IJNSA_ILi256EEESG_NSA_ILi64EEEEEENS_6half_tENS5_IJlSC_lEEESJ_SK_NS4_8TiledMMAINS4_8MMA_AtomIJNS4_4SM904GMMA26MMA_64x256x16_F32F16F16_SSILNSO_5MajorE0ELSQ_0ELNSO_7ScaleInE1ELSR_1EEEEEENS4_6LayoutISD_NS5_IJSC_NSA_ILi0EEESV_EEEEENS5_IJNS4_10UnderscoreESY_SY_EEEEENS4_13SM90_TMA_LOADENS4_14ComposedLayoutINS4_7SwizzleILi3ELi4ELi3EEENS4_18smem_ptr_flag_bitsILi16EEENSU_INS5_IJNSA_ILi8EEESH_EEENS5_IJSH_SC_EEEEEEEvNS4_8identityENS4_23SM90_TMA_LOAD_MULTICASTES1B_vS1C_EENS_8epilogue10collective18CollectiveEpilogueINS1F_22Sm90TmaWarpSpecializedILi4ELi2ELi16ELb1ELb0EEEJSI_NS5_IJNSA_ILi128EEENSA_ILi32EEEEEESJ_SK_SJ_SK_NS1F_6fusion15FusionCallbacksIS1J_NS1N_13LinCombEltActINS1F_6thread4ReLuESJ_fSJ_fLNS_15FloatRoundStyleE2EEESI_S1M_JEEES11_NS12_INS13_ILi2ELi4ELi3EEES16_NSU_INS5_IJS17_S1L_EEENS5_IJS1L_SC_EEEEEEENS4_17SM75_U32x4_LDSM_NENS4_14SM90_TMA_STOREES1Z_NS4_17SM90_U32x4_STSM_NENS4_9Copy_AtomIJS22_SJ_EEEvEEEvvEEEEvNT_6ParamsE,"",@"SHT_CUDA_INFO"
	.sectionflags	@""
	.align	4


	//----- nvinfo : EIATTR_CUDA_API_VERSION
	.align		4
        /*0000*/ 	.byte	0x04, 0x37
        /*0002*/ 	.short	(.L_24 - .L_23)
.L_23:
        /*0004*/ 	.word	0x00000082


	//----- nvinfo : EIATTR_KPARAM_INFO
	.align		4
.L_24:
        /*0008*/ 	.byte	0x04, 0x17
        /*000a*/ 	.short	(.L_26 - .L_25)
.L_25:
        /*000c*/ 	.word	0x00000000
        /*0010*/ 	.short	0x0000
        /*0012*/ 	.short	0x0070
        /*0014*/ 	.byte	0x00, 0xf0, 0x01, 0x1c


	//----- nvinfo : EIATTR_SPARSE_MMA_MASK
	.align		4
.L_26:
        /*0018*/ 	.byte	0x03, 0x50
        /*001a*/ 	.short	0x0000


	//----- nvinfo : EIATTR_MAXREG_COUNT
	.align		4
        /*001c*/ 	.byte	0x03, 0x1b
        /*001e*/ 	.short	0x00a8


	//----- nvinfo : EIATTR_NUM_BARRIERS
	.align		4
        /*0020*/ 	.byte	0x02, 0x4c
        /*0022*/ 	.byte	0x02
	.zero		1


	//----- nvinfo : EIATTR_EXTERNS
	.align		4
        /*0024*/ 	.byte	0x04, 0x0f
        /*0026*/ 	.short	(.L_28 - .L_27)


	//   ....[0]....
	.align		4
.L_27:
        /*0028*/ 	.word	index@(__assertfail)


	//----- nvinfo : EIATTR_ANNOTATIONS
	.align		4
.L_28:
        /*002c*/ 	.byte	0x04, 0x55
        /*002e*/ 	.short	(.L_30 - .L_29)


	//   ....[0]....
.L_29:
        /*0030*/ 	.word	0x00000001
        /*0034*/ 	.byte	0x40, 0x0c, 0x00, 0x00, 0x01, 0x00, 0x00, 0x00, 0x50, 0x0c, 0x00, 0x00, 0x01, 0x00, 0x00, 0x00
        /* <DEDUP_REMOVED lines=684> */
        /*2b04*/ 	.byte	0x90, 0x59, 0x01, 0x00


	//----- nvinfo : EIATTR_MERCURY_ISA_VERSION
	.align		4
.L_30:
        /*2b08*/ 	.byte	0x03, 0x5f
        /*2b0a*/ 	.short	0x0101


	//----- nvinfo : EIATTR_INT_WARP_WIDE_INSTR_OFFSETS
	.align		4
        /*2b0c*/ 	.byte	0x04, 0x31
        /*2b0e*/ 	.short	(.L_32 - .L_31)


	//   ....[0]....
.L_31:
        /*2b10*/ 	.word	0x000009f0


	//   ....[1]....
        /*2b14*/ 	.word	0x00000a20


	//   ....[2]....
        /*2b18*/ 	.word	0x00000b20


	//----- nvinfo : EIATTR_COOP_GROUP_MASK_REGIDS
	.align		4
.L_32:
        /*2b1c*/ 	.byte	0x04, 0x29
        /*2b1e*/ 	.short	(.L_34 - .L_33)


	//   ....[0]....
.L_33:
        /*2b20*/ 	.word	0xffffffff


	//   ....[1]....
        /*2b24*/ 	.word	0xffffffff


	//   ....[2]....
        /*2b28*/ 	.word	0xffffffff


	//   ....[3]....
        /*2b2c*/ 	.word	0xffffffff


	//   ....[4]....
        /*2b30*/ 	.word	0xffffffff


	//   ....[5]....
        /*2b34*/ 	.word	0xffffffff


	//   ....[6]....
        /*2b38*/ 	.word	0xffffffff


	//----- nvinfo : EIATTR_COOP_GROUP_INSTR_OFFSETS
	.align		4
.L_34:
        /*2b3c*/ 	.byte	0x04, 0x28
        /*2b3e*/ 	.short	(.L_36 - .L_35)


	//   ....[0]....
.L_35:
        /*2b40*/ 	.word	0x00000080


	//   ....[1]....
        /*2b44*/ 	.word	0x00000090


	//   ....[2]....
        /*2b48*/ 	.word	0x00000450


	//   ....[3]....
        /*2b4c*/ 	.word	0x000005c0


	//   ....[4]....
        /*2b50*/ 	.word	0x000007e0


	//   ....[5]....
        /*2b54*/ 	.word	0x00000c90


	//   ....[6]....
        /*2b58*/ 	.word	0x000017e0


	//----- nvinfo : EIATTR_REG_RECONFIG
	.align		4
.L_36:
        /*2b5c*/ 	.byte	0x01, 0x54
	.zero		2


	//----- nvinfo : EIATTR_SYSCALL_OFFSETS
	.align		4
        /*2b60*/ 	.byte	0x04, 0x46
        /*2b62*/ 	.short	(.L_38 - .L_37)


	//   ....[0]....
.L_37:
        /*2b64*/ 	.word	0x00001990


	//   ....[1]....
        /*2b68*/ 	.word	0x000097c0


	//   ....[2]....
        /*2b6c*/ 	.word	0x000098b0


	//----- nvinfo : EIATTR_MBARRIER_INSTR_OFFSETS
	.align		4
.L_38:
        /*2b70*/ 	.byte	0x04, 0x39
        /*2b72*/ 	.short	(.L_40 - .L_39)


	//   ....[0]....
.L_39:
        /*2b74*/ 	.word	0x00000550
        /*2b78*/ 	.word	0x000000ff
        /*2b7c*/ 	.word	0x00000000
        /*2b80*/ 	.short	0x0100
        /*2b82*/ 	.byte	0x08
	.zero		1


	//   ....[1]....
        /*2b84*/ 	.word	0x00000560
        /*2b88*/ 	.word	0x000000ff
        /*2b8c*/ 	.word	0x00000018
        /*2b90*/ 	.short	0x0100
        /*2b92*/ 	.byte	0x08
	.zero		1


	//   ....[2]....
        /*2b94*/ 	.word	0x00000570
        /*2b98*/ 	.word	0x000000ff
        /*2b9c*/ 	.word	0x00000008
        /*2ba0*/ 	.short	0x0100
        /*2ba2*/ 	.byte	0x08
	.zero		1


	//   ....[3]....
        /*2ba4*/ 	.word	0x00000580
        /*2ba8*/ 	.word	0x000000ff
        /*2bac*/ 	.word	0x00000020
        /*2bb0*/ 	.short	0x0100
        /*2bb2*/ 	.byte	0x08
	.zero		1


	//   ....[4]....
        /*2bb4*/ 	.word	0x00000590
        /*2bb8*/ 	.word	0x000000ff
        /*2bbc*/ 	.word	0x00000010
        /*2bc0*/ 	.short	0x0100
        /*2bc2*/ 	.byte	0x08
	.zero		1


	//   ....[5]....
        /*2bc4*/ 	.word	0x000005a0
        /*2bc8*/ 	.word	0x000000ff
        /*2bcc*/ 	.word	0x00000028
        /*2bd0*/ 	.short	0x0100
        /*2bd2*/ 	.byte	0x08
	.zero		1


	//   ....[6]....
        /*2bd4*/ 	.word	0x00000700
        /*2bd8*/ 	.word	0x000000ff
        /*2bdc*/ 	.word	0x00000030
        /*2be0*/ 	.short	0x0100
        /*2be2*/ 	.byte	0x08
	.zero		1


	//   ....[7]....
        /*2be4*/ 	.word	0x00000710
        /*2be8*/ 	.word	0x000000ff
        /*2bec*/ 	.word	0x00000050
        /*2bf0*/ 	.short	0x0100
        /*2bf2*/ 	.byte	0x08
	.zero		1


	//   ....[8]....
        /*2bf4*/ 	.word	0x00000720
        /*2bf8*/ 	.word	0x000000ff
        /*2bfc*/ 	.word	0x00000038
        /*2c00*/ 	.short	0x0100
        /*2c02*/ 	.byte	0x08
	.zero		1


	//   ....[9]....
        /*2c04*/ 	.word	0x00000730
        /*2c08*/ 	.word	0x000000ff
        /*2c0c*/ 	.word	0x00000058
        /*2c10*/ 	.short	0x0100
        /*2c12*/ 	.byte	0x08
	.zero		1


	//   ....[10]....
        /*2c14*/ 	.word	0x00000740
        /*2c18*/ 	.word	0x000000ff
        /*2c1c*/ 	.word	0x00000040
        /*2c20*/ 	.short	0x0100
        /*2c22*/ 	.byte	0x08
	.zero		1


	//   ....[11]....
        /*2c24*/ 	.word	0x00000750
        /*2c28*/ 	.word	0x000000ff
        /*2c2c*/ 	.word	0x00000060
        /*2c30*/ 	.short	0x0100
        /*2c32*/ 	.byte	0x08
	.zero		1


	//   ....[12]....
        /*2c34*/ 	.word	0x00000760
        /*2c38*/ 	.word	0x000000ff
        /*2c3c*/ 	.word	0x00000048
        /*2c40*/ 	.short	0x0100
        /*2c42*/ 	.byte	0x08
	.zero		1


	//   ....[13]....
        /*2c44*/ 	.word	0x00000770
        /*2c48*/ 	.word	0x000000ff
        /*2c4c*/ 	.word	0x00000068
        /*2c50*/ 	.short	0x0100
        /*2c52*/ 	.byte	0x08
	.zero		1


	//   ....[14]....
        /*2c54*/ 	.word	0x00000b90
        /*2c58*/ 	.word	0x000000ff
        /*2c5c*/ 	.word	0x00000070
        /*2c60*/ 	.short	0x0100
        /*2c62*/ 	.byte	0x06
	.zero		1


	//   ....[15]....
        /*2c64*/ 	.word	0x00000c20
        /*2c68*/ 	.word	0x000000ff
        /*2c6c*/ 	.word	0x00000078
        /*2c70*/ 	.short	0x0100
        /*2c72*/ 	.byte	0x06
	.zero		1


	//   ....[16]....
        /*2c74*/ 	.word	0x00001a30
        /*2c78*/ 	.word	0x00000003
        /*2c7c*/ 	.word	0x00000000
        /*2c80*/ 	.short	0x010a
        /*2c82*/ 	.byte	0x3f
	.zero		1


	//   ....[17]....
        /*2c84*/ 	.word	0x00001a70
        /*2c88*/ 	.word	0x00000003
        /*2c8c*/ 	.word	0x00000000
        /*2c90*/ 	.short	0x010a
        /*2c92*/ 	.byte	0x3f
	.zero		1


	//   ....[18]....
        /*2c94*/ 	.word	0x00005130
        /*2c98*/ 	.word	0x000000ff
        /*2c9c*/ 	.word	0x00000000
        /*2ca0*/ 	.short	0x010a
        /*2ca2*/ 	.byte	0x07
	.zero		1


	//   ....[19]....
        /*2ca4*/ 	.word	0x00005170
        /*2ca8*/ 	.word	0x000000ff
        /*2cac*/ 	.word	0x00000000
        /*2cb0*/ 	.short	0x010a
        /*2cb2*/ 	.byte	0x07
	.zero		1


	//   ....[20]....
        /*2cb4*/ 	.word	0x00009350
        /*2cb8*/ 	.word	0x00000004
        /*2cbc*/ 	.word	0x00000000
        /*2cc0*/ 	.short	0x0101
        /*2cc2*/ 	.byte	0x3f
	.zero		1


	//   ....[21]....
        /*2cc4*/ 	.word	0x00009580
        /*2cc8*/ 	.word	0x00000000
        /*2ccc*/ 	.word	0x00000000
        /*2cd0*/ 	.short	0x0101
        /*2cd2*/ 	.byte	0x3f
	.zero		1


	//   ....[22]....
        /*2cd4*/ 	.word	0x00009d50
        /*2cd8*/ 	.word	0x000000ff
        /*2cdc*/ 	.word	0x00000030
        /*2ce0*/ 	.short	0x010a
        /*2ce2*/ 	.byte	0x31
	.zero		1


	//   ....[23]....
        /*2ce4*/ 	.word	0x0000a660
        /*2ce8*/ 	.word	0x000000ff
        /*2cec*/ 	.word	0x00000000
        /*2cf0*/ 	.short	0x0101
        /*2cf2*/ 	.byte	0x04
	.zero		1


	//   ....[24]....
        /*2cf4*/ 	.word	0x0000a730
        /*2cf8*/ 	.word	0x00000002
        /*2cfc*/ 	.word	0x00000030
        /*2d00*/ 	.short	0x010a
        /*2d02*/ 	.byte	0x3f
	.zero		1


	//   ....[25]....
        /*2d04*/ 	.word	0x0000ad60
        /*2d08*/ 	.word	0x000000ff
        /*2d0c*/ 	.word	0x00000000
        /*2d10*/ 	.short	0x0101
        /*2d12*/ 	.byte	0x04
	.zero		1


	//   ....[26]....
        /*2d14*/ 	.word	0x0000ae40
        /*2d18*/ 	.word	0x00000002
        /*2d1c*/ 	.word	0x00000030
        /*2d20*/ 	.short	0x010a
        /*2d22*/ 	.byte	0x3f
	.zero		1


	//   ....[27]....
        /*2d24*/ 	.word	0x0000b5a0
        /*2d28*/ 	.word	0x000000ff
        /*2d2c*/ 	.word	0x00000000
        /*2d30*/ 	.short	0x0101
        /*2d32*/ 	.byte	0x04
	.zero		1


	//   ....[28]....
        /*2d34*/ 	.word	0x0000b670
        /*2d38*/ 	.word	0x0000000c
        /*2d3c*/ 	.word	0x00000030
        /*2d40*/ 	.short	0x010a
        /*2d42*/ 	.byte	0x3f
	.zero		1


	//   ....[29]....
        /*2d44*/ 	.word	0x0000bce0
        /*2d48*/ 	.word	0x000000ff
        /*2d4c*/ 	.word	0x00000000
        /*2d50*/ 	.short	0x0101
        /*2d52*/ 	.byte	0x04
	.zero		1


	//   ....[30]....
        /*2d54*/ 	.word	0x0000bdb0
        /*2d58*/ 	.word	0x0000000c
        /*2d5c*/ 	.word	0x00000030
        /*2d60*/ 	.short	0x010a
        /*2d62*/ 	.byte	0x3f
	.zero		1


	//   ....[31]....
        /*2d64*/ 	.word	0x0000c500
        /*2d68*/ 	.word	0x000000ff
        /*2d6c*/ 	.word	0x00000000
        /*2d70*/ 	.short	0x0101
        /*2d72*/ 	.byte	0x04
	.zero		1


	//   ....[32]....
        /*2d74*/ 	.word	0x0000c5e0
        /*2d78*/ 	.word	0x0000000c
        /*2d7c*/ 	.word	0x00000030
        /*2d80*/ 	.short	0x010a
        /*2d82*/ 	.byte	0x3f
	.zero		1


	//   ....[33]....
        /*2d84*/ 	.word	0x0000cc20
        /*2d88*/ 	.word	0x000000ff
        /*2d8c*/ 	.word	0x00000000
        /*2d90*/ 	.short	0x0101
        /*2d92*/ 	.byte	0x04
	.zero		1


	//   ....[34]....
        /*2d94*/ 	.word	0x0000cd00
        /*2d98*/ 	.word	0x0000000c
        /*2d9c*/ 	.word	0x00000030
        /*2da0*/ 	.short	0x010a
        /*2da2*/ 	.byte	0x3f
	.zero		1


	//   ....[35]....
        /*2da4*/ 	.word	0x0000d440
        /*2da8*/ 	.word	0x000000ff
        /*2dac*/ 	.word	0x00000000
        /*2db0*/ 	.short	0x0101
        /*2db2*/ 	.byte	0x04
	.zero		1


	//   ....[36]....
        /*2db4*/ 	.word	0x0000d520
        /*2db8*/ 	.word	0x0000000c
        /*2dbc*/ 	.word	0x00000030
        /*2dc0*/ 	.short	0x010a
        /*2dc2*/ 	.byte	0x3f
	.zero		1


	//   ....[37]....
        /*2dc4*/ 	.word	0x0000db60
        /*2dc8*/ 	.word	0x000000ff
        /*2dcc*/ 	.word	0x00000000
        /*2dd0*/ 	.short	0x0101
        /*2dd2*/ 	.byte	0x04
	.zero		1


	//   ....[38]....
        /*2dd4*/ 	.word	0x0000dc40
        /*2dd8*/ 	.word	0x0000000c
        /*2ddc*/ 	.word	0x00000030
        /*2de0*/ 	.short	0x010a
        /*2de2*/ 	.byte	0x3f
	.zero		1


	//   ....[39]....
        /*2de4*/ 	.word	0x0000e380
        /*2de8*/ 	.word	0x000000ff
        /*2dec*/ 	.word	0x00000000
        /*2df0*/ 	.short	0x0101
        /*2df2*/ 	.byte	0x04
	.zero		1


	//   ....[40]....
        /*2df4*/ 	.word	0x0000e460
        /*2df8*/ 	.word	0x0000000c
        /*2dfc*/ 	.word	0x00000030
        /*2e00*/ 	.short	0x010a
        /*2e02*/ 	.byte	0x3f
	.zero		1


	//   ....[41]....
        /*2e04*/ 	.word	0x0000eaa0
        /*2e08*/ 	.word	0x000000ff
        /*2e0c*/ 	.word	0x00000000
        /*2e10*/ 	.short	0x0101
        /*2e12*/ 	.byte	0x04
	.zero		1


	//   ....[42]....
        /*2e14*/ 	.word	0x0000eb80
        /*2e18*/ 	.word	0x0000000c
        /*2e1c*/ 	.word	0x00000030
        /*2e20*/ 	.short	0x010a
        /*2e22*/ 	.byte	0x3f
	.zero		1


	//   ....[43]....
        /*2e24*/ 	.word	0x0000f2c0
        /*2e28*/ 	.word	0x000000ff
        /*2e2c*/ 	.word	0x00000000
        /*2e30*/ 	.short	0x0101
        /*2e32*/ 	.byte	0x04
	.zero		1


	//   ....[44]....
        /*2e34*/ 	.word	0x0000f3a0
        /*2e38*/ 	.word	0x0000000c
        /*2e3c*/ 	.word	0x00000030
        /*2e40*/ 	.short	0x010a
        /*2e42*/ 	.byte	0x3f
	.zero		1


	//   ....[45]....
        /*2e44*/ 	.word	0x0000f9e0
        /*2e48*/ 	.word	0x000000ff
        /*2e4c*/ 	.word	0x00000000
        /*2e50*/ 	.short	0x0101
        /*2e52*/ 	.byte	0x04
	.zero		1


	//   ....[46]....
        /*2e54*/ 	.word	0x0000fac0
        /*2e58*/ 	.word	0x0000000c
        /*2e5c*/ 	.word	0x00000030
        /*2e60*/ 	.short	0x010a
        /*2e62*/ 	.byte	0x3f
	.zero		1


	//   ....[47]....
        /*2e64*/ 	.word	0x00010200
        /*2e68*/ 	.word	0x000000ff
        /*2e6c*/ 	.word	0x00000000
        /*2e70*/ 	.short	0x0101
        /*2e72*/ 	.byte	0x04
	.zero		1


	//   ....[48]....
        /*2e74*/ 	.word	0x000102e0
        /*2e78*/ 	.word	0x0000000c
        /*2e7c*/ 	.word	0x00000030
        /*2e80*/ 	.short	0x010a
        /*2e82*/ 	.byte	0x3f
	.zero		1


	//   ....[49]....
        /*2e84*/ 	.word	0x00010920
        /*2e88*/ 	.word	0x000000ff
        /*2e8c*/ 	.word	0x00000000
        /*2e90*/ 	.short	0x0101
        /*2e92*/ 	.byte	0x04
	.zero		1


	//   ....[50]....
        /*2e94*/ 	.word	0x00010a00
        /*2e98*/ 	.word	0x0000000c
        /*2e9c*/ 	.word	0x00000030
        /*2ea0*/ 	.short	0x010a
        /*2ea2*/ 	.byte	0x3f
	.zero		1


	//   ....[51]....
        /*2ea4*/ 	.word	0x00011140
        /*2ea8*/ 	.word	0x000000ff
        /*2eac*/ 	.word	0x00000000
        /*2eb0*/ 	.short	0x0101
        /*2eb2*/ 	.byte	0x04
	.zero		1


	//   ....[52]....
        /*2eb4*/ 	.word	0x00011220
        /*2eb8*/ 	.word	0x0000000d
        /*2ebc*/ 	.word	0x00000030
        /*2ec0*/ 	.short	0x010a
        /*2ec2*/ 	.byte	0x3f
	.zero		1


	//   ....[53]....
        /*2ec4*/ 	.word	0x00011810
        /*2ec8*/ 	.word	0x000000ff
        /*2ecc*/ 	.word	0x00000000
        /*2ed0*/ 	.short	0x0101
        /*2ed2*/ 	.byte	0x04
	.zero		1


	//   ....[54]....
        /*2ed4*/ 	.word	0x000121c0
        /*2ed8*/ 	.word	0x000000ff
        /*2edc*/ 	.word	0x00000000
        /*2ee0*/ 	.short	0x0101
        /*2ee2*/ 	.byte	0x04
	.zero		1


	//   ....[55]....
        /*2ee4*/ 	.word	0x00012820
        /*2ee8*/ 	.word	0x000000ff
        /*2eec*/ 	.word	0x00000078
        /*2ef0*/ 	.short	0x010a
        /*2ef2*/ 	.byte	0x04
	.zero		1


	//   ....[56]....
        /*2ef4*/ 	.word	0x00012c30
        /*2ef8*/ 	.word	0x000000ff
        /*2efc*/ 	.word	0x00000050
        /*2f00*/ 	.short	0x010a
        /*2f02*/ 	.byte	0x0d
	.zero		1


	//   ....[57]....
        /*2f04*/ 	.word	0x00012d20
        /*2f08*/ 	.word	0x000000ff
        /*2f0c*/ 	.word	0x00000030
        /*2f10*/ 	.short	0x010b
        /*2f12*/ 	.byte	0x0d
	.zero		1


	//   ....[58]....
        /*2f14*/ 	.word	0x00012d80
        /*2f18*/ 	.word	0x000000ff
        /*2f1c*/ 	.word	0x00000000
        /*2f20*/ 	.short	0x0101
        /*2f22*/ 	.byte	0x1d
	.zero		1


	//   ....[59]....
        /*2f24*/ 	.word	0x00012db0
        /*2f28*/ 	.word	0x000000ff
        /*2f2c*/ 	.word	0x00000058
        /*2f30*/ 	.short	0x010a
        /*2f32*/ 	.byte	0x0d
	.zero		1


	//   ....[60]....
        /*2f34*/ 	.word	0x00012ec0
        /*2f38*/ 	.word	0x000000ff
        /*2f3c*/ 	.word	0x00000038
        /*2f40*/ 	.short	0x010b
        /*2f42*/ 	.byte	0x0d
	.zero		1


	//   ....[61]....
        /*2f44*/ 	.word	0x00012f30
        /*2f48*/ 	.word	0x000000ff
        /*2f4c*/ 	.word	0x00000000
        /*2f50*/ 	.short	0x0101
        /*2f52*/ 	.byte	0x17
	.zero		1


	//   ....[62]....
        /*2f54*/ 	.word	0x00012f60
        /*2f58*/ 	.word	0x000000ff
        /*2f5c*/ 	.word	0x00000060
        /*2f60*/ 	.short	0x010a
        /*2f62*/ 	.byte	0x0d
	.zero		1


	//   ....[63]....
        /*2f64*/ 	.word	0x00013060
        /*2f68*/ 	.word	0x000000ff
        /*2f6c*/ 	.word	0x00000040
        /*2f70*/ 	.short	0x010b
        /*2f72*/ 	.byte	0x0d
	.zero		1


	//   ....[64]....
        /*2f74*/ 	.word	0x000130c0
        /*2f78*/ 	.word	0x000000ff
        /*2f7c*/ 	.word	0x00000000
        /*2f80*/ 	.short	0x0101
        /*2f82*/ 	.byte	0x15
	.zero		1


	//   ....[65]....
        /*2f84*/ 	.word	0x000130f0
        /*2f88*/ 	.word	0x000000ff
        /*2f8c*/ 	.word	0x00000068
        /*2f90*/ 	.short	0x010a
        /*2f92*/ 	.byte	0x0d
	.zero		1


	//   ....[66]....
        /*2f94*/ 	.word	0x000131f0
        /*2f98*/ 	.word	0x000000ff
        /*2f9c*/ 	.word	0x00000048
        /*2fa0*/ 	.short	0x010b
        /*2fa2*/ 	.byte	0x0d
	.zero		1


	//   ....[67]....
        /*2fa4*/ 	.word	0x00013260
        /*2fa8*/ 	.word	0x000000ff
        /*2fac*/ 	.word	0x00000000
        /*2fb0*/ 	.short	0x0101
        /*2fb2*/ 	.byte	0x16
	.zero		1


	//   ....[68]....
        /*2fb4*/ 	.word	0x000132a0
        /*2fb8*/ 	.word	0x000000ff
        /*2fbc*/ 	.word	0x00000050
        /*2fc0*/ 	.short	0x010a
        /*2fc2*/ 	.byte	0x0d
	.zero		1


	//   ....[69]....
        /*2fc4*/ 	.word	0x00013390
        /*2fc8*/ 	.word	0x000000ff
        /*2fcc*/ 	.word	0x00000030
        /*2fd0*/ 	.short	0x010b
        /*2fd2*/ 	.byte	0x0d
	.zero		1


	//   ....[70]....
        /*2fd4*/ 	.word	0x000133d0
        /*2fd8*/ 	.word	0x000000ff
        /*2fdc*/ 	.word	0x00000000
        /*2fe0*/ 	.short	0x0101
        /*2fe2*/ 	.byte	0x1d
	.zero		1


	//   ....[71]....
        /*2fe4*/ 	.word	0x00013400
        /*2fe8*/ 	.word	0x000000ff
        /*2fec*/ 	.word	0x00000058
        /*2ff0*/ 	.short	0x010a
        /*2ff2*/ 	.byte	0x0d
	.zero		1


	//   ....[72]....
        /*2ff4*/ 	.word	0x00013500
        /*2ff8*/ 	.word	0x000000ff
        /*2ffc*/ 	.word	0x00000038
        /*3000*/ 	.short	0x010b
        /*3002*/ 	.byte	0x0d
	.zero		1


	//   ....[73]....
        /*3004*/ 	.word	0x00013540
        /*3008*/ 	.word	0x000000ff
        /*300c*/ 	.word	0x00000000
        /*3010*/ 	.short	0x0101
        /*3012*/ 	.byte	0x17
	.zero		1


	//   ....[74]....
        /*3014*/ 	.word	0x00013580
        /*3018*/ 	.word	0x000000ff
        /*301c*/ 	.word	0x00000060
        /*3020*/ 	.short	0x010a
        /*3022*/ 	.byte	0x0d
	.zero		1


	//   ....[75]....
        /*3024*/ 	.word	0x00013670
        /*3028*/ 	.word	0x000000ff
        /*302c*/ 	.word	0x00000040
        /*3030*/ 	.short	0x010b
        /*3032*/ 	.byte	0x0d
	.zero		1


	//   ....[76]....
        /*3034*/ 	.word	0x000136b0
        /*3038*/ 	.word	0x000000ff
        /*303c*/ 	.word	0x00000000
        /*3040*/ 	.short	0x0101
        /*3042*/ 	.byte	0x15
	.zero		1


	//   ....[77]....
        /*3044*/ 	.word	0x000136e0
        /*3048*/ 	.word	0x000000ff
        /*304c*/ 	.word	0x00000068
        /*3050*/ 	.short	0x010a
        /*3052*/ 	.byte	0x0d
	.zero		1


	//   ....[78]....
        /*3054*/ 	.word	0x000137e0
        /*3058*/ 	.word	0x000000ff
        /*305c*/ 	.word	0x00000048
        /*3060*/ 	.short	0x010b
        /*3062*/ 	.byte	0x0d
	.zero		1


	//   ....[79]....
        /*3064*/ 	.word	0x00013820
        /*3068*/ 	.word	0x000000ff
        /*306c*/ 	.word	0x00000000
        /*3070*/ 	.short	0x0101
        /*3072*/ 	.byte	0x16
	.zero		1


	//   ....[80]....
        /*3074*/ 	.word	0x00013860
        /*3078*/ 	.word	0x000000ff
        /*307c*/ 	.word	0x00000050
        /*3080*/ 	.short	0x010a
        /*3082*/ 	.byte	0x0d
	.zero		1


	//   ....[81]....
        /*3084*/ 	.word	0x00013960
        /*3088*/ 	.word	0x000000ff
        /*308c*/ 	.word	0x00000030
        /*3090*/ 	.short	0x010b
        /*3092*/ 	.byte	0x0d
	.zero		1


	//   ....[82]....
        /*3094*/ 	.word	0x000139a0
        /*3098*/ 	.word	0x000000ff
        /*309c*/ 	.word	0x00000000
        /*30a0*/ 	.short	0x0101
        /*30a2*/ 	.byte	0x1d
	.zero		1


	//   ....[83]....
        /*30a4*/ 	.word	0x000139d0
        /*30a8*/ 	.word	0x000000ff
        /*30ac*/ 	.word	0x00000058
        /*30b0*/ 	.short	0x010a
        /*30b2*/ 	.byte	0x0d
	.zero		1


	//   ....[84]....
        /*30b4*/ 	.word	0x00013ad0
        /*30b8*/ 	.word	0x000000ff
        /*30bc*/ 	.word	0x00000038
        /*30c0*/ 	.short	0x010b
        /*30c2*/ 	.byte	0x0d
	.zero		1


	//   ....[85]....
        /*30c4*/ 	.word	0x00013b10
        /*30c8*/ 	.word	0x000000ff
        /*30cc*/ 	.word	0x00000000
        /*30d0*/ 	.short	0x0101
        /*30d2*/ 	.byte	0x17
	.zero		1


	//   ....[86]....
        /*30d4*/ 	.word	0x00013b50
        /*30d8*/ 	.word	0x000000ff
        /*30dc*/ 	.word	0x00000060
        /*30e0*/ 	.short	0x010a
        /*30e2*/ 	.byte	0x0d
	.zero		1


	//   ....[87]....
        /*30e4*/ 	.word	0x00013c50
        /*30e8*/ 	.word	0x000000ff
        /*30ec*/ 	.word	0x00000040
        /*30f0*/ 	.short	0x010b
        /*30f2*/ 	.byte	0x0d
	.zero		1


	//   ....[88]....
        /*30f4*/ 	.word	0x00013c90
        /*30f8*/ 	.word	0x000000ff
        /*30fc*/ 	.word	0x00000000
        /*3100*/ 	.short	0x0101
        /*3102*/ 	.byte	0x15
	.zero		1


	//   ....[89]....
        /*3104*/ 	.word	0x00013cc0
        /*3108*/ 	.word	0x000000ff
        /*310c*/ 	.word	0x00000068
        /*3110*/ 	.short	0x010a
        /*3112*/ 	.byte	0x0d
	.zero		1


	//   ....[90]....
        /*3114*/ 	.word	0x00013dc0
        /*3118*/ 	.word	0x000000ff
        /*311c*/ 	.word	0x00000048
        /*3120*/ 	.short	0x010b
        /*3122*/ 	.byte	0x0d
	.zero		1


	//   ....[91]....
        /*3124*/ 	.word	0x00013e00
        /*3128*/ 	.word	0x000000ff
        /*312c*/ 	.word	0x00000000
        /*3130*/ 	.short	0x0101
        /*3132*/ 	.byte	0x16
	.zero		1


	//   ....[92]....
        /*3134*/ 	.word	0x00013e40
        /*3138*/ 	.word	0x000000ff
        /*313c*/ 	.word	0x00000050
        /*3140*/ 	.short	0x010a
        /*3142*/ 	.byte	0x0d
	.zero		1


	//   ....[93]....
        /*3144*/ 	.word	0x00013f40
        /*3148*/ 	.word	0x000000ff
        /*314c*/ 	.word	0x00000030
        /*3150*/ 	.short	0x010b
        /*3152*/ 	.byte	0x0d
	.zero		1


	//   ....[94]....
        /*3154*/ 	.word	0x00013f80
        /*3158*/ 	.word	0x000000ff
        /*315c*/ 	.word	0x00000000
        /*3160*/ 	.short	0x0101
        /*3162*/ 	.byte	0x1d
	.zero		1


	//   ....[95]....
        /*3164*/ 	.word	0x00013fb0
        /*3168*/ 	.word	0x000000ff
        /*316c*/ 	.word	0x00000058
        /*3170*/ 	.short	0x010a
        /*3172*/ 	.byte	0x0d
	.zero		1


	//   ....[96]....
        /*3174*/ 	.word	0x000140b0
        /*3178*/ 	.word	0x000000ff
        /*317c*/ 	.word	0x00000038
        /*3180*/ 	.short	0x010b
        /*3182*/ 	.byte	0x0d
	.zero		1


	//   ....[97]....
        /*3184*/ 	.word	0x000140f0
        /*3188*/ 	.word	0x000000ff
        /*318c*/ 	.word	0x00000000
        /*3190*/ 	.short	0x0101
        /*3192*/ 	.byte	0x17
	.zero		1


	//   ....[98]....
        /*3194*/ 	.word	0x00014130
        /*3198*/ 	.word	0x000000ff
        /*319c*/ 	.word	0x00000060
        /*31a0*/ 	.short	0x010a
        /*31a2*/ 	.byte	0x0d
	.zero		1


	//   ....[99]....
        /*31a4*/ 	.word	0x00014230
        /*31a8*/ 	.word	0x000000ff
        /*31ac*/ 	.word	0x00000040
        /*31b0*/ 	.short	0x010b
        /*31b2*/ 	.byte	0x0d
	.zero		1


	//   ....[100]....
        /*31b4*/ 	.word	0x00014270
        /*31b8*/ 	.word	0x000000ff
        /*31bc*/ 	.word	0x00000000
        /*31c0*/ 	.short	0x0101
        /*31c2*/ 	.byte	0x15
	.zero		1


	//   ....[101]....
        /*31c4*/ 	.word	0x000142a0
        /*31c8*/ 	.word	0x000000ff
        /*31cc*/ 	.word	0x00000068
        /*31d0*/ 	.short	0x010a
        /*31d2*/ 	.byte	0x0d
	.zero		1


	//   ....[102]....
        /*31d4*/ 	.word	0x000143a0
        /*31d8*/ 	.word	0x000000ff
        /*31dc*/ 	.word	0x00000048
        /*31e0*/ 	.short	0x010b
        /*31e2*/ 	.byte	0x0d
	.zero		1


	//   ....[103]....
        /*31e4*/ 	.word	0x000143f0
        /*31e8*/ 	.word	0x000000ff
        /*31ec*/ 	.word	0x00000000
        /*31f0*/ 	.short	0x0101
        /*31f2*/ 	.byte	0x16
	.zero		1


	//   ....[104]....
        /*31f4*/ 	.word	0x00014af0
        /*31f8*/ 	.word	0x00000000
        /*31fc*/ 	.word	0x00000050
        /*3200*/ 	.short	0x010a
        /*3202*/ 	.byte	0x3f
	.zero		1


	//   ....[105]....
        /*3204*/ 	.word	0x00014b30
        /*3208*/ 	.word	0x00000000
        /*320c*/ 	.word	0x00000058
        /*3210*/ 	.short	0x010a
        /*3212*/ 	.byte	0x3f
	.zero		1


	//   ....[106]....
        /*3214*/ 	.word	0x00014b70
        /*3218*/ 	.word	0x00000000
        /*321c*/ 	.word	0x00000060
        /*3220*/ 	.short	0x010a
        /*3222*/ 	.byte	0x3f
	.zero		1


	//   ....[107]....
        /*3224*/ 	.word	0x00014bd0
        /*3228*/ 	.word	0x00000000
        /*322c*/ 	.word	0x00000068
        /*3230*/ 	.short	0x010a
        /*3232*/ 	.byte	0x3f
	.zero		1


	//   ....[108]....
        /*3234*/ 	.word	0x00014f10
        /*3238*/ 	.word	0x0000000d
        /*323c*/ 	.word	0x00000018
        /*3240*/ 	.short	0x010a
        /*3242*/ 	.byte	0x3f
	.zero		1


	//   ....[109]....
        /*3244*/ 	.word	0x000152a0
        /*3248*/ 	.word	0x00000002
        /*324c*/ 	.word	0x00000078
        /*3250*/ 	.short	0x0101
        /*3252*/ 	.byte	0x3f
	.zero		1


	//   ....[110]....
        /*3254*/ 	.word	0x00015a40
        /*3258*/ 	.word	0x00000005
        /*325c*/ 	.word	0x00000000
        /*3260*/ 	.short	0x010a
        /*3262*/ 	.byte	0x3f
	.zero		1


	//   ....[111]....
        /*3264*/ 	.word	0x00015ad0
        /*3268*/ 	.word	0x00000007
        /*326c*/ 	.word	0x00000000
        /*3270*/ 	.short	0x010a
        /*3272*/ 	.byte	0x3f
	.zero		1


	//   ....[112]....
        /*3274*/ 	.word	0x00015b60
        /*3278*/ 	.word	0x00000003
        /*327c*/ 	.word	0x00000000
        /*3280*/ 	.short	0x010a
        /*3282*/ 	.byte	0x3f
	.zero		1


	//   ....[113]....
        /*3284*/ 	.word	0x00015bc0
        /*3288*/ 	.word	0x00000003
        /*328c*/ 	.word	0x00000000
        /*3290*/ 	.short	0x010a
        /*3292*/ 	.byte	0x3f
	.zero		1


	//   ....[114]....
        /*3294*/ 	.word	0x00015c20
        /*3298*/ 	.word	0x00000005
        /*329c*/ 	.word	0x00000000
        /*32a0*/ 	.short	0x010a
        /*32a2*/ 	.byte	0x3f
	.zero		1


	//   ....[115]....
        /*32a4*/ 	.word	0x00015c80
        /*32a8*/ 	.word	0x00000003
        /*32ac*/ 	.word	0x00000030
        /*32b0*/ 	.short	0x010a
        /*32b2*/ 	.byte	0x3f
	.zero		1


	//   ....[116]....
        /*32b4*/ 	.word	0x00015cd0
        /*32b8*/ 	.word	0x00000002
        /*32bc*/ 	.word	0x00000030
        /*32c0*/ 	.short	0x010a
        /*32c2*/ 	.byte	0x3f
	.zero		1


	//   ....[117]....
        /*32c4*/ 	.word	0x00015d20
        /*32c8*/ 	.word	0x00000002
        /*32cc*/ 	.word	0x00000030
        /*32d0*/ 	.short	0x010a
        /*32d2*/ 	.byte	0x3f
	.zero		1


	//   ....[118]....
        /*32d4*/ 	.word	0x00015d70
        /*32d8*/ 	.word	0x0000000c
        /*32dc*/ 	.word	0x00000030
        /*32e0*/ 	.short	0x010a
        /*32e2*/ 	.byte	0x3f
	.zero		1


	//   ....[119]....
        /*32e4*/ 	.word	0x00015dc0
        /*32e8*/ 	.word	0x0000000c
        /*32ec*/ 	.word	0x00000030
        /*32f0*/ 	.short	0x010a
        /*32f2*/ 	.byte	0x3f
	.zero		1


	//   ....[120]....
        /*32f4*/ 	.word	0x00015e10
        /*32f8*/ 	.word	0x0000000c
        /*32fc*/ 	.word	0x00000030
        /*3300*/ 	.short	0x010a
        /*3302*/ 	.byte	0x3f
	.zero		1


	//   ....[121]....
        /*3304*/ 	.word	0x00015e60
        /*3308*/ 	.word	0x0000000c
        /*330c*/ 	.word	0x00000030
        /*3310*/ 	.short	0x010a
        /*3312*/ 	.byte	0x3f
	.zero		1


	//   ....[122]....
        /*3314*/ 	.word	0x00015eb0
        /*3318*/ 	.word	0x0000000c
        /*331c*/ 	.word	0x00000030
        /*3320*/ 	.short	0x010a
        /*3322*/ 	.byte	0x3f
	.zero		1


	//   ....[123]....
        /*3324*/ 	.word	0x00015f00
        /*3328*/ 	.word	0x0000000c
        /*332c*/ 	.word	0x00000030
        /*3330*/ 	.short	0x010a
        /*3332*/ 	.byte	0x3f
	.zero		1


	//   ....[124]....
        /*3334*/ 	.word	0x00015f50
        /*3338*/ 	.word	0x0000000c
        /*333c*/ 	.word	0x00000030
        /*3340*/ 	.short	0x010a
        /*3342*/ 	.byte	0x3f
	.zero		1


	//   ....[125]....
        /*3344*/ 	.word	0x00015fa0
        /*3348*/ 	.word	0x0000000c
        /*334c*/ 	.word	0x00000030
        /*3350*/ 	.short	0x010a
        /*3352*/ 	.byte	0x3f
	.zero		1


	//   ....[126]....
        /*3354*/ 	.word	0x00015ff0
        /*3358*/ 	.word	0x0000000c
        /*335c*/ 	.word	0x00000030
        /*3360*/ 	.short	0x010a
        /*3362*/ 	.byte	0x3f
	.zero		1


	//   ....[127]....
        /*3364*/ 	.word	0x00016040
        /*3368*/ 	.word	0x0000000c
        /*336c*/ 	.word	0x00000030
        /*3370*/ 	.short	0x010a
        /*3372*/ 	.byte	0x3f
	.zero		1


	//   ....[128]....
        /*3374*/ 	.word	0x00016090
        /*3378*/ 	.word	0x0000000c
        /*337c*/ 	.word	0x00000030
        /*3380*/ 	.short	0x010a
        /*3382*/ 	.byte	0x3f
	.zero		1


	//   ....[129]....
        /*3384*/ 	.word	0x000160e0
        /*3388*/ 	.word	0x0000000c
        /*338c*/ 	.word	0x00000030
        /*3390*/ 	.short	0x010a
        /*3392*/ 	.byte	0x3f
	.zero		1


	//   ....[130]....
        /*3394*/ 	.word	0x00016130
        /*3398*/ 	.word	0x0000000d
        /*339c*/ 	.word	0x00000030
        /*33a0*/ 	.short	0x010a
        /*33a2*/ 	.byte	0x3f
	.zero		1


	//   ....[131]....
        /*33a4*/ 	.word	0x00016190
        /*33a8*/ 	.word	0x00000005
        /*33ac*/ 	.word	0x00000078
        /*33b0*/ 	.short	0x010a
        /*33b2*/ 	.byte	0x3f
	.zero		1


	//   ....[132]....
        /*33b4*/ 	.word	0x000161f0
        /*33b8*/ 	.word	0x00000003
        /*33bc*/ 	.word	0x00000050
        /*33c0*/ 	.short	0x010a
        /*33c2*/ 	.byte	0x3f
	.zero		1


	//   ....[133]....
        /*33c4*/ 	.word	0x00016250
        /*33c8*/ 	.word	0x00000003
        /*33cc*/ 	.word	0x00000058
        /*33d0*/ 	.short	0x010a
        /*33d2*/ 	.byte	0x3f
	.zero		1


	//   ....[134]....
        /*33d4*/ 	.word	0x000162b0
        /*33d8*/ 	.word	0x00000003
        /*33dc*/ 	.word	0x00000060
        /*33e0*/ 	.short	0x010a
        /*33e2*/ 	.byte	0x3f
	.zero		1


	//   ....[135]....
        /*33e4*/ 	.word	0x00016310
        /*33e8*/ 	.word	0x00000003
        /*33ec*/ 	.word	0x00000068
        /*33f0*/ 	.short	0x010a
        /*33f2*/ 	.byte	0x3f
	.zero		1


	//   ....[136]....
        /*33f4*/ 	.word	0x00016370
        /*33f8*/ 	.word	0x00000004
        /*33fc*/ 	.word	0x00000050
        /*3400*/ 	.short	0x010a
        /*3402*/ 	.byte	0x3f
	.zero		1


	//   ....[137]....
        /*3404*/ 	.word	0x000163d0
        /*3408*/ 	.word	0x00000004
        /*340c*/ 	.word	0x00000058
        /*3410*/ 	.short	0x010a
        /*3412*/ 	.byte	0x3f
	.zero		1


	//   ....[138]....
        /*3414*/ 	.word	0x00016430
        /*3418*/ 	.word	0x00000004
        /*341c*/ 	.word	0x00000060
        /*3420*/ 	.short	0x010a
        /*3422*/ 	.byte	0x3f
	.zero		1


	//   ....[139]....
        /*3424*/ 	.word	0x00016490
        /*3428*/ 	.word	0x00000004
        /*342c*/ 	.word	0x00000068
        /*3430*/ 	.short	0x010a
        /*3432*/ 	.byte	0x3f
	.zero		1


	//   ....[140]....
        /*3434*/ 	.word	0x000164f0
        /*3438*/ 	.word	0x00000005
        /*343c*/ 	.word	0x00000050
        /*3440*/ 	.short	0x010a
        /*3442*/ 	.byte	0x3f
	.zero		1


	//   ....[141]....
        /*3444*/ 	.word	0x00016550
        /*3448*/ 	.word	0x00000005
        /*344c*/ 	.word	0x00000058
        /*3450*/ 	.short	0x010a
        /*3452*/ 	.byte	0x3f
	.zero		1


	//   ....[142]....
        /*3454*/ 	.word	0x000165b0
        /*3458*/ 	.word	0x00000005
        /*345c*/ 	.word	0x00000060
        /*3460*/ 	.short	0x010a
        /*3462*/ 	.byte	0x3f
	.zero		1


	//   ....[143]....
        /*3464*/ 	.word	0x00016610
        /*3468*/ 	.word	0x00000005
        /*346c*/ 	.word	0x00000068
        /*3470*/ 	.short	0x010a
        /*3472*/ 	.byte	0x3f
	.zero		1


	//   ....[144]....
        /*3474*/ 	.word	0x00016670
        /*3478*/ 	.word	0x00000002
        /*347c*/ 	.word	0x00000050
        /*3480*/ 	.short	0x010a
        /*3482*/ 	.byte	0x3f
	.zero		1


	//   ....[145]....
        /*3484*/ 	.word	0x000166d0
        /*3488*/ 	.word	0x00000002
        /*348c*/ 	.word	0x00000058
        /*3490*/ 	.short	0x010a
        /*3492*/ 	.byte	0x3f
	.zero		1


	//   ....[146]....
        /*3494*/ 	.word	0x00016730
        /*3498*/ 	.word	0x00000002
        /*349c*/ 	.word	0x00000060
        /*34a0*/ 	.short	0x010a
        /*34a2*/ 	.byte	0x3f
	.zero		1


	//   ....[147]....
        /*34a4*/ 	.word	0x00016790
        /*34a8*/ 	.word	0x00000002
        /*34ac*/ 	.word	0x00000068
        /*34b0*/ 	.short	0x010a
        /*34b2*/ 	.byte	0x3f
	.zero		1


	//   ....[148]....
        /*34b4*/ 	.word	0x000167e0
        /*34b8*/ 	.word	0x00000000
        /*34bc*/ 	.word	0x00000050
        /*34c0*/ 	.short	0x010a
        /*34c2*/ 	.byte	0x3f
	.zero		1


	//   ....[149]....
        /*34c4*/ 	.word	0x00016830
        /*34c8*/ 	.word	0x00000000
        /*34cc*/ 	.word	0x00000058
        /*34d0*/ 	.short	0x010a
        /*34d2*/ 	.byte	0x3f
	.zero		1


	//   ....[150]....
        /*34d4*/ 	.word	0x00016880
        /*34d8*/ 	.word	0x00000000
        /*34dc*/ 	.word	0x00000060
        /*34e0*/ 	.short	0x010a
        /*34e2*/ 	.byte	0x3f
	.zero		1


	//   ....[151]....
        /*34e4*/ 	.word	0x00016950
        /*34e8*/ 	.word	0x0000000d
        /*34ec*/ 	.word	0x00000018
        /*34f0*/ 	.short	0x010a
        /*34f2*/ 	.byte	0x3f
	.zero		1


	//   ....[152]....
        /*34f4*/ 	.word	0x00016a20
        /*34f8*/ 	.word	0x00000005
        /*34fc*/ 	.word	0x00000000
        /*3500*/ 	.short	0x010a
        /*3502*/ 	.byte	0x3f
	.zero		1


	//   ....[153]....
        /*3504*/ 	.word	0x00016a70
        /*3508*/ 	.word	0x00000007
        /*350c*/ 	.word	0x00000000
        /*3510*/ 	.short	0x010a
        /*3512*/ 	.byte	0x3f
	.zero		1


	//----- nvinfo : EIATTR_NUM_MBARRIERS
	.align		4
.L_40:
        /*3514*/ 	.byte	0x03, 0x38
        /*3516*/ 	.short	0x0010


	//----- nvinfo : EIATTR_EXIT_INSTR_OFFSETS
	.align		4
        /*3518*/ 	.byte	0x04, 0x1c
        /*351a*/ 	.short	(.L_42 - .L_41)


	//   ....[0]....
.L_41:
        /*351c*/ 	.word	0x00015bb0


	//----- nvinfo : EIATTR_MAX_THREADS
	.align		4
.L_42:
        /*3520*/ 	.byte	0x04, 0x05
        /*3522*/ 	.short	(.L_44 - .L_43)
.L_43:
        /*3524*/ 	.word	0x00000180
        /*3528*/ 	.word	0x00000001
        /*352c*/ 	.word	0x00000001


	//----- nvinfo : EIATTR_CRS_STACK_SIZE
	.align		4
.L_44:
        /*3530*/ 	.byte	0x04, 0x1e
        /*3532*/ 	.short	(.L_46 - .L_45)
.L_45:
        /*3534*/ 	.word	0x00000000


	//----- nvinfo : EIATTR_CBANK_PARAM_SIZE
	.align		4
.L_46:
        /*3538*/ 	.byte	0x03, 0x19
        /*353a*/ 	.short	0x0770


	//----- nvinfo : EIATTR_PARAM_CBANK
	.align		4
        /*353c*/ 	.byte	0x04, 0x0a
        /*353e*/ 	.short	(.L_48 - .L_47)
	.align		4
.L_47:
        /*3540*/ 	.word	index@(.nv.constant0._ZN7cutlass13device_kernelINS_4gemm6kernel13GemmUniversalIN4cute5tupleIJiiiiEEENS1_10collective13CollectiveMmaINS1_34MainloopSm90TmaGmmaWarpSpecializedILi3ENS5_IJNS4_1CILi2EEENSA_ILi1EEESC_EEENS1_35KernelTmaWarpSpecializedCooperativeEEENS5_IJNSA_ILi256EEESG_NSA_ILi64EEEEEENS_6half_tENS5_IJlSC_lEEESJ_SK_NS4_8TiledMMAINS4_8MMA_AtomIJNS4_4SM904GMMA26MMA_64x256x16_F32F16F16_SSILNSO_5MajorE0ELSQ_0ELNSO_7ScaleInE1ELSR_1EEEEEENS4_6LayoutISD_NS5_IJSC_NSA_ILi0EEESV_EEEEENS5_IJNS4_10UnderscoreESY_SY_EEEEENS4_13SM90_TMA_LOADENS4_14ComposedLayoutINS4_7SwizzleILi3ELi4ELi3EEENS4_18smem_ptr_flag_bitsILi16EEENSU_INS5_IJNSA_ILi8EEESH_EEENS5_IJSH_SC_EEEEEEEvNS4_8identityENS4_23SM90_TMA_LOAD_MULTICASTES1B_vS1C_EENS_8epilogue10collective18CollectiveEpilogueINS1F_22Sm90TmaWarpSpecializedILi4ELi2ELi16ELb1ELb0EEEJSI_NS5_IJNSA_ILi128EEENSA_ILi32EEEEEESJ_SK_SJ_SK_NS1F_6fusion15FusionCallbacksIS1J_NS1N_13LinCombEltActINS1F_6thread4ReLuESJ_fSJ_fLNS_15FloatRoundStyleE2EEESI_S1M_JEEES11_NS12_INS13_ILi2ELi4ELi3EEES16_NSU_INS5_IJS17_S1L_EEENS5_IJS1L_SC_EEEEEEENS4_17SM75_U32x4_LDSM_NENS4_14SM90_TMA_STOREES1Z_NS4_17SM90_U32x4_STSM_NENS4_9Copy_AtomIJS22_SJ_EEEvEEEvvEEEEvNT_6ParamsE)
        /*3544*/ 	.short	0x0210
        /*3546*/ 	.short	0x0770


	//----- nvinfo : EIATTR_SW_WAR
	.align		4
.L_48:
        /*3548*/ 	.byte	0x04, 0x36
        /*354a*/ 	.short	(.L_50 - .L_49)
.L_49:
        /*354c*/ 	.word	0x00000008
.L_50:


//--------------------- .nv.callgraph             --------------------------
	.section	.nv.callgraph,"",@"SHT_CUDA_CALLGRAPH"
	.align	4
	.sectionentsize	8
	.align		4
        /*0000*/ 	.word	0x00000000
	.align		4
        /*0004*/ 	.word	0xffffffff
	.align		4
        /*0008*/ 	.word	index@(_ZN7cutlass13device_kernelINS_4gemm6kernel13GemmUniversalIN4cute5tupleIJiiiiEEENS1_10collective13CollectiveMmaINS1_34MainloopSm90TmaGmmaWarpSpecializedILi3ENS5_IJNS4_1CILi2EEENSA_ILi1EEESC_EEENS1_35KernelTmaWarpSpecializedCooperativeEEENS5_IJNSA_ILi256EEESG_NSA_ILi64EEEEEENS_6half_tENS5_IJlSC_lEEESJ_SK_NS4_8TiledMMAINS4_8MMA_AtomIJNS4_4SM904GMMA26MMA_64x256x16_F32F16F16_SSILNSO_5MajorE0ELSQ_0ELNSO_7ScaleInE1ELSR_1EEEEEENS4_6LayoutISD_NS5_IJSC_NSA_ILi0EEESV_EEEEENS5_IJNS4_10UnderscoreESY_SY_EEEEENS4_13SM90_TMA_LOADENS4_14ComposedLayoutINS4_7SwizzleILi3ELi4ELi3EEENS4_18smem_ptr_flag_bitsILi16EEENSU_INS5_IJNSA_ILi8EEESH_EEENS5_IJSH_SC_EEEEEEEvNS4_8identityENS4_23SM90_TMA_LOAD_MULTICASTES1B_vS1C_EENS_8epilogue10collective18CollectiveEpilogueINS1F_22Sm90TmaWarpSpecializedILi4ELi2ELi16ELb1ELb0EEEJSI_NS5_IJNSA_ILi128EEENSA_ILi32EEEEEESJ_SK_SJ_SK_NS1F_6fusion15FusionCallbacksIS1J_NS1N_13LinCombEltActINS1F_6thread4ReLuESJ_fSJ_fLNS_15FloatRoundStyleE2EEESI_S1M_JEEES11_NS12_INS13_ILi2ELi4ELi3EEES16_NSU_INS5_IJS17_S1L_EEENS5_IJS1L_SC_EEEEEEENS4_17SM75_U32x4_LDSM_NENS4_14SM90_TMA_STOREES1Z_NS4_17SM90_U32x4_STSM_NENS4_9Copy_AtomIJS22_SJ_EEEvEEEvvEEEEvNT_6ParamsE)
	.align		4
        /*000c*/ 	.word	index@(__assertfail)
	.align		4
        /*0010*/ 	.word	0x00000000
	.align		4
        /*0014*/ 	.word	0xfffffffe
	.align		4
        /*0018*/ 	.word	0x00000000
	.align		4
        /*001c*/ 	.word	0xfffffffd
	.align		4
        /*0020*/ 	.word	0x00000000
	.align		4
        /*0024*/ 	.word	0xfffffffc


//--------------------- .nv.constant4             --------------------------
	.section	.nv.constant4,"a",@progbits
	.align	8
	.align		8
.nv.constant4:
        /*0000*/ 	.dword	__assertfail
	.align		8
        /*0008*/ 	.dword	__unnamed_1
	.align		8
        /*0010*/ 	.dword	__unnamed_2
	.align		8
        /*0018*/ 	.dword	_ZN39_INTERNAL_cef3da46_4_k_cu_d2c4b6b7_26144cuda3std3__45__cpo5beginE
	.align		8
        /*0020*/ 	.dword	_ZN39_INTERNAL_cef3da46_4_k_cu_d2c4b6b7_26144cuda3std3__45__cpo3endE
	.align		8
        /*0028*/ 	.dword	_ZN39_INTERNAL_cef3da46_4_k_cu_d2c4b6b7_26144cuda3std3__45__cpo6cbeginE
	.align		8
        /*0030*/ 	.dword	_ZN39_INTERNAL_cef3da46_4_k_cu_d2c4b6b7_26144cuda3std3__45__cpo4cendE
	.align		8
        /*0038*/ 	.dword	_ZN39_INTERNAL_cef3da46_4_k_cu_d2c4b6b7_26144cuda3std3__441_GLOBAL__N__cef3da46_4_k_cu_d2c4b6b7_26146ignoreE
	.align		8
        /*0040*/ 	.dword	_ZN39_INTERNAL_cef3da46_4_k_cu_d2c4b6b7_26144cuda3std3__419piecewise_constructE
	.align		8
        /*0048*/ 	.dword	_ZN39_INTERNAL_cef3da46_4_k_cu_d2c4b6b7_26144cuda3std3__48in_placeE
	.align		8
        /*0050*/ 	.dword	_ZN39_INTERNAL_cef3da46_4_k_cu_d2c4b6b7_26144cuda3std6ranges3__45__cpo4swapE
	.align		8
        /*0058*/ 	.dword	_ZN39_INTERNAL_cef3da46_4_k_cu_d2c4b6b7_26144cuda3std6ranges3__45__cpo9iter_moveE
	.align		8
        /*0060*/ 	.dword	_ZN39_INTERNAL_cef3da46_4_k_cu_d2c4b6b7_26144cute7productE
	.align		8
        /*0068*/ 	.dword	_ZN39_INTERNAL_cef3da46_4_k_cu_d2c4b6b7_26144cute1_E
	.align		8
        /*0070*/ 	.dword	$str$22
	.align		8
        /*0078*/ 	.dword	$str$23
	.align		8
        /*0080*/ 	.dword	$str$26
	.align		8
        /*0088*/ 	.dword	$str$27


//--------------------- .text._ZN7cutlass13device_kernelINS_4gemm6kernel13GemmUniversalIN4cute5tupleIJiiiiEEENS1_10collective13CollectiveMmaINS1_34MainloopSm90TmaGmmaWarpSpecializedILi3ENS5_IJNS4_1CILi2EEENSA_ILi1EEESC_EEENS1_35KernelTmaWarpSpecializedCooperativeEEENS5_IJNSA_ILi256EEESG_NSA_ILi64EEEEEENS_6half_tENS5_IJlSC_lEEESJ_SK_NS4_8TiledMMAINS4_8MMA_AtomIJNS4_4SM904GMMA26MMA_64x256x16_F32F16F16_SSILNSO_5MajorE0ELSQ_0ELNSO_7ScaleInE1ELSR_1EEEEEENS4_6LayoutISD_NS5_IJSC_NSA_ILi0EEESV_EEEEENS5_IJNS4_10UnderscoreESY_SY_EEEEENS4_13SM90_TMA_LOADENS4_14ComposedLayoutINS4_7SwizzleILi3ELi4ELi3EEENS4_18smem_ptr_flag_bitsILi16EEENSU_INS5_IJNSA_ILi8EEESH_EEENS5_IJSH_SC_EEEEEEEvNS4_8identityENS4_23SM90_TMA_LOAD_MULTICASTES1B_vS1C_EENS_8epilogue10collective18CollectiveEpilogueINS1F_22Sm90TmaWarpSpecializedILi4ELi2ELi16ELb1ELb0EEEJSI_NS5_IJNSA_ILi128EEENSA_ILi32EEEEEESJ_SK_SJ_SK_NS1F_6fusion15FusionCallbacksIS1J_NS1N_13LinCombEltActINS1F_6thread4ReLuESJ_fSJ_fLNS_15FloatRoundStyleE2EEESI_S1M_JEEES11_NS12_INS13_ILi2ELi4ELi3EEES16_NSU_INS5_IJS17_S1L_EEENS5_IJS1L_SC_EEEEEEENS4_17SM75_U32x4_LDSM_NENS4_14SM90_TMA_STOREES1Z_NS4_17SM90_U32x4_STSM_NENS4_9Copy_AtomIJS22_SJ_EEEvEEEvvEEEEvNT_6ParamsE --------------------------
	.section	.text._ZN7cutlass13device_kernelINS_4gemm6kernel13GemmUniversalIN4cute5tupleIJiiiiEEENS1_10collective13CollectiveMmaINS1_34MainloopSm90TmaGmmaWarpSpecializedILi3ENS5_IJNS4_1CILi2EEENSA_ILi1EEESC_EEENS1_35KernelTmaWarpSpecializedCooperativeEEENS5_IJNSA_ILi256EEESG_NSA_ILi64EEEEEENS_6half_tENS5_IJlSC_lEEESJ_SK_NS4_8TiledMMAINS4_8MMA_AtomIJNS4_4SM904GMMA26MMA_64x256x16_F32F16F16_SSILNSO_5MajorE0ELSQ_0ELNSO_7ScaleInE1ELSR_1EEEEEENS4_6LayoutISD_NS5_IJSC_NSA_ILi0EEESV_EEEEENS5_IJNS4_10UnderscoreESY_SY_EEEEENS4_13SM90_TMA_LOADENS4_14ComposedLayoutINS4_7SwizzleILi3ELi4ELi3EEENS4_18smem_ptr_flag_bitsILi16EEENSU_INS5_IJNSA_ILi8EEESH_EEENS5_IJSH_SC_EEEEEEEvNS4_8identityENS4_23SM90_TMA_LOAD_MULTICASTES1B_vS1C_EENS_8epilogue10collective18CollectiveEpilogueINS1F_22Sm90TmaWarpSpecializedILi4ELi2ELi16ELb1ELb0EEEJSI_NS5_IJNSA_ILi128EEENSA_ILi32EEEEEESJ_SK_SJ_SK_NS1F_6fusion15FusionCallbacksIS1J_NS1N_13LinCombEltActINS1F_6thread4ReLuESJ_fSJ_fLNS_15FloatRoundStyleE2EEESI_S1M_JEEES11_NS12_INS13_ILi2ELi4ELi3EEES16_NSU_INS5_IJS17_S1L_EEENS5_IJS1L_SC_EEEEEEENS4_17SM75_U32x4_LDSM_NENS4_14SM90_TMA_STOREES1Z_NS4_17SM90_U32x4_STSM_NENS4_9Copy_AtomIJS22_SJ_EEEvEEEvvEEEEvNT_6ParamsE,"ax",@progbits
	.align	128
.text._ZN7cutlass13device_kernelINS_4gemm6kernel13GemmUniversalIN4cute5tupleIJiiiiEEENS1_10collective13CollectiveMmaINS1_34MainloopSm90TmaGmmaWarpSpecializedILi3ENS5_IJNS4_1CILi2EEENSA_ILi1EEESC_EEENS1_35KernelTmaWarpSpecializedCooperativeEEENS5_IJNSA_ILi256EEESG_NSA_ILi64EEEEEENS_6half_tENS5_IJlSC_lEEESJ_SK_NS4_8TiledMMAINS4_8MMA_AtomIJNS4_4SM904GMMA26MMA_64x256x16_F32F16F16_SSILNSO_5MajorE0ELSQ_0ELNSO_7ScaleInE1ELSR_1EEEEEENS4_6LayoutISD_NS5_IJSC_NSA_ILi0EEESV_EEEEENS5_IJNS4_10UnderscoreESY_SY_EEEEENS4_13SM90_TMA_LOADENS4_14ComposedLayoutINS4_7SwizzleILi3ELi4ELi3EEENS4_18smem_ptr_flag_bitsILi16EEENSU_INS5_IJNSA_ILi8EEESH_EEENS5_IJSH_SC_EEEEEEEvNS4_8identityENS4_23SM90_TMA_LOAD_MULTICASTES1B_vS1C_EENS_8epilogue10collective18CollectiveEpilogueINS1F_22Sm90TmaWarpSpecializedILi4ELi2ELi16ELb1ELb0EEEJSI_NS5_IJNSA_ILi128EEENSA_ILi32EEEEEESJ_SK_SJ_SK_NS1F_6fusion15FusionCallbacksIS1J_NS1N_13LinCombEltActINS1F_6thread4ReLuESJ_fSJ_fLNS_15FloatRoundStyleE2EEESI_S1M_JEEES11_NS12_INS13_ILi2ELi4ELi3EEES16_NSU_INS5_IJS17_S1L_EEENS5_IJS1L_SC_EEEEEEENS4_17SM75_U32x4_LDSM_NENS4_14SM90_TMA_STOREES1Z_NS4_17SM90_U32x4_STSM_NENS4_9Copy_AtomIJS22_SJ_EEEvEEEvvEEEEvNT_6ParamsE:
        .type           _ZN7cutlass13device_kernelINS_4gemm6kernel13GemmUniversalIN4cute5tupleIJiiiiEEENS1_10collective13CollectiveMmaINS1_34MainloopSm90TmaGmmaWarpSpecializedILi3ENS5_IJNS4_1CILi2EEENSA_ILi1EEESC_EEENS1_35KernelTmaWarpSpecializedCooperativeEEENS5_IJNSA_ILi256EEESG_NSA_ILi64EEEEEENS_6half_tENS5_IJlSC_lEEESJ_SK_NS4_8TiledMMAINS4_8MMA_AtomIJNS4_4SM904GMMA26MMA_64x256x16_F32F16F16_SSILNSO_5MajorE0ELSQ_0ELNSO_7ScaleInE1ELSR_1EEEEEENS4_6LayoutISD_NS5_IJSC_NSA_ILi0EEESV_EEEEENS5_IJNS4_10UnderscoreESY_SY_EEEEENS4_13SM90_TMA_LOADENS4_14ComposedLayoutINS4_7SwizzleILi3ELi4ELi3EEENS4_18smem_ptr_flag_bitsILi16EEENSU_INS5_IJNSA_ILi8EEESH_EEENS5_IJSH_SC_EEEEEEEvNS4_8identityENS4_23SM90_TMA_LOAD_MULTICASTES1B_vS1C_EENS_8epilogue10collective18CollectiveEpilogueINS1F_22Sm90TmaWarpSpecializedILi4ELi2ELi16ELb1ELb0EEEJSI_NS5_IJNSA_ILi128EEENSA_ILi32EEEEEESJ_SK_SJ_SK_NS1F_6fusion15FusionCallbacksIS1J_NS1N_13LinCombEltActINS1F_6thread4ReLuESJ_fSJ_fLNS_15FloatRoundStyleE2EEESI_S1M_JEEES11_NS12_INS13_ILi2ELi4ELi3EEES16_NSU_INS5_IJS17_S1L_EEENS5_IJS1L_SC_EEEEEEENS4_17SM75_U32x4_LDSM_NENS4_14SM90_TMA_STOREES1Z_NS4_17SM90_U32x4_STSM_NENS4_9Copy_AtomIJS22_SJ_EEEvEEEvvEEEEvNT_6ParamsE,@function
        .size           _ZN7cutlass13device_kernelINS_4gemm6kernel13GemmUniversalIN4cute5tupleIJiiiiEEENS1_10collective13CollectiveMmaINS1_34MainloopSm90TmaGmmaWarpSpecializedILi3ENS5_IJNS4_1CILi2EEENSA_ILi1EEESC_EEENS1_35KernelTmaWarpSpecializedCooperativeEEENS5_IJNSA_ILi256EEESG_NSA_ILi64EEEEEENS_6half_tENS5_IJlSC_lEEESJ_SK_NS4_8TiledMMAINS4_8MMA_AtomIJNS4_4SM904GMMA26MMA_64x256x16_F32F16F16_SSILNSO_5MajorE0ELSQ_0ELNSO_7ScaleInE1ELSR_1EEEEEENS4_6LayoutISD_NS5_IJSC_NSA_ILi0EEESV_EEEEENS5_IJNS4_10UnderscoreESY_SY_EEEEENS4_13SM90_TMA_LOADENS4_14ComposedLayoutINS4_7SwizzleILi3ELi4ELi3EEENS4_18smem_ptr_flag_bitsILi16EEENSU_INS5_IJNSA_ILi8EEESH_EEENS5_IJSH_SC_EEEEEEEvNS4_8identityENS4_23SM90_TMA_LOAD_MULTICASTES1B_vS1C_EENS_8epilogue10collective18CollectiveEpilogueINS1F_22Sm90TmaWarpSpecializedILi4ELi2ELi16ELb1ELb0EEEJSI_NS5_IJNSA_ILi128EEENSA_ILi32EEEEEESJ_SK_SJ_SK_NS1F_6fusion15FusionCallbacksIS1J_NS1N_13LinCombEltActINS1F_6thread4ReLuESJ_fSJ_fLNS_15FloatRoundStyleE2EEESI_S1M_JEEES11_NS12_INS13_ILi2ELi4ELi3EEES16_NSU_INS5_IJS17_S1L_EEENS5_IJS1L_SC_EEEEEEENS4_17SM75_U32x4_LDSM_NENS4_14SM90_TMA_STOREES1Z_NS4_17SM90_U32x4_STSM_NENS4_9Copy_AtomIJS22_SJ_EEEvEEEvvEEEEvNT_6ParamsE,(.L_x_404 - _ZN7cutlass13device_kernelINS_4gemm6kernel13GemmUniversalIN4cute5tupleIJiiiiEEENS1_10collective13CollectiveMmaINS1_34MainloopSm90TmaGmmaWarpSpecializedILi3ENS5_IJNS4_1CILi2EEENSA_ILi1EEESC_EEENS1_35KernelTmaWarpSpecializedCooperativeEEENS5_IJNSA_ILi256EEESG_NSA_ILi64EEEEEENS_6half_tENS5_IJlSC_lEEESJ_SK_NS4_8TiledMMAINS4_8MMA_AtomIJNS4_4SM904GMMA26MMA_64x256x16_F32F16F16_SSILNSO_5MajorE0ELSQ_0ELNSO_7ScaleInE1ELSR_1EEEEEENS4_6LayoutISD_NS5_IJSC_NSA_ILi0EEESV_EEEEENS5_IJNS4_10UnderscoreESY_SY_EEEEENS4_13SM90_TMA_LOADENS4_14ComposedLayoutINS4_7SwizzleILi3ELi4ELi3EEENS4_18smem_ptr_flag_bitsILi16EEENSU_INS5_IJNSA_ILi8EEESH_EEENS5_IJSH_SC_EEEEEEEvNS4_8identityENS4_23SM90_TMA_LOAD_MULTICASTES1B_vS1C_EENS_8epilogue10collective18CollectiveEpilogueINS1F_22Sm90TmaWarpSpecializedILi4ELi2ELi16ELb1ELb0EEEJSI_NS5_IJNSA_ILi128EEENSA_ILi32EEEEEESJ_SK_SJ_SK_NS1F_6fusion15FusionCallbacksIS1J_NS1N_13LinCombEltActINS1F_6thread4ReLuESJ_fSJ_fLNS_15FloatRoundStyleE2EEESI_S1M_JEEES11_NS12_INS13_ILi2ELi4ELi3EEES16_NSU_INS5_IJS17_S1L_EEENS5_IJS1L_SC_EEEEEEENS4_17SM75_U32x4_LDSM_NENS4_14SM90_TMA_STOREES1Z_NS4_17SM90_U32x4_STSM_NENS4_9Copy_AtomIJS22_SJ_EEEvEEEvvEEEEvNT_6ParamsE)
        .other          _ZN7cutlass13device_kernelINS_4gemm6kernel13GemmUniversalIN4cute5tupleIJiiiiEEENS1_10collective13CollectiveMmaINS1_34MainloopSm90TmaGmmaWarpSpecializedILi3ENS5_IJNS4_1CILi2EEENSA_ILi1EEESC_EEENS1_35KernelTmaWarpSpecializedCooperativeEEENS5_IJNSA_ILi256EEESG_NSA_ILi64EEEEEENS_6half_tENS5_IJlSC_lEEESJ_SK_NS4_8TiledMMAINS4_8MMA_AtomIJNS4_4SM904GMMA26MMA_64x256x16_F32F16F16_SSILNSO_5MajorE0ELSQ_0ELNSO_7ScaleInE1ELSR_1EEEEEENS4_6LayoutISD_NS5_IJSC_NSA_ILi0EEESV_EEEEENS5_IJNS4_10UnderscoreESY_SY_EEEEENS4_13SM90_TMA_LOADENS4_14ComposedLayoutINS4_7SwizzleILi3ELi4ELi3EEENS4_18smem_ptr_flag_bitsILi16EEENSU_INS5_IJNSA_ILi8EEESH_EEENS5_IJSH_SC_EEEEEEEvNS4_8identityENS4_23SM90_TMA_LOAD_MULTICASTES1B_vS1C_EENS_8epilogue10collective18CollectiveEpilogueINS1F_22Sm90TmaWarpSpecializedILi4ELi2ELi16ELb1ELb0EEEJSI_NS5_IJNSA_ILi128EEENSA_ILi32EEEEEESJ_SK_SJ_SK_NS1F_6fusion15FusionCallbacksIS1J_NS1N_13LinCombEltActINS1F_6thread4ReLuESJ_fSJ_fLNS_15FloatRoundStyleE2EEESI_S1M_JEEES11_NS12_INS13_ILi2ELi4ELi3EEES16_NSU_INS5_IJS17_S1L_EEENS5_IJS1L_SC_EEEEEEENS4_17SM75_U32x4_LDSM_NENS4_14SM90_TMA_STOREES1Z_NS4_17SM90_U32x4_STSM_NENS4_9Copy_AtomIJS22_SJ_EEEvEEEvvEEEEvNT_6ParamsE,@"STO_CUDA_ENTRY STV_DEFAULT"
_ZN7cutlass13device_kernelINS_4gemm6kernel13GemmUniversalIN4cute5tupleIJiiiiEEENS1_10collective13CollectiveMmaINS1_34MainloopSm90TmaGmmaWarpSpecializedILi3ENS5_IJNS4_1CILi2EEENSA_ILi1EEESC_EEENS1_35KernelTmaWarpSpecializedCooperativeEEENS5_IJNSA_ILi256EEESG_NSA_ILi64EEEEEENS_6half_tENS5_IJlSC_lEEESJ_SK_NS4_8TiledMMAINS4_8MMA_AtomIJNS4_4SM904GMMA26MMA_64x256x16_F32F16F16_SSILNSO_5MajorE0ELSQ_0ELNSO_7ScaleInE1ELSR_1EEEEEENS4_6LayoutISD_NS5_IJSC_NSA_ILi0EEESV_EEEEENS5_IJNS4_10UnderscoreESY_SY_EEEEENS4_13SM90_TMA_LOADENS4_14ComposedLayoutINS4_7SwizzleILi3ELi4ELi3EEENS4_18smem_ptr_flag_bitsILi16EEENSU_INS5_IJNSA_ILi8EEESH_EEENS5_IJSH_SC_EEEEEEEvNS4_8identityENS4_23SM90_TMA_LOAD_MULTICASTES1B_vS1C_EENS_8epilogue10collective18CollectiveEpilogueINS1F_22Sm90TmaWarpSpecializedILi4ELi2ELi16ELb1ELb0EEEJSI_NS5_IJNSA_ILi128EEENSA_ILi32EEEEEESJ_SK_SJ_SK_NS1F_6fusion15FusionCallbacksIS1J_NS1N_13LinCombEltActINS1F_6thread4ReLuESJ_fSJ_fLNS_15FloatRoundStyleE2EEESI_S1M_JEEES11_NS12_INS13_ILi2ELi4ELi3EEES16_NSU_INS5_IJS17_S1L_EEENS5_IJS1L_SC_EEEEEEENS4_17SM75_U32x4_LDSM_NENS4_14SM90_TMA_STOREES1Z_NS4_17SM90_U32x4_STSM_NENS4_9Copy_AtomIJS22_SJ_EEEvEEEvvEEEEvNT_6ParamsE:
[----:B------:R-:W1:Y:S02]  /*0000*/  LDC R1, c[0x0][0x28] ;  /* 0x00000a00ff017b82 */ /* 0x000e640000000800 */
[----:B-1----:R-:W-:Y:S01]  /*0010*/  IADD3 R1, R1, -0x7c8, RZ ;  /* 0xfffff83801017810 */ /* 0x002fe20007ffe0ff */
[----:B------:R-:W1:Y:S05]  /*0020*/  S2R R9, SR_TID.X ;  /* 0x0000000000097919 */ /* 0x000e6a0000002100 */
[----:B------:R-:W2:Y:S01]  /*0030*/  LDC.64 R6, c[0x0][0x588] ;  /* 0x00016200ff067b82 */ /* 0x000ea20000000a00 */
[----:B------:R-:W-:Y:S01]  /*0040*/  ELECT P0, URZ, PT ;  /* 0x00000000003f782f */ /* 0x000fe20003800000 */
[----:B------:R-:W-:Y:S01]  /*0050*/  BSSY B0, `(.L_x_0) ;  /* 0x0000016000007945 */ /* 0x000fe20003800000 */
[----:B-1----:R-:W-:-:S02]  /*0060*/  SHF.R.U32.HI R8, RZ, 0x5, R9 ;  /* 0x00000005ff087819 */ /* 0x002fc40000011609 */
[----:B------:R-:W-:-:S03]  /*0070*/  SHF.R.U32.HI R2, RZ, 0x7, R9 ;  /* 0x00000007ff027819 */ /* 0x000fc60000011609 */
[----:B------:R-:W1:Y:S04]  /*0080*/  SHFL.IDX PT, R0, R8, RZ, 0x1f ;  /* 0x00001fff08007589 */ /* 0x000e6800000e0000 */
[----:B------:R3:W4:Y:S01]  /*0090*/  SHFL.IDX PT, R5, R2, RZ, 0x1f ;  /* 0x00001fff02057589 */ /* 0x00072200000e0000 */
[----:B-1----:R-:W-:Y:S02]  /*00a0*/  ISETP.NE.OR P0, PT, R0, RZ, !P0 ;  /* 0x000000ff0000720c */ /* 0x002fe40004705670 */
[----:B------:R-:W-:-:S11]  /*00b0*/  SHF.R.S32.HI R3, RZ, 0x1f, R0 ;  /* 0x0000001fff037819 */ /* 0x000fd60000011400 */
[----:B--234-:R-:W-:Y:S05]  /*00c0*/  @P0 BRA `(.L_x_1) ;  /* 0x0000000000380947 */ /* 0x01cfea0003800000 */
[----:B------:R-:W-:Y:S02]  /*00d0*/  ULDC.64 UR4, c[0x0][0x198] ;  /* 0x0000660000047ab9 */ /* 0x000fe40000000a00 */
[----:B------:R-:W-:Y:S02]  /*00e0*/  UIADD3 UR6, UP0, UR4, 0xf0, URZ ;  /* 0x000000f004067890 */ /* 0x000fe4000ff1e03f */
[----:B------:R-:W-:Y:S02]  /*00f0*/  UIADD3 UR8, UP1, UR4, 0x1f0, URZ ;  /* 0x000001f004087890 */ /* 0x000fe4000ff3e03f */
[----:B------:R-:W-:Y:S02]  /*0100*/  UIADD3 UR10, UP2, UR4, 0x3f0, URZ ;  /* 0x000003f0040a7890 */ /* 0x000fe4000ff5e03f */
[----:B------:R-:W-:Y:S02]  /*0110*/  UIADD3 UR4, UP3, UR4, 0x4f0, URZ ;  /* 0x000004f004047890 */ /* 0x000fe4000ff7e03f */
[----:B------:R-:W-:-:S02]  /*0120*/  UIADD3.X UR7, URZ, UR5, URZ, UP0, !UPT ;  /* 0x000000053f077290 */ /* 0x000fc400087fe43f */
[----:B------:R-:W-:Y:S02]  /*0130*/  UIADD3.X UR9, URZ, UR5, URZ, UP1, !UPT ;  /* 0x000000053f097290 */ /* 0x000fe40008ffe43f */
[----:B------:R-:W-:Y:S02]  /*0140*/  UIADD3.X UR11, URZ, UR5, URZ, UP2, !UPT ;  /* 0x000000053f0b7290 */ /* 0x000fe400097fe43f */
[----:B------:R-:W-:-:S03]  /*0150*/  UIADD3.X UR5, URZ, UR5, URZ, UP3, !UPT ;  /* 0x000000053f057290 */ /* 0x000fc60009ffe43f */
[----:B------:R1:W-:Y:S02]  /*0160*/  UTMACCTL.PF [UR6] ;  /* 0x00000000060079b9 */ /* 0x0003e40008040000 */
[----:B------:R1:W-:Y:S02]  /*0170*/  UTMACCTL.PF [UR8] ;  /* 0x00000000080079b9 */ /* 0x0003e40008040000 */
[----:B------:R1:W-:Y:S02]  /*0180*/  UTMACCTL.PF [UR10] ;  /* 0x000000000a0079b9 */ /* 0x0003e40008040000 */
[----:B------:R1:W-:Y:S02]  /*0190*/  UTMACCTL.PF [UR4] ;  /* 0x00000000040079b9 */ /* 0x0003e40008040000 */
[----:B-1----:R-:W-:Y:S01]  /*01a0*/  NOP ;  /* 0x0000000000007918 */ /* 0x002fe20000000000 */
.L_x_1:
[----:B------:R-:W-:Y:S05]  /*01b0*/  BSYNC B0 ;  /* 0x0000000000007941 */ /* 0x000fea0003800000 */
.L_x_0:
[----:B------:R-:W-:Y:S01]  /*01c0*/  ULDC.64 UR4, c[0x0][0x590] ;  /* 0x0001640000047ab9 */ /* 0x000fe20000000a00 */
[----:B------:R-:W-:Y:S01]  /*01d0*/  LEA.HI R3, R3, R0, RZ, 0x2 ;  /* 0x0000000003037211 */ /* 0x000fe200078f10ff */
[----:B------:R-:W-:Y:S01]  /*01e0*/  ULDC.64 UR54, c[0x0][0x208] ;  /* 0x0000820000367ab9 */ /* 0x000fe20000000a00 */
[----:B------:R-:W-:Y:S02]  /*01f0*/  ISETP.NE.U32.AND P2, PT, RZ, UR4, PT ;  /* 0x00000004ff007c0c */ /* 0x000fe4000bf45070 */
[----:B------:R-:W-:Y:S02]  /*0200*/  LOP3.LUT R3, R3, 0xfffffffc, RZ, 0xc0, !PT ;  /* 0xfffffffc03037812 */ /* 0x000fe400078ec0ff */
[----:B------:R-:W-:Y:S02]  /*0210*/  ISETP.NE.AND.EX P3, PT, RZ, UR5, PT, P2 ;  /* 0x00000005ff007c0c */ /* 0x000fe4000bf65320 */
[----:B------:R-:W-:Y:S01]  /*0220*/  PRMT R4, RZ, 0x7610, R4 ;  /* 0x00007610ff047816 */ /* 0x000fe20000000004 */
[----:B------:R-:W-:Y:S01]  /*0230*/  IMAD.IADD R0, R0, 0x1, -R3 ;  /* 0x0000000100007824 */ /* 0x000fe200078e0a03 */
[----:B------:R-:W-:Y:S01]  /*0240*/  MOV R2, R6 ;  /* 0x0000000600027202 */ /* 0x000fe20000000f00 */
[----:B------:R-:W-:-:S08]  /*0250*/  IMAD.MOV.U32 R3, RZ, RZ, R7 ;  /* 0x000000ffff037224 */ /* 0x000fd000078e0007 */
[----:B------:R-:W-:Y:S05]  /*0260*/  @P3 BRA `(.L_x_2) ;  /* 0x0000000000303947 */ /* 0x000fea0003800000 */
[----:B------:R-:W-:Y:S02]  /*0270*/  ULDC.64 UR6, c[0x0][0x588] ;  /* 0x0001620000067ab9 */ /* 0x000fe40000000a00 */
[----:B------:R-:W-:-:S04]  /*0280*/  ISETP.NE.U32.AND P0, PT, RZ, UR6, PT ;  /* 0x00000006ff007c0c */ /* 0x000fc8000bf05070 */
[----:B------:R-:W-:-:S13]  /*0290*/  ISETP.NE.AND.EX P0, PT, RZ, UR7, PT, P0 ;  /* 0x00000007ff007c0c */ /* 0x000fda000bf05300 */
[----:B------:R-:W-:Y:S05]  /*02a0*/  @!P0 BRA `(.L_x_3) ;  /* 0x0000000000108947 */ /* 0x000fea0003800000 */
[----:B------:R-:W2:Y:S02]  /*02b0*/  LDG.E R4, desc[UR54][R2.64] ;  /* 0x0000003602047981 */ /* 0x000ea4000c1e1900 */
[----:B--2---:R-:W-:Y:S02]  /*02c0*/  FSETP.NEU.AND P1, PT, R4, RZ, PT ;  /* 0x000000ff0400720b */ /* 0x004fe40003f2d000 */
[----:B------:R-:W-:Y:S01]  /*02d0*/  MOV R4, 0x1 ;  /* 0x0000000100047802 */ /* 0x000fe20000000f00 */
[----:B------:R-:W-:Y:S10]  /*02e0*/  BRA `(.L_x_2) ;  /* 0x0000000000107947 */ /* 0x000ff40003800000 */
.L_x_3:
[----:B------:R-:W-:Y:S01]  /*02f0*/  ULDC UR6, c[0x0][0x580] ;  /* 0x0001600000067ab9 */ /* 0x000fe20000000800 */
[----:B------:R-:W-:Y:S01]  /*0300*/  IMAD.MOV.U32 R4, RZ, RZ, 0x1 ;  /* 0x00000001ff047424 */ /* 0x000fe200078e00ff */
[----:B------:R-:W-:Y:S02]  /*0310*/  FSETP.NEU.AND P1, PT, RZ, UR6, PT ;  /* 0x00000006ff007c0b */ /* 0x000fe4000bf2d000 */
[----:B------:R-:W-:-:S11]  /*0320*/  CS2R R2, SRZ ;  /* 0x0000000000027805 */ /* 0x000fd6000001ff00 */
.L_x_2:
[----:B------:R-:W-:Y:S02]  /*0330*/  ISETP.NE.U32.AND P4, PT, R2, RZ, PT ;  /* 0x000000ff0200720c */ /* 0x000fe40003f85070 */
[----:B------:R-:W-:Y:S02]  /*0340*/  ISETP.NE.AND.EX P5, PT, RZ, UR5, PT, P2 ;  /* 0x00000005ff007c0c */ /* 0x000fe4000bfa5320 */
[----:B------:R-:W-:Y:S02]  /*0350*/  ISETP.NE.AND.EX P2, PT, R3, RZ, PT, P4 ;  /* 0x000000ff0300720c */ /* 0x000fe40003f45340 */
[----:B------:R-:W-:-:S11]  /*0360*/  PLOP3.LUT P0, PT, PT, PT, PT, 0x8, 0x0 ;  /* 0x000000000000781c */ /* 0x000fd60003f0e170 */
[----:B------:R-:W-:Y:S05]  /*0370*/  @P2 BRA P5, `(.L_x_4) ;  /* 0x0000000000342947 */ /* 0x000fea0002800000 */
[----:B------:R-:W-:-:S04]  /*0380*/  ISETP.NE.U32.AND P0, PT, RZ, UR4, PT ;  /* 0x00000004ff007c0c */ /* 0x000fc8000bf05070 */
[----:B------:R-:W-:-:S13]  /*0390*/  ISETP.NE.AND.EX P0, PT, RZ, UR5, PT, P0 ;  /* 0x00000005ff007c0c */ /* 0x000fda000bf05300 */
[----:B------:R-:W-:Y:S05]  /*03a0*/  @!P0 BRA `(.L_x_5) ;  /* 0x0000000000248947 */ /* 0x000fea0003800000 */
[----:B------:R-:W-:Y:S02]  /*03b0*/  PRMT R4, R4, 0x9910, RZ ;  /* 0x0000991004047816 */ /* 0x000fe400000000ff */
[----:B------:R-:W-:Y:S02]  /*03c0*/  ISETP.NE.U32.AND P0, PT, R2, RZ, PT ;  /* 0x000000ff0200720c */ /* 0x000fe40003f05070 */
[----:B------:R-:W-:Y:S02]  /*03d0*/  ISETP.NE.AND P2, PT, R4, RZ, PT ;  /* 0x000000ff0400720c */ /* 0x000fe40003f45270 */
[----:B------:R-:W-:Y:S02]  /*03e0*/  ISETP.NE.AND.EX P0, PT, R3, RZ, PT, P0 ;  /* 0x000000ff0300720c */ /* 0x000fe40003f05300 */
[----:B------:R-:W-:-:S09]  /*03f0*/  SEL R2, RZ, 0xffffffff, P1 ;  /* 0xffffffffff027807 */ /* 0x000fd20000800000 */
[----:B------:R-:W-:-:S04]  /*0400*/  @!P2 SEL R2, RZ, 0xffffffff, P0 ;  /* 0xffffffffff02a807 */ /* 0x000fc80000000000 */
[----:B------:R-:W-:-:S04]  /*0410*/  LOP3.LUT R2, R2, 0x1, RZ, 0xc0, !PT ;  /* 0x0000000102027812 */ /* 0x000fc800078ec0ff */
[----:B------:R-:W-:Y:S01]  /*0420*/  ISETP.EQ.U32.AND P0, PT, R2, 0x1, PT ;  /* 0x000000010200780c */ /* 0x000fe20003f02070 */
[----:B------:R-:W-:-:S12]  /*0430*/  BRA `(.L_x_4) ;  /* 0x0000000000047947 */ /* 0x000fd80003800000 */
.L_x_5:
[----:B------:R-:W-:-:S13]  /*0440*/  PLOP3.LUT P0, PT, P1, PT, PT, 0x8, 0x0 ;  /* 0x000000000000781c */ /* 0x000fda0000f0e170 */
.L_x_4:
[----:B------:R-:W1:Y:S02]  /*0450*/  SHFL.IDX PT, R2, R8, RZ, 0x1f ;  /* 0x00001fff08027589 */ /* 0x000e6400000e0000 */
[----:B-1----:R-:W-:-:S13]  /*0460*/  ISETP.NE.AND P1, PT, R2, RZ, PT ;  /* 0x000000ff0200720c */ /* 0x002fda0003f25270 */
[----:B------:R-:W-:Y:S05]  /*0470*/  @P1 BRA `(.L_x_6) ;  /* 0x0000000000501947 */ /* 0x000fea0003800000 */
[----:B------:R-:W1:Y:S01]  /*0480*/  S2UR UR8, SR_CgaCtaId ;  /* 0x00000000000879c3 */ /* 0x000e620000008800 */
[----:B------:R-:W-:Y:S01]  /*0490*/  UMOV UR4, 0x400 ;  /* 0x0000040000047882 */ /* 0x000fe20000000000 */
[----:B------:R-:W-:Y:S01]  /*04a0*/  UMOV UR5, 0x1 ;  /* 0x0000000100057882 */ /* 0x000fe20000000000 */
[----:B------:R-:W-:Y:S01]  /*04b0*/  UMOV UR6, 0x4 ;  /* 0x0000000400067882 */ /* 0x000fe20000000000 */
[----:B------:R-:W-:Y:S01]  /*04c0*/  ELECT P1, URZ, PT ;  /* 0x00000000003f782f */ /* 0x000fe20003820000 */
[----:B------:R-:W-:-:S04]  /*04d0*/  UIADD3 UR6, -UR6, 0x100000, URZ ;  /* 0x0010000006067890 */ /* 0x000fc8000fffe13f */
[----:B------:R-:W-:Y:S02]  /*04e0*/  USHF.L.U32 UR7, UR6, 0xb, URZ ;  /* 0x0000000b06077899 */ /* 0x000fe4000800063f */
[----:B------:R-:W-:Y:S02]  /*04f0*/  USHF.L.U32 UR6, UR6, 0x1, URZ ;  /* 0x0000000106067899 */ /* 0x000fe4000800063f */
[----:B-1----:R-:W-:Y:S02]  /*0500*/  ULEA UR8, UR8, UR4, 0x18 ;  /* 0x0000000408087291 */ /* 0x002fe4000f8ec03f */
[----:B------:R-:W-:-:S04]  /*0510*/  UIADD3 UR4, -UR5, 0x100000, URZ ;  /* 0x0010000005047890 */ /* 0x000fc8000fffe13f */
[----:B------:R-:W-:Y:S02]  /*0520*/  USHF.L.U32 UR5, UR4, 0xb, URZ ;  /* 0x0000000b04057899 */ /* 0x000fe4000800063f */
[----:B------:R-:W-:Y:S01]  /*0530*/  USHF.L.U32 UR4, UR4, 0x1, URZ ;  /* 0x0000000104047899 */ /* 0x000fe2000800063f */
[----:B------:R-:W1:Y:S11]  /*0540*/  FENCE.VIEW.ASYNC.S ;  /* 0x00000000000073c6 */ /* 0x000e760000000000 */
[----:B-1----:R1:W2:Y:S01]  /*0550*/  SYNCS.EXCH.64 URZ, [UR8], UR4 ;  /* 0x00000004083f75b2 */ /* 0x0022a20008000100 */
[----:B------:R1:W3:Y:S01]  /*0560*/  SYNCS.EXCH.64 URZ, [UR8+0x18], UR6 ;  /* 0x00001806083f75b2 */ /* 0x0002e20008000100 */
[----:B------:R1:W4:Y:S01]  /*0570*/  SYNCS.EXCH.64 URZ, [UR8+0x8], UR4 ;  /* 0x00000804083f75b2 */ /* 0x0003220008000100 */
[----:B------:R1:W1:Y:S01]  /*0580*/  SYNCS.EXCH.64 URZ, [UR8+0x20], UR6 ;  /* 0x00002006083f75b2 */ /* 0x0002620008000100 */
[----:B------:R1:W1:Y:S01]  /*0590*/  SYNCS.EXCH.64 URZ, [UR8+0x10], UR4 ;  /* 0x00001004083f75b2 */ /* 0x0002620008000100 */
[----:B------:R1:W1:Y:S01]  /*05a0*/  SYNCS.EXCH.64 URZ, [UR8+0x28], UR6 ;  /* 0x00002806083f75b2 */ /* 0x0002620008000100 */
[----:B------:R-:W-:Y:S01]  /*05b0*/  NOP ;  /* 0x0000000000007918 */ /* 0x000fe20000000000 */
.L_x_6:
[----:B------:R-:W5:Y:S01]  /*05c0*/  SHFL.IDX PT, R3, R8, RZ, 0x1f ;  /* 0x00001fff08037589 */ /* 0x000f6200000e0000 */
[----:B------:R-:W1:Y:S01]  /*05d0*/  S2UR UR9, SR_CTAID.X ;  /* 0x00000000000979c3 */ /* 0x000e620000002500 */
[----:B------:R-:W-:Y:S01]  /*05e0*/  NOP ;  /* 0x0000000000007918 */ /* 0x000fe20000000000 */
[----:B-----5:R-:W-:Y:S02]  /*05f0*/  ISETP.NE.AND P1, PT, R3, RZ, PT ;  /* 0x000000ff0300720c */ /* 0x020fe40003f25270 */
[----:B------:R-:W-:-:S04]  /*0600*/  SHF.R.S32.HI R3, RZ, 0x1f, R9 ;  /* 0x0000001fff037819 */ /* 0x000fc80000011409 */
[----:B------:R-:W-:-:S07]  /*0610*/  LEA.HI R3, R3, R9, RZ, 0x7 ;  /* 0x0000000903037211 */ /* 0x000fce00078f38ff */
[----:B-1----:R-:W-:Y:S05]  /*0620*/  @P1 BRA `(.L_x_7) ;  /* 0x0000000000581947 */ /* 0x002fea0003800000 */
[----:B------:R-:W1:Y:S01]  /*0630*/  S2UR UR5, SR_CgaCtaId ;  /* 0x00000000000579c3 */ /* 0x000e620000008800 */
[----:B------:R-:W-:Y:S01]  /*0640*/  UMOV UR4, 0x400 ;  /* 0x0000040000047882 */ /* 0x000fe20000000000 */
[----:B------:R-:W-:Y:S01]  /*0650*/  UMOV UR6, 0x20 ;  /* 0x0000002000067882 */ /* 0x000fe20000000000 */
[----:B------:R-:W-:Y:S01]  /*0660*/  UMOV UR7, 0x100 ;  /* 0x0000010000077882 */ /* 0x000fe20000000000 */
[----:B------:R-:W-:Y:S01]  /*0670*/  ELECT P1, URZ, PT ;  /* 0x00000000003f782f */ /* 0x000fe20003820000 */
[----:B-1----:R-:W-:Y:S02]  /*0680*/  ULEA UR8, UR5, UR4, 0x18 ;  /* 0x0000000405087291 */ /* 0x002fe4000f8ec03f */
[----:B------:R-:W-:-:S04]  /*0690*/  UIADD3 UR4, -UR6, 0x100000, URZ ;  /* 0x0010000006047890 */ /* 0x000fc8000fffe13f */
[----:B------:R-:W-:Y:S02]  /*06a0*/  USHF.L.U32 UR5, UR4, 0xb, URZ ;  /* 0x0000000b04057899 */ /* 0x000fe4000800063f */
[----:B------:R-:W-:Y:S02]  /*06b0*/  USHF.L.U32 UR4, UR4, 0x1, URZ ;  /* 0x0000000104047899 */ /* 0x000fe4000800063f */
[----:B------:R-:W-:-:S04]  /*06c0*/  UIADD3 UR6, -UR7, 0x100000, URZ ;  /* 0x0010000007067890 */ /* 0x000fc8000fffe13f */
[----:B------:R-:W-:Y:S02]  /*06d0*/  USHF.L.U32 UR7, UR6, 0xb, URZ ;  /* 0x0000000b06077899 */ /* 0x000fe4000800063f */
[----:B------:R-:W-:Y:S01]  /*06e0*/  USHF.L.U32 UR6, UR6, 0x1, URZ ;  /* 0x0000000106067899 */ /* 0x000fe2000800063f */
[----:B------:R-:W1:Y:S03]  /*06f0*/  FENCE.VIEW.ASYNC.S ;  /* 0x00000000000073c6 */ /* 0x000e660000000000 */
[----:B-1----:R1:W1:Y:S08]  /*0700*/  SYNCS.EXCH.64 URZ, [UR8+0x30], UR4 ;  /* 0x00003004083f75b2 */ /* 0x0022700008000100 */
[----:B------:R1:W1:Y:S01]  /*0710*/  SYNCS.EXCH.64 URZ, [UR8+0x50], UR6 ;  /* 0x00005006083f75b2 */ /* 0x0002620008000100 */
[----:B------:R1:W1:Y:S01]  /*0720*/  SYNCS.EXCH.64 URZ, [UR8+0x38], UR4 ;  /* 0x00003804083f75b2 */ /* 0x0002620008000100 */
[----:B------:R1:W1:Y:S01]  /*0730*/  SYNCS.EXCH.64 URZ, [UR8+0x58], UR6 ;  /* 0x00005806083f75b2 */ /* 0x0002620008000100 */
[----:B------:R1:W1:Y:S01]  /*0740*/  SYNCS.EXCH.64 URZ, [UR8+0x40], UR4 ;  /* 0x00004004083f75b2 */ /* 0x0002620008000100 */
[----:B------:R1:W1:Y:S01]  /*0750*/  SYNCS.EXCH.64 URZ, [UR8+0x60], UR6 ;  /* 0x00006006083f75b2 */ /* 0x0002620008000100 */
[----:B------:R1:W1:Y:S01]  /*0760*/  SYNCS.EXCH.64 URZ, [UR8+0x48], UR4 ;  /* 0x00004804083f75b2 */ /* 0x0002620008000100 */
[----:B------:R1:W1:Y:S01]  /*0770*/  SYNCS.EXCH.64 URZ, [UR8+0x68], UR6 ;  /* 0x00006806083f75b2 */ /* 0x0002620008000100 */
[----:B------:R-:W-:Y:S01]  /*0780*/  NOP ;  /* 0x0000000000007918 */ /* 0x000fe20000000000 */
.L_x_7:
[----:B------:R-:W-:Y:S01]  /*0790*/  LOP3.LUT R3, R3, 0xffffff80, RZ, 0xc0, !PT ;  /* 0xffffff8003037812 */ /* 0x000fe200078ec0ff */
[----:B------:R-:W5:Y:S01]  /*07a0*/  S2R R4, SR_CTAID.Y ;  /* 0x0000000000047919 */ /* 0x000f620000002600 */
[----:B------:R-:W-:Y:S01]  /*07b0*/  SHF.R.S32.HI R11, RZ, 0x1f, R2 ;  /* 0x0000001fff0b7819 */ /* 0x000fe20000011402 */
[----:B-1----:R-:W-:Y:S01]  /*07c0*/  ULDC UR4, c[0x0][0x150] ;  /* 0x0000540000047ab9 */ /* 0x002fe20000000800 */
[----:B------:R-:W-:Y:S01]  /*07d0*/  IADD3 R3, -R3, R9, RZ ;  /* 0x0000000903037210 */ /* 0x000fe20007ffe1ff */
[----:B------:R-:W1:Y:S01]  /*07e0*/  SHFL.IDX PT, R8, R8, RZ, 0x1f ;  /* 0x00001fff08087589 */ /* 0x000e6200000e0000 */
[----:B------:R-:W-:Y:S01]  /*07f0*/  I2FP.F32.U32 R12, UR9 ;  /* 0x00000009000c7c45 */ /* 0x000fe20008201000 */
[----:B------:R-:W2:Y:S01]  /*0800*/  LDC R13, c[0x0][0x144] ;  /* 0x00005100ff0d7b82 */ /* 0x000ea20000000800 */
[----:B------:R-:W-:Y:S02]  /*0810*/  SHF.R.S32.HI R10, RZ, 0x1f, R3 ;  /* 0x0000001fff0a7819 */ /* 0x000fe40000011403 */
[----:B------:R-:W-:-:S02]  /*0820*/  ELECT P1, URZ, PT ;  /* 0x00000000003f782f */ /* 0x000fc40003820000 */
[----:B------:R-:W-:Y:S01]  /*0830*/  LEA.HI R11, R11, R2, RZ, 0x2 ;  /* 0x000000020b0b7211 */ /* 0x000fe200078f10ff */
[----:B------:R-:W-:Y:S01]  /*0840*/  FMUL R12, R12, UR4 ;  /* 0x000000040c0c7c20 */ /* 0x000fe20008400000 */
[----:B------:R-:W-:Y:S01]  /*0850*/  LEA.HI R10, R10, R3, RZ, 0x3 ;  /* 0x000000030a0a7211 */ /* 0x000fe200078f18ff */
[----:B------:R-:W-:Y:S01]  /*0860*/  ULDC UR4, c[0x0][0x154] ;  /* 0x0000550000047ab9 */ /* 0x000fe20000000800 */
[----:B------:R-:W-:Y:S01]  /*0870*/  LOP3.LUT R11, R11, 0x3ffffffc, RZ, 0xc0, !PT ;  /* 0x3ffffffc0b0b7812 */ /* 0x000fe200078ec0ff */
[----:B------:R-:W-:Y:S01]  /*0880*/  NOP ;  /* 0x0000000000007918 */ /* 0x000fe20000000000 */
[--C-:B------:R-:W-:Y:S01]  /*0890*/  SHF.R.S32.HI R9, RZ, 0x3, R10.reuse ;  /* 0x00000003ff097819 */ /* 0x100fe2000001140a */
[----:B------:R-:W3:Y:S01]  /*08a0*/  F2I.U32.TRUNC.NTZ R12, R12 ;  /* 0x0000000c000c7305 */ /* 0x000ee2000020f000 */
[----:B------:R-:W-:Y:S01]  /*08b0*/  SHF.R.S32.HI R10, RZ, 0x1f, R10 ;  /* 0x0000001fff0a7819 */ /* 0x000fe2000001140a */
[----:B------:R-:W-:Y:S01]  /*08c0*/  IMAD.IADD R11, R2, 0x1, -R11 ;  /* 0x00000001020b7824 */ /* 0x000fe200078e0a0b */
[----:B------:R-:W-:-:S02]  /*08d0*/  ISETP.NE.AND P4, PT, R0, RZ, PT ;  /* 0x000000ff0000720c */ /* 0x000fc40003f85270 */
[----:B------:R-:W-:Y:S02]  /*08e0*/  LEA.HI R10, R10, R9, RZ, 0x2 ;  /* 0x000000090a0a7211 */ /* 0x000fe400078f10ff */
[----:B------:R-:W-:Y:S02]  /*08f0*/  MOV R22, 0x1 ;  /* 0x0000000100167802 */ /* 0x000fe40000000f00 */
[----:B------:R-:W-:Y:S02]  /*0900*/  LOP3.LUT R10, R10, 0xfffffffc, RZ, 0xc0, !PT ;  /* 0xfffffffc0a0a7812 */ /* 0x000fe400078ec0ff */
[----:B------:R-:W-:Y:S02]  /*0910*/  ISETP.EQ.OR P2, PT, R0, 0x3, !P4 ;  /* 0x000000030000780c */ /* 0x000fe40006742670 */
[----:B------:R-:W-:Y:S02]  /*0920*/  IADD3 R10, R9, -R10, RZ ;  /* 0x8000000a090a7210 */ /* 0x000fe40007ffe0ff */
[----:B-1----:R-:W-:Y:S01]  /*0930*/  ISETP.NE.OR P1, PT, R8, RZ, !P1 ;  /* 0x000000ff0800720c */ /* 0x002fe20004f25670 */
[----:B------:R-:W1:Y:S01]  /*0940*/  LDC R9, c[0x0][0x148] ;  /* 0x00005200ff097b82 */ /* 0x000e620000000800 */
[----:B-----5:R-:W-:Y:S01]  /*0950*/  I2FP.F32.U32 R8, R4 ;  /* 0x0000000400087245 */ /* 0x020fe20000201000 */
[----:B------:R-:W-:Y:S01]  /*0960*/  IMAD R10, R11, 0x4, R10 ;  /* 0x000000040b0a7824 */ /* 0x000fe200078e020a */
[----:B---3--:R-:W-:-:S02]  /*0970*/  IADD3 R14, -R12, RZ, RZ ;  /* 0x000000ff0c0e7210 */ /* 0x008fc40007ffe1ff */
[----:B------:R-:W-:Y:S01]  /*0980*/  ISETP.EQ.AND P2, PT, R5, RZ, P2 ;  /* 0x000000ff0500720c */ /* 0x000fe20001742270 */
[----:B------:R-:W-:Y:S01]  /*0990*/  FMUL R12, R8, UR4 ;  /* 0x00000004080c7c20 */ /* 0x000fe20008400000 */
[C---:B------:R-:W-:Y:S01]  /*09a0*/  LEA.HI R2, R10.reuse, R10, RZ, 0x1 ;  /* 0x0000000a0a027211 */ /* 0x040fe200078f08ff */
[----:B--2---:R-:W-:Y:S01]  /*09b0*/  IMAD R8, R13, R14, UR9 ;  /* 0x000000090d087e24 */ /* 0x004fe2000f8e020e */
[----:B------:R-:W-:Y:S01]  /*09c0*/  SHF.L.U32 R23, R10, 0x2, RZ ;  /* 0x000000020a177819 */ /* 0x000fe200000006ff */
[----:B------:R-:W-:Y:S01]  /*09d0*/  UMOV UR4, 0x20 ;  /* 0x0000002000047882 */ /* 0x000fe20000000000 */
[----:B------:R-:W-:Y:S01]  /*09e0*/  LOP3.LUT R11, R2, 0xfffffffe, RZ, 0xc0, !PT ;  /* 0xfffffffe020b7812 */ /* 0x000fe200078ec0ff */
[----:B------:R-:W-:Y:S01]  /*09f0*/  VOTEU.ALL UP0, P1 ;  /* 0x00000000003f7886 */ /* 0x000fe20000800000 */
[----:B------:R-:W2:Y:S01]  /*0a00*/  F2I.U32.TRUNC.NTZ R12, R12 ;  /* 0x0000000c000c7305 */ /* 0x000ea2000020f000 */
[C---:B------:R-:W-:Y:S01]  /*0a10*/  LOP3.LUT R23, R10.reuse, 0xc, R23, 0x78, !PT ;  /* 0x0000000c0a177812 */ /* 0x040fe200078e7817 */
[----:B------:R-:W-:Y:S01]  /*0a20*/  VOTEU.ALL UP1, P1 ;  /* 0x00000000003f7886 */ /* 0x000fe20000820000 */
[----:B------:R-:W-:Y:S01]  /*0a30*/  IMAD.IADD R11, R10, 0x1, -R11 ;  /* 0x000000010a0b7824 */ /* 0x000fe200078e0a0b */
[----:B------:R-:W3:Y:S01]  /*0a40*/  @!UP0 S2UR UR7, SR_CgaCtaId ;  /* 0x00000000000789c3 */ /* 0x000ee20000008800 */
[----:B------:R-:W-:Y:S01]  /*0a50*/  @!UP0 UMOV UR6, 0x400 ;  /* 0x0000040000068882 */ /* 0x000fe20000000000 */
[----:B------:R-:W-:-:S04]  /*0a60*/  @!UP0 UIADD3 UR4, -UR4, 0x100000, URZ ;  /* 0x0010000004048890 */ /* 0x000fc8000fffe13f */
[----:B------:R-:W-:Y:S02]  /*0a70*/  @!UP0 USHF.L.U32 UR5, UR4, 0xb, URZ ;  /* 0x0000000b04058899 */ /* 0x000fe4000800063f */
[----:B------:R-:W-:Y:S01]  /*0a80*/  @!UP0 USHF.L.U32 UR4, UR4, 0x1, URZ ;  /* 0x0000000104048899 */ /* 0x000fe2000800063f */
[----:B------:R-:W-:Y:S01]  /*0a90*/  ISETP.NE.AND P5, PT, R11, R8, PT ;  /* 0x000000080b00720c */ /* 0x000fe20003fa5270 */
[----:B------:R-:W5:Y:S01]  /*0aa0*/  LDC R10, c[0x0][0x140] ;  /* 0x00005000ff0a7b82 */ /* 0x000f620000000800 */
[----:B--2---:R-:W-:Y:S02]  /*0ab0*/  IMAD.MOV R16, RZ, RZ, -R12 ;  /* 0x000000ffff107224 */ /* 0x004fe400078e0a0c */
[----:B------:R-:W-:Y:S02]  /*0ac0*/  VIADD R12, R5, 0xffffffff ;  /* 0xffffffff050c7836 */ /* 0x000fe40000000000 */
[----:B-1----:R-:W-:-:S07]  /*0ad0*/  IMAD R11, R9, R16, R4 ;  /* 0x00000010090b7224 */ /* 0x002fce00078e0204 */
[----:B------:R-:W-:-:S04]  /*0ae0*/  @P5 LEA.HI R2, R23, R23, RZ, 0x1 ;  /* 0x0000001717025211 */ /* 0x000fc800078f08ff */
[----:B------:R-:W-:Y:S01]  /*0af0*/  @P5 SHF.R.S32.HI R2, RZ, 0x1, R2 ;  /* 0x00000001ff025819 */ /* 0x000fe20000011402 */
[----:B---3--:R-:W-:-:S03]  /*0b00*/  @!UP0 ULEA UR6, UR7, UR6, 0x18 ;  /* 0x0000000607068291 */ /* 0x008fc6000f8ec03f */
[----:B------:R-:W-:Y:S01]  /*0b10*/  @P5 ISETP.NE.AND P6, PT, R2, R11, PT ;  /* 0x0000000b0200520c */ /* 0x000fe20003fc5270 */
[----:B------:R-:W-:Y:S01]  /*0b20*/  VOTEU.ALL UP0, P1 ;  /* 0x00000000003f7886 */ /* 0x000fe20000800000 */
[----:B------:R-:W-:Y:S02]  /*0b30*/  LOP3.LUT P1, RZ, R3, 0x7, RZ, 0xc0, !PT ;  /* 0x0000000703ff7812 */ /* 0x000fe4000782c0ff */
[----:B------:R-:W-:Y:S02]  /*0b40*/  @P5 SEL R22, RZ, 0x1, P6 ;  /* 0x00000001ff165807 */ /* 0x000fe40003000000 */
[----:B------:R-:W-:Y:S02]  /*0b50*/  ISETP.NE.AND P5, PT, R5, RZ, PT ;  /* 0x000000ff0500720c */ /* 0x000fe40003fa5270 */
[----:B------:R-:W-:Y:S02]  /*0b60*/  ISETP.LT.U32.AND P1, PT, R23, 0x2, !P1 ;  /* 0x000000021700780c */ /* 0x000fe40004f21070 */
[----:B------:R-:W-:Y:S01]  /*0b70*/  ISETP.EQ.AND P6, PT, R0, 0x2, !P5 ;  /* 0x000000020000780c */ /* 0x000fe20006fc2270 */
[----:B------:R-:W1:Y:S02]  /*0b80*/  FENCE.VIEW.ASYNC.S ;  /* 0x00000000000073c6 */ /* 0x000e640000000000 */
[----:B-1----:R1:W2:Y:S01]  /*0b90*/  @!UP0 SYNCS.EXCH.64 URZ, [UR6+0x70], UR4 ;  /* 0x00007004063f85b2 */ /* 0x0022a20008000100 */
[----:B------:R-:W-:-:S02]  /*0ba0*/  SEL R2, RZ, 0x1, !P2 ;  /* 0x00000001ff027807 */ /* 0x000fc40005000000 */
[----:B-----5:R-:W-:Y:S02]  /*0bb0*/  ISETP.EQ.U32.AND P2, PT, R10, 0x1, PT ;  /* 0x000000010a00780c */ /* 0x020fe40003f42070 */
[----:B------:R-:W-:Y:S02]  /*0bc0*/  SEL R3, RZ, 0x1, !P1 ;  /* 0x00000001ff037807 */ /* 0x000fe40004800000 */
[----:B------:R-:W-:Y:S02]  /*0bd0*/  ISETP.GE.U32.AND P1, PT, R12, 0x2, PT ;  /* 0x000000020c00780c */ /* 0x000fe40003f26070 */
[----:B------:R-:W-:Y:S02]  /*0be0*/  SEL R10, RZ, 0x1, !P6 ;  /* 0x00000001ff0a7807 */ /* 0x000fe40007000000 */
[----:B------:R-:W-:Y:S02]  /*0bf0*/  LOP3.LUT R22, R22, R3, RZ, 0xc0, !PT ;  /* 0x0000000316167212 */ /* 0x000fe400078ec0ff */
[----:B------:R-:W-:-:S02]  /*0c00*/  SEL R3, R10, 0x2, P1 ;  /* 0x000000020a037807 */ /* 0x000fc40000800000 */
[----:B------:R-:W-:Y:S01]  /*0c10*/  SEL R2, R2, 0x2, P1 ;  /* 0x0000000202027807 */ /* 0x000fe20000800000 */
[----:B------:R1:W3:Y:S01]  /*0c20*/  @!UP1 SYNCS.EXCH.64 URZ, [UR6+0x78], UR4 ;  /* 0x00007804063f95b2 */ /* 0x0002e20008000100 */
[----:B------:R-:W-:Y:S01]  /*0c30*/  NOP ;  /* 0x0000000000007918 */ /* 0x000fe20000000000 */
[----:B------:R1:W-:Y:S04]  /*0c40*/  STL [R1+0x210], R3 ;  /* 0x0002100301007387 */ /* 0x0003e80000100800 */
[----:B------:R1:W-:Y:S01]  /*0c50*/  STL [R1+0x208], R2 ;  /* 0x0002080201007387 */ /* 0x0003e20000100800 */
[----:B--2---:R-:W-:Y:S05]  /*0c60*/  @!P2 BRA `(.L_x_8) ;  /* 0x000000000008a947 */ /* 0x004fea0003800000 */
[----:B---34-:R-:W-:Y:S01]  /*0c70*/  UCGABAR_ARV ;  /* 0x00000000000079c7 */ /* 0x018fe20008000000 */
[----:B------:R-:W-:Y:S05]  /*0c80*/  BRA `(.L_x_9) ;  /* 0x0000000000047947 */ /* 0x000fea0003800000 */
.L_x_8:
[----:B---34-:R-:W-:Y:S01]  /*0c90*/  NOP ;  /* 0x0000000000007918 */ /* 0x018fe20000000000 */
.L_x_9:
[----:B-1----:R-:W1:Y:S01]  /*0ca0*/  LDC R2, c[0x0][0x904] ;  /* 0x00024100ff027b82 */ /* 0x002e620000000800 */
[----:B------:R-:W-:Y:S02]  /*0cb0*/  MOV R3, RZ ;  /* 0x000000ff00037202 */ /* 0x000fe40000000f00 */
[----:B-1----:R-:W-:Y:S02]  /*0cc0*/  ISETP.NE.AND P1, PT, R2, 0x1, PT ;  /* 0x000000010200780c */ /* 0x002fe40003f25270 */
[----:B------:R-:W-:-:S11]  /*0cd0*/  MOV R2, UR9 ;  /* 0x0000000900027c02 */ /* 0x000fd60008000f00 */
[----:B------:R-:W1:Y:S01]  /*0ce0*/  @P1 LDC R11, c[0x0][0x10] ;  /* 0x00000400ff0b1b82 */ /* 0x000e620000000800 */
[----:B------:R-:W-:Y:S02]  /*0cf0*/  @P1 IMAD.MOV.U32 R5, RZ, RZ, RZ ;  /* 0x000000ffff051224 */ /* 0x000fe400078e00ff */
[----:B------:R-:W-:-:S05]  /*0d00*/  @P1 IMAD.MOV.U32 R15, RZ, RZ, RZ ;  /* 0x000000ffff0f1224 */ /* 0x000fca00078e00ff */
[----:B------:R-:W2:Y:S01]  /*0d10*/  @!P1 LDC R13, c[0x0][0xc] ;  /* 0x00000300ff0d9b82 */ /* 0x000ea20000000800 */
[----:B------:R-:W-:Y:S01]  /*0d20*/  ULDC UR4, c[0x0][0xc] ;  /* 0x0000030000047ab9 */ /* 0x000fe20000000800 */
[----:B------:R-:W-:Y:S01]  /*0d30*/  ULDC UR5, c[0x0][0x10] ;  /* 0x0000040000057ab9 */ /* 0x000fe20000000800 */
[----:B------:R-:W-:Y:S01]  /*0d40*/  ULDC UR6, c[0x0][0x14] ;  /* 0x0000050000067ab9 */ /* 0x000fe20000000800 */
[----:B------:R-:W-:-:S04]  /*0d50*/  UIMAD.WIDE.U32 UR4, UR4, UR5, URZ ;  /* 0x00000005040472a5 */ /* 0x000fc8000f8e003f */
[----:B------:R-:W-:Y:S02]  /*0d60*/  UIMAD.WIDE.U32 UR46, UR4, UR6, URZ ;  /* 0x00000006042e72a5 */ /* 0x000fe4000f8e003f */
[----:B------:R-:W-:-:S04]  /*0d70*/  UIMAD UR38, UR5, UR6, URZ ;  /* 0x00000006052672a4 */ /* 0x000fc8000f8e023f */
[----:B------:R-:W-:Y:S01]  /*0d80*/  UIADD3 UR38, UR47, UR38, URZ ;  /* 0x000000262f267290 */ /* 0x000fe2000fffe03f */
[----:B-1----:R-:W-:-:S04]  /*0d90*/  @P1 IMAD.WIDE.U32 R10, R11, UR9, R4 ;  /* 0x000000090b0a1c25 */ /* 0x002fc8000f8e0004 */
[----:B------:R-:W-:Y:S01]  /*0da0*/  @P1 IMAD.IADD R24, R11, 0x1, R15 ;  /* 0x000000010b181824 */ /* 0x000fe200078e020f */
[----:B------:R-:W-:Y:S01]  /*0db0*/  @P1 MOV R17, R10 ;  /* 0x0000000a00111202 */ /* 0x000fe20000000f00 */
[----:B--2---:R-:W-:-:S04]  /*0dc0*/  @!P1 IMAD.WIDE.U32 R2, R4, R13, R2 ;  /* 0x0000000d04029225 */ /* 0x004fc800078e0002 */
[----:B------:R-:W-:Y:S01]  /*0dd0*/  @!P1 IMAD.MOV.U32 R24, RZ, RZ, R3 ;  /* 0x000000ffff189224 */ /* 0x000fe200078e0003 */
[----:B------:R-:W-:-:S05]  /*0de0*/  @!P1 MOV R17, R2 ;  /* 0x0000000200119202 */ /* 0x000fca0000000f00 */
[----:B------:R1:W-:Y:S04]  /*0df0*/  STL [R1+0x200], R17 ;  /* 0x0002001101007387 */ /* 0x0003e80000100800 */
[----:B------:R1:W-:Y:S01]  /*0e00*/  STL [R1+0x204], R24 ;  /* 0x0002041801007387 */ /* 0x0003e20000100800 */
[----:B------:R-:W-:Y:S05]  /*0e10*/  @!P2 BRA `(.L_x_10) ;  /* 0x00000000000ca947 */ /* 0x000fea0003800000 */
[----:B------:R-:W-:Y:S01]  /*0e20*/  UCGABAR_WAIT ;  /* 0x0000000000007dc7 */ /* 0x000fe20008000000 */
[----:B------:R-:W-:Y:S01]  /*0e30*/  CCTL.IVALL ;  /* 0x00000000ff00798f */ /* 0x000fe20002000000 */
[----:B------:R-:W-:Y:S05]  /*0e40*/  BRA `(.L_x_11) ;  /* 0x0000000000047947 */ /* 0x000fea0003800000 */
.L_x_10:
[----:B------:R-:W-:Y:S06]  /*0e50*/  BAR.SYNC.DEFER_BLOCKING 0x0 ;  /* 0x0000000000007b1d */ /* 0x000fec0000010000 */
.L_x_11:
[----:B------:R-:W2:Y:S01]  /*0e60*/  S2UR UR37, SR_CgaCtaId ;  /* 0x00000000002579c3 */ /* 0x000ea20000008800 */
[----:B------:R-:W-:Y:S04]  /*0e70*/  BSSY B6, `(.L_x_12) ;  /* 0x00014d3000067945 */ /* 0x000fe80003800000 */
[----:B------:R-:W-:Y:S05]  /*0e80*/  @!P5 BRA `(.L_x_13) ;  /* 0x0000011000d4d947 */ /* 0x000fea0003800000 */
[----:B------:R-:W-:-:S13]  /*0e90*/  ISETP.GT.U32.AND P0, PT, R12, 0x1, PT ;  /* 0x000000010c00780c */ /* 0x000fda0003f04070 */
[----:B------:R-:W-:Y:S05]  /*0ea0*/  @P0 BRA `(.L_x_14) ;  /* 0x0000014c003c0947 */ /* 0x000fea0003800000 */
[----:B------:R-:W-:Y:S01]  /*0eb0*/  ULDC.64 UR4, c[0x0][0x8f8] ;  /* 0x00023e0000047ab9 */ /* 0x000fe20000000a00 */
[----:B------:R-:W-:Y:S01]  /*0ec0*/  UMOV UR43, 0xffffffff ;  /* 0xffffffff002b7882 */ /* 0x000fe20000000000 */
[----:B------:R-:W-:Y:S01]  /*0ed0*/  ISETP.GE.U32.AND P0, PT, R17, UR4, PT ;  /* 0x0000000411007c0c */ /* 0x000fe2000bf06070 */
[----:B------:R-:W-:Y:S01]  /*0ee0*/  IMAD.MOV.U32 R152, RZ, RZ, -0x1 ;  /* 0xffffffffff987424 */ /* 0x000fe200078e00ff */
[----:B------:R-:W-:Y:S02]  /*0ef0*/  PRMT R155, RZ, 0x7610, R155 ;  /* 0x00007610ff9b7816 */ /* 0x000fe4000000009b */
[----:B------:R-:W-:Y:S02]  /*0f00*/  ISETP.GE.U32.AND.EX P0, PT, R24, UR5, PT, P0 ;  /* 0x0000000518007c0c */ /* 0x000fe4000bf06100 */
[----:B------:R-:W-:Y:S02]  /*0f10*/  MOV R154, 0xffffffff ;  /* 0xffffffff009a7802 */ /* 0x000fe40000000f00 */
[----:B------:R-:W-:-:S09]  /*0f20*/  PRMT R0, RZ, 0x7610, R0 ;  /* 0x00007610ff007816 */ /* 0x000fd20000000000 */
[----:B------:R-:W-:Y:S05]  /*0f30*/  @P0 BRA `(.L_x_15) ;  /* 0x0000000400300947 */ /* 0x000fea0003800000 */
[----:B------:R-:W3:Y:S01]  /*0f40*/  LDC.64 R14, c[0x0][0x8d0] ;  /* 0x00023400ff0e7b82 */ /* 0x000ee20000000a00 */
[----:B------:R-:W-:Y:S01]  /*0f50*/  MOV R2, R17 ;  /* 0x0000001100027202 */ /* 0x000fe20000000f00 */
[----:B------:R-:W-:-:S06]  /*0f60*/  IMAD.MOV.U32 R3, RZ, RZ, R24 ;  /* 0x000000ffff037224 */ /* 0x000fcc00078e0018 */
[----:B------:R-:W4:Y:S08]  /*0f70*/  LDC R0, c[0x0][0x8d8] ;  /* 0x00023600ff007b82 */ /* 0x000f300000000800 */
[----:B------:R-:W1:Y:S01]  /*0f80*/  LDC.64 R18, c[0x0][0x8c8] ;  /* 0x00023200ff127b82 */ /* 0x000e620000000a00 */
[----:B---3--:R-:W-:-:S04]  /*0f90*/  ISETP.NE.U32.AND P0, PT, R14, RZ, PT ;  /* 0x000000ff0e00720c */ /* 0x008fc80003f05070 */
[----:B------:R-:W-:-:S13]  /*0fa0*/  ISETP.NE.AND.EX P0, PT, R15, RZ, PT, P0 ;  /* 0x000000ff0f00720c */ /* 0x000fda0003f05300 */
[----:B-1--4-:R-:W-:Y:S05]  /*0fb0*/  @!P0 BRA `(.L_x_16) ;  /* 0x0000000000288947 */ /* 0x012fea0003800000 */
[----:B------:R-:W1:Y:S02]  /*0fc0*/  LDC R11, c[0x0][0x8dc] ;  /* 0x00023700ff0b7b82 */ /* 0x000e640000000800 */
[----:B-1----:R-:W-:-:S04]  /*0fd0*/  IADD3 R11, P0, R17, R11, RZ ;  /* 0x0000000b110b7210 */ /* 0x002fc80007f1e0ff */
[----:B------:R-:W-:-:S05]  /*0fe0*/  IADD3.X R13, RZ, R24, RZ, P0, !PT ;  /* 0x00000018ff0d7210 */ /* 0x000fca00007fe4ff */
[----:B------:R-:W-:-:S04]  /*0ff0*/  IMAD.WIDE.U32 R2, R13, R14, RZ ;  /* 0x0000000e0d027225 */ /* 0x000fc800078e00ff */
[----:B------:R-:W-:-:S04]  /*1000*/  IMAD.WIDE.U32 R6, P0, R11, R15, R2 ;  /* 0x0000000f0b067225 */ /* 0x000fc80007800002 */
[----:B------:R-:W-:Y:S01]  /*1010*/  IMAD.WIDE.U32 R2, R11, R14, RZ ;  /* 0x0000000e0b027225 */ /* 0x000fe200078e00ff */
[----:B------:R-:W-:-:S03]  /*1020*/  MOV R10, R7 ;  /* 0x00000007000a7202 */ /* 0x000fc60000000f00 */
[----:B------:R-:W-:Y:S01]  /*1030*/  IMAD.X R11, RZ, RZ, RZ, P0 ;  /* 0x000000ffff0b7224 */ /* 0x000fe200000e06ff */
[----:B------:R-:W-:-:S05]  /*1040*/  IADD3 RZ, P0, R3, R6, RZ ;  /* 0x0000000603ff7210 */ /* 0x000fca0007f1e0ff */
[----:B------:R-:W-:-:S08]  /*1050*/  IMAD.WIDE.U32.X R2, R13, R15, R10, P0 ;  /* 0x0000000f0d027225 */ /* 0x000fd000000e040a */
.L_x_16:
[----:B------:R-:W1:Y:S01]  /*1060*/  LDC.64 R20, c[0x0][0x8e8] ;  /* 0x00023a00ff147b82 */ /* 0x000e620000000a00 */
[-CC-:B------:R-:W-:Y:S02]  /*1070*/  SHF.R.U64 R25, R2, R0.reuse, R3.reuse ;  /* 0x0000000002197219 */ /* 0x180fe40000001203 */
[----:B------:R-:W-:Y:S02]  /*1080*/  SHF.R.U32.HI R0, RZ, R0, R3 ;  /* 0x00000000ff007219 */ /* 0x000fe40000011603 */
[----:B------:R-:W-:Y:S02]  /*1090*/  IADD3 R5, P0, RZ, -R25, RZ ;  /* 0x80000019ff057210 */ /* 0x000fe40007f1e0ff */
[----:B------:R-:W-:Y:S01]  /*10a0*/  MOV R2, R17 ;  /* 0x0000001100027202 */ /* 0x000fe20000000f00 */
[----:B------:R-:W3:Y:S02]  /*10b0*/  LDC R6, c[0x0][0x8c0] ;  /* 0x00023000ff067b82 */ /* 0x000ee40000000800 */
[----:B------:R-:W-:-:S04]  /*10c0*/  IMAD.X R3, RZ, RZ, ~R0, P0 ;  /* 0x000000ffff037224 */ /* 0x000fc800000e0e00 */
[-C--:B------:R-:W-:Y:S02]  /*10d0*/  IMAD R0, R3, R18.reuse, RZ ;  /* 0x0000001203007224 */ /* 0x080fe400078e02ff */
[----:B------:R-:W4:Y:S01]  /*10e0*/  LDC R12, c[0x0][0x8b0] ;  /* 0x00022c00ff0c7b82 */ /* 0x000f220000000800 */
[----:B------:R-:W-:Y:S02]  /*10f0*/  IMAD.MOV.U32 R3, RZ, RZ, R24 ;  /* 0x000000ffff037224 */ /* 0x000fe400078e0018 */
[----:B------:R-:W-:-:S05]  /*1100*/  IMAD.WIDE.U32 R2, R5, R18, R2 ;  /* 0x0000001205027225 */ /* 0x000fca00078e0002 */
[----:B------:R-:W5:Y:S01]  /*1110*/  LDC R15, c[0x0][0x900] ;  /* 0x00024000ff0f7b82 */ /* 0x000f620000000800 */
[----:B------:R-:W-:Y:S01]  /*1120*/  IMAD R5, R5, R19, R0 ;  /* 0x0000001305057224 */ /* 0x000fe200078e0200 */
[----:B-1----:R-:W-:Y:S01]  /*1130*/  ISETP.NE.U32.AND P0, PT, R20, RZ, PT ;  /* 0x000000ff1400720c */ /* 0x002fe20003f05070 */
[----:B------:R-:W-:Y:S02]  /*1140*/  IMAD.MOV.U32 R0, RZ, RZ, -0x1 ;  /* 0xffffffffff007424 */ /* 0x000fe400078e00ff */
[----:B------:R-:W-:Y:S01]  /*1150*/  IMAD R19, R9, R16, R4 ;  /* 0x0000001009137224 */ /* 0x000fe200078e0204 */
[----:B------:R-:W-:Y:S02]  /*1160*/  IADD3 R3, R3, R5, RZ ;  /* 0x0000000503037210 */ /* 0x000fe40007ffe0ff */
[----:B------:R-:W1:Y:S01]  /*1170*/  LDC R13, c[0x0][0x8a8] ;  /* 0x00022a00ff0d7b82 */ /* 0x000e620000000800 */
[----:B------:R-:W-:Y:S02]  /*1180*/  ISETP.NE.AND.EX P0, PT, R21, RZ, PT, P0 ;  /* 0x000000ff1500720c */ /* 0x000fe40003f05300 */
[----:B---3--:R-:W-:-:S02]  /*1190*/  SHF.R.U64 R10, R2, R6, R3 ;  /* 0x00000006020a7219 */ /* 0x008fc40000001203 */
[----:B------:R-:W-:Y:S02]  /*11a0*/  SHF.R.U32.HI R3, RZ, R6, R3 ;  /* 0x00000006ff037219 */ /* 0x000fe40000011603 */
[----:B------:R-:W-:Y:S01]  /*11b0*/  MOV R16, 0x1 ;  /* 0x0000000100107802 */ /* 0x000fe20000000f00 */
[----:B------:R-:W3:Y:S01]  /*11c0*/  LDC R14, c[0x0][0x8f0] ;  /* 0x00023c00ff0e7b82 */ /* 0x000ee20000000800 */
[-CC-:B----4-:R-:W-:Y:S02]  /*11d0*/  SHF.R.U64 R24, R10, R12.reuse, R3.reuse ;  /* 0x0000000c0a187219 */ /* 0x190fe40000001203 */
[----:B------:R-:W-:-:S05]  /*11e0*/  SHF.R.U32.HI R2, RZ, R12, R3 ;  /* 0x0000000cff027219 */ /* 0x000fca0000011603 */
[----:B------:R-:W4:Y:S01]  /*11f0*/  LDC R17, c[0x0][0x8e0] ;  /* 0x00023800ff117b82 */ /* 0x000f220000000800 */
[-CC-:B-----5:R-:W-:Y:S02]  /*1200*/  SHF.R.U64 R12, R24, R15.reuse, R2.reuse ;  /* 0x0000000f180c7219 */ /* 0x1a0fe40000001202 */
[-C--:B------:R-:W-:Y:S02]  /*1210*/  SHF.L.U32 R0, R0, R15.reuse, RZ ;  /* 0x0000000f00007219 */ /* 0x080fe400000006ff */
[----:B------:R-:W-:Y:S01]  /*1220*/  SHF.R.U32.HI R3, RZ, R15, R2 ;  /* 0x0000000fff037219 */ /* 0x000fe20000011602 */
[----:B------:R-:W-:Y:S01]  /*1230*/  IMAD.MOV.U32 R2, RZ, RZ, R12 ;  /* 0x000000ffff027224 */ /* 0x000fe200078e000c */
[----:B------:R-:W-:Y:S01]  /*1240*/  LOP3.LUT R9, RZ, R0, RZ, 0x33, !PT ;  /* 0x00000000ff097212 */ /* 0x000fe200078e33ff */
[----:B------:R-:W1:Y:S01]  /*1250*/  LDC R18, c[0x0][0x8b8] ;  /* 0x00022e00ff127b82 */ /* 0x000e620000000800 */
[----:B------:R-:W-:Y:S05]  /*1260*/  @!P0 BRA `(.L_x_17) ;  /* 0x0000000000288947 */ /* 0x000fea0003800000 */
[----:B------:R-:W5:Y:S02]  /*1270*/  LDC R7, c[0x0][0x8f4] ;  /* 0x00023d00ff077b82 */ /* 0x000f640000000800 */
[----:B-----5:R-:W-:-:S04]  /*1280*/  IADD3 R7, P0, R12, R7, RZ ;  /* 0x000000070c077210 */ /* 0x020fc80007f1e0ff */
        /* <DEDUP_REMOVED lines=8> */
.L_x_17:
[----:B---3--:R-:W-:Y:S01]  /*1310*/  SHF.R.U64 R2, R2, R14, R3 ;  /* 0x0000000e02027219 */ /* 0x008fe20000001203 */
[----:B-1----:R-:W-:Y:S01]  /*1320*/  VIADD R3, R13, 0xffffffff ;  /* 0xffffffff0d037836 */ /* 0x002fe20000000000 */
[----:B------:R-:W-:Y:S02]  /*1330*/  SHF.L.U32 R0, R16, R15, RZ ;  /* 0x0000000f10007219 */ /* 0x000fe400000006ff */
[----:B------:R-:W-:Y:S02]  /*1340*/  LOP3.LUT R9, R24, R9, RZ, 0xc0, !PT ;  /* 0x0000000918097212 */ /* 0x000fe400078ec0ff */
[----:B------:R-:W-:Y:S02]  /*1350*/  IADD3 R4, -R2, RZ, RZ ;  /* 0x000000ff02047210 */ /* 0x000fe40007ffe1ff */
[----:B------:R-:W-:Y:S01]  /*1360*/  SEL R8, R8, R19, !P1 ;  /* 0x0000001308087207 */ /* 0x000fe20004800000 */
[----:B------:R-:W-:Y:S01]  /*1370*/  IMAD R9, R0, R2, R9 ;  /* 0x0000000200097224 */ /* 0x000fe200078e0209 */
[----:B------:R-:W-:Y:S01]  /*1380*/  LOP3.LUT R3, R10, R3, RZ, 0xc0, !PT ;  /* 0x000000030a037212 */ /* 0x000fe200078ec0ff */
[----:B----4-:R-:W-:Y:S01]  /*1390*/  IMAD R0, R4, R17, R12 ;  /* 0x0000001104007224 */ /* 0x010fe200078e020c */
[----:B------:R-:W-:Y:S01]  /*13a0*/  R2UR UR43, R25 ;  /* 0x00000000192b72ca */ /* 0x000fe200000e0000 */
[----:B------:R-:W-:-:S02]  /*13b0*/  IMAD R8, R9, R18, R8 ;  /* 0x0000001209087224 */ /* 0x000fc400078e0208 */
[----:B------:R-:W-:Y:S02]  /*13c0*/  IMAD R3, R0, R13, R3 ;  /* 0x0000000d00037224 */ /* 0x000fe400078e0203 */
[----:B------:R-:W-:-:S03]  /*13d0*/  IMAD.MOV.U32 R0, RZ, RZ, 0x1 ;  /* 0x00000001ff007424 */ /* 0x000fc600078e00ff */
[----:B------:R-:W-:Y:S02]  /*13e0*/  SEL R152, R3, R8, !P1 ;  /* 0x0000000803987207 */ /* 0x000fe40004800000 */
[----:B------:R-:W-:-:S07]  /*13f0*/  SEL R154, R8, R3, !P1 ;  /* 0x00000003089a7207 */ /* 0x000fce0004800000 */
.L_x_15:
[----:B------:R-:W-:-:S08]  /*1400*/  NOP ;  /* 0x0000000000007918 */ /* 0x000fd00000000000 */
[----:B------:R-:W3:Y:S02]  /*1410*/  USETMAXREG.TRY_ALLOC.CTAPOOL UP0, 0xf0 ;  /* 0x000000f0000079c8 */ /* 0x000ee40008000600 */
[----:B---3--:R-:W-:-:S13]  /*1420*/  PLOP3.LUT P0, PT, PT, PT, UP0, 0x80, 0x0 ;  /* 0x000000000000781c */ /* 0x008fda0003f0f008 */
[----:B------:R-:W-:Y:S05]  /*1430*/  @!P0 BRA `(.L_x_15) ;  /* 0xfffffffc00f08947 */ /* 0x000fea000383ffff */
[----:B------:R-:W-:Y:S02]  /*1440*/  ULDC.64 UR4, c[0x0][0x590] ;  /* 0x0001640000047ab9 */ /* 0x000fe40000000a00 */
[----:B------:R-:W-:Y:S01]  /*1450*/  MOV R153, UR4 ;  /* 0x0000000400997c02 */ /* 0x000fe20008000f00 */
[----:B------:R-:W-:-:S03]  /*1460*/  IMAD.U32 R158, RZ, RZ, UR5 ;  /* 0x00000005ff9e7e24 */ /* 0x000fc6000f8e00ff */
[----:B------:R-:W-:-:S04]  /*1470*/  ISETP.NE.U32.AND P1, PT, R153, RZ, PT ;  /* 0x000000ff9900720c */ /* 0x000fc80003f25070 */
[----:B------:R-:W-:-:S13]  /*1480*/  ISETP.NE.AND.EX P0, PT, R158, RZ, PT, P1 ;  /* 0x000000ff9e00720c */ /* 0x000fda0003f05310 */
[----:B------:R-:W-:Y:S05]  /*1490*/  @P0 BRA `(.L_x_18) ;  /* 0x00000000002c0947 */ /* 0x000fea0003800000 */
[----:B------:R-:W-:Y:S02]  /*14a0*/  ULDC.64 UR4, c[0x0][0x588] ;  /* 0x0001620000047ab9 */ /* 0x000fe40000000a00 */
[----:B------:R-:W-:-:S04]  /*14b0*/  ISETP.NE.U32.AND P0, PT, RZ, UR4, PT ;  /* 0x00000004ff007c0c */ /* 0x000fc8000bf05070 */
[----:B------:R-:W-:-:S13]  /*14c0*/  ISETP.NE.AND.EX P0, PT, RZ, UR5, PT, P0 ;  /* 0x00000005ff007c0c */ /* 0x000fda000bf05300 */
[----:B------:R-:W-:Y:S05]  /*14d0*/  @!P0 BRA `(.L_x_19) ;  /* 0x0000000000108947 */ /* 0x000fea0003800000 */
[----:B-1----:R-:W1:Y:S02]  /*14e0*/  LDC.64 R16, c[0x0][0x588] ;  /* 0x00016200ff107b82 */ /* 0x002e640000000a00 */
[----:B-1----:R3:W5:Y:S01]  /*14f0*/  LDG.E R16, desc[UR54][R16.64] ;  /* 0x0000003610107981 */ /* 0x002762000c1e1900 */
[----:B------:R-:W-:Y:S01]  /*1500*/  MOV R155, 0x1 ;  /* 0x00000001009b7802 */ /* 0x000fe20000000f00 */
[----:B------:R-:W-:Y:S06]  /*1510*/  BRA `(.L_x_18) ;  /* 0x00000000000c7947 */ /* 0x000fec0003800000 */
.L_x_19:
[----:B------:R-:W-:Y:S01]  /*1520*/  ULDC UR4, c[0x0][0x580] ;  /* 0x0001600000047ab9 */ /* 0x000fe20000000800 */
[----:B------:R-:W-:Y:S01]  /*1530*/  IMAD.MOV.U32 R155, RZ, RZ, 0x1 ;  /* 0x00000001ff9b7424 */ /* 0x000fe200078e00ff */
[----:B------:R-:W-:-:S07]  /*1540*/  MOV R16, UR4 ;  /* 0x0000000400107c02 */ /* 0x000fce0008000f00 */
.L_x_18:
[----:B------:R-:W-:Y:S02]  /*1550*/  ULDC.64 UR4, c[0x0][0x5b0] ;  /* 0x00016c0000047ab9 */ /* 0x000fe40000000a00 */
[----:B------:R-:W-:-:S04]  /*1560*/  ISETP.NE.U32.AND P0, PT, RZ, UR4, PT ;  /* 0x00000004ff007c0c */ /* 0x000fc8000bf05070 */
[----:B------:R-:W-:-:S13]  /*1570*/  ISETP.NE.AND.EX P0, PT, RZ, UR5, PT, P0 ;  /* 0x00000005ff007c0c */ /* 0x000fda000bf05300 */
[----:B------:R-:W-:Y:S05]  /*1580*/  @P0 BRA `(.L_x_20) ;  /* 0x0000000000240947 */ /* 0x000fea0003800000 */
[----:B------:R-:W-:Y:S02]  /*1590*/  ULDC.64 UR4, c[0x0][0x5a8] ;  /* 0x00016a0000047ab9 */ /* 0x000fe40000000a00 */
[----:B------:R-:W-:-:S04]  /*15a0*/  ISETP.NE.U32.AND P0, PT, RZ, UR4, PT ;  /* 0x00000004ff007c0c */ /* 0x000fc8000bf05070 */
[----:B------:R-:W-:-:S13]  /*15b0*/  ISETP.NE.AND.EX P0, PT, RZ, UR5, PT, P0 ;  /* 0x00000005ff007c0c */ /* 0x000fda000bf05300 */
[----:B------:R-:W-:Y:S05]  /*15c0*/  @!P0 BRA `(.L_x_21) ;  /* 0x00000000000c8947 */ /* 0x000fea0003800000 */
[----:B------:R-:W1:Y:S02]  /*15d0*/  LDC.64 R2, c[0x0][0x5a8] ;  /* 0x00016a00ff027b82 */ /* 0x000e640000000a00 */
[----:B-1-3--:R4:W5:Y:S01]  /*15e0*/  LDG.E R17, desc[UR54][R2.64] ;  /* 0x0000003602117981 */ /* 0x00a962000c1e1900 */
[----:B------:R-:W-:Y:S05]  /*15f0*/  BRA `(.L_x_20) ;  /* 0x0000000000087947 */ /* 0x000fea0003800000 */
.L_x_21:
[----:B------:R-:W-:Y:S02]  /*1600*/  ULDC UR4, c[0x0][0x5a0] ;  /* 0x0001680000047ab9 */ /* 0x000fe40000000800 */
[----:B-1-3--:R-:W-:-:S07]  /*1610*/  IMAD.U32 R17, RZ, RZ, UR4 ;  /* 0x00000004ff117e24 */ /* 0x00afce000f8e00ff */
.L_x_20:
[----:B------:R-:W-:Y:S01]  /*1620*/  LOP3.LUT P2, RZ, R0, 0xff, RZ, 0xc0, !PT ;  /* 0x000000ff00ff7812 */ /* 0x000fe2000784c0ff */
[----:B------:R-:W-:Y:S01]  /*1630*/  UMOV UR36, URZ ;  /* 0x0000003f00247c82 */ /* 0x000fe20008000000 */
[----:B------:R-:W-:-:S11]  /*1640*/  PLOP3.LUT P0, PT, PT, PT, PT, 0x80, 0x0 ;  /* 0x000000000000781c */ /* 0x000fd60003f0f070 */
[----:B------:R-:W-:Y:S05]  /*1650*/  @!P2 BRA `(.L_x_22) ;  /* 0x000001080044a947 */ /* 0x000fea0003800000 */
[----:B----4-:R-:W4:Y:S01]  /*1660*/  LDL R2, [R1+0x210] ;  /* 0x0002100001027983 */ /* 0x010f220000100800 */
[----:B------:R-:W-:Y:S01]  /*1670*/  ULDC UR4, c[0x0][0x28c] ;  /* 0x0000a30000047ab9 */ /* 0x000fe20000000800 */
[----:B------:R-:W-:Y:S01]  /*1680*/  MOV R19, 0x10 ;  /* 0x0000001000137802 */ /* 0x000fe20000000f00 */
[----:B------:R-:W-:Y:S01]  /*1690*/  UIADD3 UR4, UR4, 0x3f, URZ ;  /* 0x0000003f04047890 */ /* 0x000fe2000fffe03f */
[----:B------:R-:W1:Y:S01]  /*16a0*/  S2R R3, SR_TID.X ;  /* 0x0000000000037919 */ /* 0x000e620000002100 */
[----:B------:R-:W-:Y:S01]  /*16b0*/  ULDC.64 UR50, c[0x0][0x198] ;  /* 0x0000660000327ab9 */ /* 0x000fe20000000a00 */
[----:B------:R-:W-:Y:S01]  /*16c0*/  UMOV UR39, URZ ;  /* 0x0000003f00277c82 */ /* 0x000fe20008000000 */
[----:B------:R-:W-:Y:S01]  /*16d0*/  USHF.R.S32.HI UR5, URZ, 0x1f, UR4 ;  /* 0x0000001f3f057899 */ /* 0x000fe20008011404 */
[----:B------:R-:W-:Y:S01]  /*16e0*/  UMOV UR44, URZ ;  /* 0x0000003f002c7c82 */ /* 0x000fe20008000000 */
[----:B------:R-:W-:Y:S02]  /*16f0*/  UMOV UR40, URZ ;  /* 0x0000003f00287c82 */ /* 0x000fe40008000000 */
[----:B------:R-:W-:Y:S01]  /*1700*/  ULEA.HI UR5, UR5, UR4, URZ, 0x6 ;  /* 0x0000000405057291 */ /* 0x000fe2000f8f303f */
[----:B------:R-:W-:-:S03]  /*1710*/  UMOV UR36, URZ ;  /* 0x0000003f00247c82 */ /* 0x000fc60008000000 */
[----:B------:R-:W-:Y:S01]  /*1720*/  USHF.R.S32.HI UR45, URZ, 0x6, UR5 ;  /* 0x000000063f2d7899 */ /* 0x000fe20008011405 */
[C---:B-1----:R-:W-:Y:S02]  /*1730*/  LOP3.LUT R159, R3.reuse, 0xff, RZ, 0xc0, !PT ;  /* 0x000000ff039f7812 */ /* 0x042fe400078ec0ff */
[----:B------:R-:W-:-:S03]  /*1740*/  LOP3.LUT P0, RZ, R3, 0x4, RZ, 0xc0, !PT ;  /* 0x0000000403ff7812 */ /* 0x000fc6000780c0ff */
[----:B------:R-:W-:Y:S01]  /*1750*/  VIADD R159, R159, 0x1f ;  /* 0x0000001f9f9f7836 */ /* 0x000fe20000000000 */
[----:B------:R-:W-:Y:S02]  /*1760*/  SEL R19, R19, 0xfffffff0, !P0 ;  /* 0xfffffff013137807 */ /* 0x000fe40004000000 */
[----:B----4-:R-:W-:-:S07]  /*1770*/  LOP3.LUT R18, R2, 0x1, RZ, 0xfc, !PT ;  /* 0x0000000102127812 */ /* 0x010fce00078efcff */
.L_x_215:
[----:B------:R-:W1:Y:S01]  /*1780*/  S2R R0, SR_TID.X ;  /* 0x0000000000007919 */ /* 0x000e620000002100 */
[----:B------:R-:W4:Y:S01]  /*1790*/  S2UR UR48, SR_CgaCtaId ;  /* 0x00000000003079c3 */ /* 0x000f220000008800 */
[----:B------:R-:W-:Y:S02]  /*17a0*/  UMOV UR49, 0x400 ;  /* 0x0000040000317882 */ /* 0x000fe40000000000 */
[----:B----4-:R-:W-:Y:S01]  /*17b0*/  ULEA UR49, UR48, UR49, 0x18 ;  /* 0x0000003130317291 */ /* 0x010fe2000f8ec03f */
[----:B-1----:R-:W-:-:S04]  /*17c0*/  LOP3.LUT R0, R0, 0x80, RZ, 0xc0, !PT ;  /* 0x0000008000007812 */ /* 0x002fc800078ec0ff */
[----:B------:R-:W-:-:S06]  /*17d0*/  SHF.R.U32.HI R0, RZ, 0x7, R0 ;  /* 0x00000007ff007819 */ /* 0x000fcc0000011600 */
[----:B------:R-:W1:Y:S02]  /*17e0*/  SHFL.IDX PT, R0, R0, RZ, 0x1f ;  /* 0x00001fff00007589 */ /* 0x000e6400000e0000 */
[----:B-1----:R-:W-:-:S13]  /*17f0*/  R2UR UR4, R0 ;  /* 0x00000000000472ca */ /* 0x002fda00000e0000 */
[----:B------:R-:W-:-:S04]  /*1800*/  ULEA.HI UR5, UR4, UR4, URZ, 0x1 ;  /* 0x0000000404057291 */ /* 0x000fc8000f8f083f */
[----:B------:R-:W-:-:S04]  /*1810*/  ULOP3.LUT UR5, UR5, 0x7fffe, URZ, 0xc0, !UPT ;  /* 0x0007fffe05057892 */ /* 0x000fc8000f8ec03f */
[----:B------:R-:W-:-:S03]  /*1820*/  UIADD3 UR5, UR4, -UR5, URZ ;  /* 0x8000000504057290 */ /* 0x000fc6000fffe03f */
[----:B------:R-:W-:Y:S01]  /*1830*/  ULDC UR4, c[0x0][0x28c] ;  /* 0x0000a30000047ab9 */ /* 0x000fe20000000800 */
[----:B------:R-:W-:Y:S01]  /*1840*/  ULEA UR5, UR5, UR49, 0xd ;  /* 0x0000003105057291 */ /* 0x000fe2000f8e683f */
[----:B------:R-:W-:-:S03]  /*1850*/  ISETP.LT.AND P0, PT, RZ, UR4, PT ;  /* 0x00000004ff007c0c */ /* 0x000fc6000bf01270 */
[----:B------:R-:W-:-:S04]  /*1860*/  UIADD3 UR5, UR5, 0x8400, URZ ;  /* 0x0000840005057890 */ /* 0x000fc8000fffe03f */
[----:B------:R-:W-:-:S04]  /*1870*/  USHF.R.U32.HI UR5, URZ, 0x4, UR5 ;  /* 0x000000043f057899 */ /* 0x000fc80008011605 */
[----:B------:R-:W-:Y:S02]  /*1880*/  ULOP3.LUT UR41, UR5, 0x3fff, URZ, 0xc0, !UPT ;  /* 0x00003fff05297892 */ /* 0x000fe4000f8ec03f */
[----:B------:R-:W-:Y:S10]  /*1890*/  @P0 BRA `(.L_x_23) ;  /* 0x0000000000400947 */ /* 0x000ff40003800000 */
[----:B------:R-:W-:Y:S01]  /*18a0*/  MOV R0, 0x0 ;  /* 0x0000000000007802 */ /* 0x000fe20000000f00 */
[----:B------:R-:W-:Y:S01]  /*18b0*/  ULDC.64 UR4, c[0x4][0x70] ;  /* 0x01001c0000047ab9 */ /* 0x000fe20000000a00 */
[----:B------:R-:W-:Y:S01]  /*18c0*/  ULDC.64 UR6, c[0x4][0x8] ;  /* 0x0100020000067ab9 */ /* 0x000fe20000000a00 */
[----:B------:R-:W-:Y:S01]  /*18d0*/  MOV R4, UR4 ;  /* 0x0000000400047c02 */ /* 0x000fe20008000f00 */
[----:B------:R1:W4:Y:S01]  /*18e0*/  LDC.64 R2, c[0x4][R0] ;  /* 0x0100000000027b82 */ /* 0x0003220000000a00 */
[----:B------:R-:W-:Y:S01]  /*18f0*/  IMAD.U32 R5, RZ, RZ, UR5 ;  /* 0x00000005ff057e24 */ /* 0x000fe2000f8e00ff */
[----:B------:R-:W-:Y:S01]  /*1900*/  ULDC.64 UR4, c[0x4][0x78] ;  /* 0x01001e0000047ab9 */ /* 0x000fe20000000a00 */
[----:B------:R-:W-:Y:S01]  /*1910*/  MOV R10, UR6 ;  /* 0x00000006000a7c02 */ /* 0x000fe20008000f00 */
[----:B------:R-:W-:Y:S01]  /*1920*/  IMAD.U32 R7, RZ, RZ, UR5 ;  /* 0x00000005ff077e24 */ /* 0x000fe2000f8e00ff */
[----:B------:R-:W-:Y:S01]  /*1930*/  MOV R6, UR4 ;  /* 0x0000000400067c02 */ /* 0x000fe20008000f00 */
[----:B------:R-:W-:Y:S01]  /*1940*/  IMAD.U32 R11, RZ, RZ, UR7 ;  /* 0x00000007ff0b7e24 */ /* 0x000fe2000f8e00ff */
[----:B------:R-:W-:Y:S01]  /*1950*/  MOV R8, 0x1e1 ;  /* 0x000001e100087802 */ /* 0x000fe20000000f00 */
[----:B------:R-:W-:Y:S01]  /*1960*/  IMAD.MOV.U32 R12, RZ, RZ, 0x1 ;  /* 0x00000001ff0c7424 */ /* 0x000fe200078e00ff */
[----:B-1----:R-:W-:-:S07]  /*1970*/  MOV R13, RZ ;  /* 0x000000ff000d7202 */ /* 0x002fce0000000f00 */
[----:B------:R-:W-:-:S07]  /*1980*/  LEPC R20, `(.L_x_23) ;  /* 0x000000001014794e */ /* 0x000fce0000000000 */
[----:B--2345:R-:W-:Y:S05]  /*1990*/  CALL.ABS.NOINC R2 ;  /* 0x0000000002007343 */ /* 0x03cfea0003c00000 */
.L_x_23:
[----:B------:R-:W4:Y:S02]  /*19a0*/  LDL R2, [R1+0x208] ;  /* 0x0002080001027983 */ /* 0x000f240000100800 */
[----:B----4-:R-:W-:-:S04]  /*19b0*/  LOP3.LUT R0, R2, 0x1, RZ, 0xfc, !PT ;  /* 0x0000000102007812 */ /* 0x010fc800078efcff */
[----:B------:R-:W-:-:S13]  /*19c0*/  ISETP.NE.AND P0, PT, R0, 0x3, PT ;  /* 0x000000030000780c */ /* 0x000fda0003f05270 */
[----:B------:R-:W-:Y:S05]  /*19d0*/  @!P0 BRA `(.L_x_24) ;  /* 0x0000000000048947 */ /* 0x000fea0003800000 */
[----:B--2---:R-:W-:Y:S01]  /*19e0*/  BPT.TRAP 0x1 ;  /* 0x000000040000795c */ /* 0x004fe20000300000 */
.L_x_24:
[----:B------:R-:W-:Y:S01]  /*19f0*/  IMAD.U32 R3, RZ, RZ, UR40 ;  /* 0x00000028ff037e24 */ /* 0x000fe2000f8e00ff */
[----:B------:R-:W-:-:S04]  /*1a00*/  MOV R0, UR44 ;  /* 0x0000002c00007c02 */ /* 0x000fc80008000f00 */
[----:B------:R-:W-:Y:S02]  /*1a10*/  LEA R3, R3, UR49, 0x3 ;  /* 0x0000003103037c11 */ /* 0x000fe4000f8e18ff */
[----:B------:R-:W-:-:S04]  /*1a20*/  SHF.L.U32 R0, R0, 0x1f, RZ ;  /* 0x0000001f00007819 */ /* 0x000fc800000006ff */
[----:B------:R1:W4:Y:S01]  /*1a30*/  SYNCS.PHASECHK.TRANS64.TRYWAIT P1, [R3+URZ], R0 ;  /* 0x00000000030075a7 */ /* 0x000322000802017f */
[----:B------:R-:W-:Y:S05]  /*1a40*/  @!P0 BRA `(.L_x_25) ;  /* 0x0000000000048947 */ /* 0x000fea0003800000 */
[----:B--2---:R-:W-:Y:S01]  /*1a50*/  BPT.TRAP 0x1 ;  /* 0x000000040000795c */ /* 0x004fe20000300000 */
.L_x_25:
[----:B----4-:R-:W-:Y:S05]  /*1a60*/  @P1 BRA `(.L_x_26) ;  /* 0x0000000000081947 */ /* 0x010fea0003800000 */
[----:B------:R-:W4:Y:S02]  /*1a70*/  SYNCS.PHASECHK.TRANS64.TRYWAIT P1, [R3+URZ], R0 ;  /* 0x00000000030075a7 */ /* 0x000f24000802017f */
[----:B----4-:R-:W-:Y:S05]  /*1a80*/  @!P1 BRA `(.L_x_27) ;  /* 0x00000140004c9947 */ /* 0x010fea0003800000 */
.L_x_26:
[----:B------:R-:W-:-:S04]  /*1a90*/  UISETP.LT.AND UP0, UPT, UR45, 0x1, UPT ;  /* 0x000000012d00788c */ /* 0x000fc8000bf01270 */
[----:B------:R-:W-:-:S06]  /*1aa0*/  USEL UR4, UR45, 0x1, UP0 ;  /* 0x000000012d047887 */ /* 0x000fcc0008000000 */
[----:B-1--4-:R-:W-:Y:S01]  /*1ab0*/  IMAD.U32 R3, RZ, RZ, UR4 ;  /* 0x00000004ff037e24 */ /* 0x012fe2000f8e00ff */
[----:B------:R-:W-:Y:S05]  /*1ac0*/  WARPSYNC.ALL ;  /* 0x0000000000007948 */ /* 0x000fea0003800000 */
[----:B------:R-:W-:-:S04]  /*1ad0*/  IADD3 R3, -R3, UR45, RZ ;  /* 0x0000002d03037c10 */ /* 0x000fc8000fffe1ff */
[----:B------:R-:W-:Y:S01]  /*1ae0*/  ISETP.GE.AND P1, PT, R3, 0x1, PT ;  /* 0x000000010300780c */ /* 0x000fe20003f26270 */
[----:B------:R-:W-:Y:S01]  /*1af0*/  UIADD3 UR4, UR49, 0x20400, URZ ;  /* 0x0002040031047890 */ /* 0x000fe2000fffe03f */
[----:B------:R-:W-:Y:S01]  /*1b00*/  WARPGROUP.ARRIVE ;  /* 0x00000000000079c5 */ /* 0x000fe20000000000 */
[----:B------:R-:W-:Y:S01]  /*1b10*/  UMOV UR9, 0x40000040 ;  /* 0x4000004000097882 */ /* 0x000fe20000000000 */
[----:B------:R-:W-:Y:S01]  /*1b20*/  UMOV UR11, 0x40000040 ;  /* 0x40000040000b7882 */ /* 0x000fe20000000000 */
[----:B------:R-:W-:Y:S01]  /*1b30*/  USHF.R.U32.HI UR4, URZ, 0x4, UR4 ;  /* 0x000000043f047899 */ /* 0x000fe20008011604 */
[----:B------:R1:W-:Y:S03]  /*1b40*/  STL [R1+0x2f4], R23 ;  /* 0x0002f41701007387 */ /* 0x0003e60000100800 */
[----:B------:R-:W-:Y:S01]  /*1b50*/  ULOP3.LUT UR5, UR4, 0x3fff, URZ, 0xc0, !UPT ;  /* 0x00003fff04057892 */ /* 0x000fe2000f8ec03f */
[----:B------:R4:W-:Y:S01]  /*1b60*/  STL [R1+0x2f0], R22 ;  /* 0x0002f01601007387 */ /* 0x0009e20000100800 */
[----:B------:R-:W-:-:S02]  /*1b70*/  ULOP3.LUT UR4, UR41, 0x10000, URZ, 0xfc, !UPT ;  /* 0x0001000029047892 */ /* 0x000fc4000f8efc3f */
[----:B------:R-:W-:Y:S01]  /*1b80*/  ULOP3.LUT UR5, UR5, 0x10000, URZ, 0xfc, !UPT ;  /* 0x0001000005057892 */ /* 0x000fe2000f8efc3f */
[----:B------:R2:W-:Y:S01]  /*1b90*/  STL [R1+0x2ec], R19 ;  /* 0x0002ec1301007387 */ /* 0x0005e20000100800 */
[----:B------:R-:W-:Y:S02]  /*1ba0*/  ULEA UR6, UR40, UR4, 0xb ;  /* 0x0000000428067291 */ /* 0x000fe4000f8e583f */
[----:B------:R-:W-:Y:S01]  /*1bb0*/  ULEA UR7, UR40, UR5, 0xb ;  /* 0x0000000528077291 */ /* 0x000fe2000f8e583f */
[----:B------:R3:W-:Y:S04]  /*1bc0*/  STL [R1+0x2e8], R18 ;  /* 0x0002e81201007387 */ /* 0x0007e80000100800 */
[----:B------:R-:W-:Y:S01]  /*1bd0*/  UMOV UR8, UR6 ;  /* 0x0000000600087c82 */ /* 0x000fe20008000000 */
[----:B-----5:R3:W-:Y:S01]  /*1be0*/  STL [R1+0x2e4], R17 ;  /* 0x0002e41101007387 */ /* 0x0207e20000100800 */
[----:B------:R-:W-:-:S02]  /*1bf0*/  UMOV UR10, UR7 ;  /* 0x00000007000a7c82 */ /* 0x000fc40008000000 */
[----:B------:R-:W-:Y:S01]  /*1c00*/  HGMMA.64x256x16.F32 R24, gdesc[UR8], RZ, !UPT, gsb0 ;  /* 0x03e00000081879f0 */ /* 0x000fe2000c0008ff */
[----:B------:R3:W-:Y:S01]  /*1c10*/  STL [R1+0x2e0], R16 ;  /* 0x0002e01001007387 */ /* 0x0007e20000100800 */
[----:B------:R-:W-:Y:S01]  /*1c20*/  UIADD3 UR8, UR6, 0x400, URZ ;  /* 0x0000040006087890 */ /* 0x000fe2000fffe03f */
[----:B------:R-:W-:Y:S02]  /*1c30*/  UMOV UR9, 0x40000040 ;  /* 0x4000004000097882 */ /* 0x000fe40000000000 */
[----:B------:R3:W-:Y:S01]  /*1c40*/  STL [R1+0x2dc], R3 ;  /* 0x0002dc0301007387 */ /* 0x0007e20000100800 */
[----:B------:R-:W-:-:S03]  /*1c50*/  WARPGROUP.DEPBAR.LE gsb0, 0x0 ;  /* 0x00008000000079c5 */ /* 0x000fc60000010000 */
[----:B------:R-:W-:Y:S01]  /*1c60*/  STL.64 [R1], R24 ;  /* 0x0000001801007387 */ /* 0x000fe20000100a00 */
[----:B------:R-:W-:Y:S01]  /*1c70*/  MOV R235, R49 ;  /* 0x0000003100eb7202 */ /* 0x000fe20000000f00 */
[----:B------:R-:W-:Y:S01]  /*1c80*/  IMAD.MOV.U32 R234, RZ, RZ, R50 ;  /* 0x000000ffffea7224 */ /* 0x000fe200078e0032 */
[----:B------:R-:W-:Y:S01]  /*1c90*/  MOV R233, R51 ;  /* 0x0000003300e97202 */ /* 0x000fe20000000f00 */
[----:B------:R-:W-:Y:S01]  /*1ca0*/  STL.64 [R1+0x8], R26 ;  /* 0x0000081a01007387 */ /* 0x000fe20000100a00 */
[----:B------:R-:W-:Y:S01]  /*1cb0*/  IMAD.MOV.U32 R232, RZ, RZ, R52 ;  /* 0x000000ffffe87224 */ /* 0x000fe200078e0034 */
[----:B------:R-:W-:Y:S01]  /*1cc0*/  MOV R231, R53 ;  /* 0x0000003500e77202 */ /* 0x000fe20000000f00 */
[----:B------:R-:W-:Y:S01]  /*1cd0*/  IMAD.MOV.U32 R230, RZ, RZ, R54 ;  /* 0x000000ffffe67224 */ /* 0x000fe200078e0036 */
[----:B------:R-:W-:Y:S01]  /*1ce0*/  STL.64 [R1+0x10], R28 ;  /* 0x0000101c01007387 */ /* 0x000fe20000100a00 */
        /* <DEDUP_REMOVED lines=83> */
[----:B-1----:R-:W-:Y:S01]  /*2220*/  MOV R23, R129 ;  /* 0x0000008100177202 */ /* 0x002fe20000000f00 */
[----:B----4-:R-:W-:Y:S01]  /*2230*/  IMAD.MOV.U32 R22, RZ, RZ, R130 ;  /* 0x000000ffff167224 */ /* 0x010fe200078e0082 */
[----:B------:R-:W-:Y:S01]  /*2240*/  MOV R21, R131 ;  /* 0x0000008300157202 */ /* 0x000fe20000000f00 */
[----:B------:R-:W-:Y:S01]  /*2250*/  IMAD.MOV.U32 R20, RZ, RZ, R132 ;  /* 0x000000ffff147224 */ /* 0x000fe200078e0084 */
[----:B--2---:R-:W-:Y:S01]  /*2260*/  MOV R19, R133 ;  /* 0x0000008500137202 */ /* 0x004fe20000000f00 */
[----:B---3--:R-:W-:Y:S01]  /*2270*/  IMAD.MOV.U32 R18, RZ, RZ, R134 ;  /* 0x000000ffff127224 */ /* 0x008fe200078e0086 */
        /* <DEDUP_REMOVED lines=16> */
[----:B------:R1:W-:Y:S01]  /*2380*/  STL [R1+0x60], R48 ;  /* 0x0000603001007387 */ /* 0x0003e20000100800 */
[----:B------:R-:W-:-:S03]  /*2390*/  MOV R0, R151 ;  /* 0x0000009700007202 */ /* 0x000fc60000000f00 */
[----:B------:R-:W-:Y:S04]  /*23a0*/  STL [R1+0x5b8], R159 ;  /* 0x0005b89f01007387 */ /* 0x000fe80000100800 */
[----:B------:R-:W-:Y:S01]  /*23b0*/  STL.64 [R1+0x5b0], R154 ;  /* 0x0005b09a01007387 */ /* 0x000fe20000100a00 */
[----:B-1----:R-:W-:-:S03]  /*23c0*/  WARPGROUP.ARRIVE ;  /* 0x00000000000079c5 */ /* 0x002fc60000000000 */
[----:B------:R-:W-:Y:S03]  /*23d0*/  STL [R1+0x5a8], R152 ;  /* 0x0005a89801007387 */ /* 0x000fe60000100800 */
[----:B------:R-:W-:Y:S03]  /*23e0*/  HGMMA.64x256x16.F32 R24, gdesc[UR8], RZ, !UPT, gsb0 ;  /* 0x03e00000081879f0 */ /* 0x000fe6000c0008ff */
[----:B------:R-:W-:Y:S02]  /*23f0*/  WARPGROUP.DEPBAR.LE gsb0, 0x0 ;  /* 0x00008000000079c5 */ /* 0x000fe40000010000 */
[----:B------:R-:W-:Y:S04]  /*2400*/  STL.64 [R1+0x5a0], R150 ;  /* 0x0005a09601007387 */ /* 0x000fe80000100a00 */
        /* <DEDUP_REMOVED lines=20> */
[----:B------:R1:W-:Y:S04]  /*2550*/  STL.64 [R1+0x4f8], R108 ;  /* 0x0004f86c01007387 */ /* 0x0003e80000100a00 */
[----:B-1----:R-:W2:Y:S04]  /*2560*/  LDL.LU R108, [R1] ;  /* 0x00000000016c7983 */ /* 0x002ea80000300800 */
[----:B------:R-:W2:Y:S04]  /*2570*/  LDL.LU R109, [R1+0x4] ;  /* 0x00000400016d7983 */ /* 0x000ea80000300800 */
        /* <DEDUP_REMOVED lines=22> */
[----:B------:R-:W2:Y:S01]  /*26e0*/  LDL.LU R132, [R1+0x60] ;  /* 0x0000600001847983 */ /* 0x000ea20000300800 */
        /* <DEDUP_REMOVED lines=46> */
[----:B------:R-:W-:-:S02]  /*29d0*/  UIADD3 UR8, UR6, 0x2, URZ ;  /* 0x0000000206087890 */ /* 0x000fc4000fffe03f */
[----:B------:R-:W-:Y:S01]  /*29e0*/  UIADD3 UR10, UR7, 0x2, URZ ;  /* 0x00000002070a7890 */ /* 0x000fe2000fffe03f */
[----:B------:R-:W-:Y:S01]  /*29f0*/  UMOV UR9, 0x40000040 ;  /* 0x4000004000097882 */ /* 0x000fe20000000000 */
[----:B------:R-:W-:Y:S01]  /*2a00*/  UMOV UR11, 0x40000040 ;  /* 0x40000040000b7882 */ /* 0x000fe20000000000 */
[----:B--2---:R-:W-:-:S06]  /*2a10*/  WARPGROUP.ARRIVE ;  /* 0x00000000000079c5 */ /* 0x004fcc0000000000 */
[----:B------:R-:W-:Y:S03]  /*2a20*/  HGMMA.64x256x16.F32 R108, gdesc[UR8], R108, gsb0 ;  /* 0x03e00000086c79f0 */ /* 0x000fe6000800086c */
[----:B------:R-:W-:Y:S02]  /*2a30*/  WARPGROUP.DEPBAR.LE gsb0, 0x0 ;  /* 0x00008000000079c5 */ /* 0x000fe40000010000 */
[----:B------:R-:W-:Y:S04]  /*2a40*/  STL.64 [R1], R108 ;  /* 0x0000006c01007387 */ /* 0x000fe80000100a00 */
        /* <DEDUP_REMOVED lines=63> */
[----:B-1----:R-:W2:Y:S04]  /*2e40*/  LDL.LU R159, [R1+0x5b8] ;  /* 0x0005b800019f7983 */ /* 0x002ea80000300800 */
[----:B------:R-:W3:Y:S04]  /*2e50*/  LDL.LU.64 R154, [R1+0x5b0] ;  /* 0x0005b000019a7983 */ /* 0x000ee80000300a00 */
[----:B------:R-:W4:Y:S04]  /*2e60*/  LDL.LU R152, [R1+0x5a8] ;  /* 0x0005a80001987983 */ /* 0x000f280000300800 */
[----:B------:R-:W2:Y:S04]  /*2e70*/  LDL.LU.64 R150, [R1+0x5a0] ;  /* 0x0005a00001967983 */ /* 0x000ea80000300a00 */
        /* <DEDUP_REMOVED lines=20> */
[----:B------:R-:W2:Y:S01]  /*2fc0*/  LDL.LU.64 R108, [R1+0x4f8] ;  /* 0x0004f800016c7983 */ /* 0x000ea20000300a00 */
[----:B------:R-:W-:Y:S01]  /*2fd0*/  UIADD3 UR8, UR6, 0x402, URZ ;  /* 0x0000040206087890 */ /* 0x000fe2000fffe03f */
[----:B------:R-:W-:Y:S01]  /*2fe0*/  UMOV UR9, 0x40000040 ;  /* 0x4000004000097882 */ /* 0x000fe20000000000 */
[----:B--2---:R-:W-:-:S07]  /*2ff0*/  WARPGROUP.ARRIVE ;  /* 0x00000000000079c5 */ /* 0x004fce0000000000 */
[----:B------:R-:W-:Y:S03]  /*3000*/  HGMMA.64x256x16.F32 R24, gdesc[UR8], R24, gsb0 ;  /* 0x03e00000081879f0 */ /* 0x000fe60008000818 */
        /* <DEDUP_REMOVED lines=65> */
[----:B-1----:R-:W2:Y:S04]  /*3420*/  LDL.LU.64 R24, [R1] ;  /* 0x0000000001187983 */ /* 0x002ea80000300a00 */
        /* <DEDUP_REMOVED lines=63> */
[----:B------:R-:W-:-:S02]  /*3820*/  UIADD3 UR8, UR6, 0x4, URZ ;  /* 0x0000000406087890 */ /* 0x000fc4000fffe03f */
[----:B------:R-:W-:Y:S01]  /*3830*/  UIADD3 UR10, UR7, 0x4, URZ ;  /* 0x00000004070a7890 */ /* 0x000fe2000fffe03f */
[----:B------:R-:W-:Y:S01]  /*3840*/  UMOV UR9, 0x40000040 ;  /* 0x4000004000097882 */ /* 0x000fe20000000000 */
[----:B------:R-:W-:Y:S01]  /*3850*/  UMOV UR11, 0x40000040 ;  /* 0x40000040000b7882 */ /* 0x000fe20000000000 */
[----:B--2---:R-:W-:-:S06]  /*3860*/  WARPGROUP.ARRIVE ;  /* 0x00000000000079c5 */ /* 0x004fcc0000000000 */
[----:B------:R-:W-:Y:S03]  /*3870*/  HGMMA.64x256x16.F32 R24, gdesc[UR8], R24, gsb0 ;  /* 0x03e00000081879f0 */ /* 0x000fe60008000818 */
[----:B------:R-:W-:Y:S02]  /*3880*/  WARPGROUP.DEPBAR.LE gsb0, 0x0 ;  /* 0x00008000000079c5 */ /* 0x000fe40000010000 */
        /* <DEDUP_REMOVED lines=48> */
[----:B------:R1:W-:Y:S01]  /*3b90*/  STL [R1+0x60], R48 ;  /* 0x0000603001007387 */ /* 0x0003e20000100800 */
[----:B------:R-:W-:Y:S01]  /*3ba0*/  MOV R198, R114 ;  /* 0x0000007200c67202 */ /* 0x000fe20000000f00 */
[----:B------:R-:W-:Y:S01]  /*3bb0*/  IMAD.MOV.U32 R199, RZ, RZ, R115 ;  /* 0x000000ffffc77224 */ /* 0x000fe200078e0073 */
[----:B------:R-:W-:Y:S01]  /*3bc0*/  MOV R196, R112 ;  /* 0x0000007000c47202 */ /* 0x000fe20000000f00 */
[----:B------:R-:W2:Y:S01]  /*3bd0*/  LDL.LU.64 R150, [R1+0x4f0] ;  /* 0x0004f00001967983 */ /* 0x000ea20000300a00 */
[----:B------:R-:W-:Y:S01]  /*3be0*/  IMAD.MOV.U32 R197, RZ, RZ, R113 ;  /* 0x000000ffffc57224 */ /* 0x000fe200078e0071 */
[----:B------:R-:W-:Y:S01]  /*3bf0*/  MOV R194, R110 ;  /* 0x0000006e00c27202 */ /* 0x000fe20000000f00 */
[----:B------:R-:W-:Y:S01]  /*3c00*/  IMAD.MOV.U32 R195, RZ, RZ, R111 ;  /* 0x000000ffffc37224 */ /* 0x000fe200078e006f */
[----:B------:R-:W2:Y:S01]  /*3c10*/  LDL.LU.64 R148, [R1+0x4e8] ;  /* 0x0004e80001947983 */ /* 0x000ea20000300a00 */
        /* <DEDUP_REMOVED lines=80> */
[----:B------:R-:W-:-:S03]  /*4120*/  IMAD.MOV.U32 R23, RZ, RZ, R49 ;  /* 0x000000ffff177224 */ /* 0x000fc600078e0031 */
        /* <DEDUP_REMOVED lines=29> */
[----:B-1----:R-:W2:Y:S04]  /*4300*/  LDL.LU.64 R48, [R1+0x358] ;  /* 0x0003580001307983 */ /* 0x002ea80000300a00 */
        /* <DEDUP_REMOVED lines=13> */
[----:B------:R-:W-:-:S02]  /*43e0*/  UMOV UR9, 0x40000040 ;  /* 0x4000004000097882 */ /* 0x000fc40000000000 */
[----:B------:R-:W-:Y:S04]  /*43f0*/  STL [R1+0x2d8], R159 ;  /* 0x0002d89f01007387 */ /* 0x000fe80000100800 */
[----:B---3--:R-:W-:Y:S04]  /*4400*/  STL.64 [R1+0x2d0], R154 ;  /* 0x0002d09a01007387 */ /* 0x008fe80000100a00 */
[----:B----4-:R-:W-:Y:S01]  /*4410*/  STL [R1+0x2c8], R152 ;  /* 0x0002c89801007387 */ /* 0x010fe20000100800 */
[----:B--2---:R-:W-:-:S06]  /*4420*/  WARPGROUP.ARRIVE ;  /* 0x00000000000079c5 */ /* 0x004fcc0000000000 */
        /* <DEDUP_REMOVED lines=83> */
[----:B------:R-:W-:Y:S01]  /*4960*/  UIADD3 UR8, UR6, 0x6, URZ ;  /* 0x0000000606087890 */ /* 0x000fe2000fffe03f */
[----:B------:R-:W-:Y:S01]  /*4970*/  MOV R228, R9 ;  /* 0x0000000900e47202 */ /* 0x000fe20000000f00 */
[----:B------:R-:W-:Y:S01]  /*4980*/  UIADD3 UR10, UR7, 0x6, URZ ;  /* 0x00000006070a7890 */ /* 0x000fe2000fffe03f */
[----:B------:R-:W-:Y:S01]  /*4990*/  MOV R230, R7 ;  /* 0x0000000700e67202 */ /* 0x000fe20000000f00 */
[----:B------:R-:W-:Y:S01]  /*49a0*/  UMOV UR9, 0x40000040 ;  /* 0x4000004000097882 */ /* 0x000fe20000000000 */
[----:B------:R-:W-:Y:S01]  /*49b0*/  MOV R231, R6 ;  /* 0x0000000600e77202 */ /* 0x000fe20000000f00 */
[----:B------:R-:W-:Y:S01]  /*49c0*/  UMOV UR11, 0x40000040 ;  /* 0x40000040000b7882 */ /* 0x000fe20000000000 */
[----:B------:R-:W-:Y:S01]  /*49d0*/  MOV R233, R4 ;  /* 0x0000000400e97202 */ /* 0x000fe20000000f00 */
[----:B------:R1:W5:Y:S01]  /*49e0*/  LDL.LU R23, [R1+0x2f4] ;  /* 0x0002f40001177983 */ /* 0x0003620000300800 */
[----:B------:R-:W-:-:S03]  /*49f0*/  MOV R234, R2 ;  /* 0x0000000200ea7202 */ /* 0x000fc60000000f00 */
[----:B------:R1:W5:Y:S04]  /*4a00*/  LDL.LU R22, [R1+0x2f0] ;  /* 0x0002f00001167983 */ /* 0x0003680000300800 */
[----:B------:R1:W5:Y:S04]  /*4a10*/  LDL.LU R19, [R1+0x2ec] ;  /* 0x0002ec0001137983 */ /* 0x0003680000300800 */
[----:B------:R1:W5:Y:S04]  /*4a20*/  LDL.LU R18, [R1+0x2e8] ;  /* 0x0002e80001127983 */ /* 0x0003680000300800 */
[----:B------:R1:W5:Y:S04]  /*4a30*/  LDL.LU R17, [R1+0x2e4] ;  /* 0x0002e40001117983 */ /* 0x0003680000300800 */
[----:B------:R1:W5:Y:S04]  /*4a40*/  LDL.LU R16, [R1+0x2e0] ;  /* 0x0002e00001107983 */ /* 0x0003680000300800 */
[----:B------:R1:W5:Y:S01]  /*4a50*/  LDL.LU R3, [R1+0x2dc] ;  /* 0x0002dc0001037983 */ /* 0x0003620000300800 */
        /* <DEDUP_REMOVED lines=67> */
[----:B--2---:R1:W5:Y:S04]  /*4e90*/  LDL.LU R159, [R1+0x2d8] ;  /* 0x0002d800019f7983 */ /* 0x0043680000300800 */
[----:B------:R1:W5:Y:S04]  /*4ea0*/  LDL.LU.64 R154, [R1+0x2d0] ;  /* 0x0002d000019a7983 */ /* 0x0003680000300a00 */
[----:B------:R1:W5:Y:S04]  /*4eb0*/  LDL.LU R152, [R1+0x2c8] ;  /* 0x0002c80001987983 */ /* 0x0003680000300800 */
        /* <DEDUP_REMOVED lines=27> */
[----:B-1----:R-:W-:Y:S05]  /*5070*/  @!P1 BRA `(.L_x_28) ;  /* 0x0000004000f09947 */ /* 0x002fea0003800000 */
[----:B------:R-:W-:Y:S02]  /*5080*/  UIADD3 UR6, UR40, 0x1, URZ ;  /* 0x0000000128067890 */ /* 0x000fe4000fffe03f */
[----:B------:R-:W-:Y:S02]  /*5090*/  MOV R0, UR40 ;  /* 0x0000002800007c02 */ /* 0x000fe40008000f00 */
[----:B------:R-:W-:-:S04]  /*50a0*/  UISETP.NE.AND UP0, UPT, UR6, 0x3, UPT ;  /* 0x000000030600788c */ /* 0x000fc8000bf05270 */
[----:B------:R-:W-:Y:S02]  /*50b0*/  USEL UR7, URZ, 0x1, UP0 ;  /* 0x000000013f077887 */ /* 0x000fe40008000000 */
[----:B------:R-:W-:Y:S02]  /*50c0*/  USEL UR6, UR6, URZ, UP0 ;  /* 0x0000003f06067287 */ /* 0x000fe40008000000 */
[----:B------:R-:W-:-:S06]  /*50d0*/  ULOP3.LUT UR7, UR44, UR7, URZ, 0x3c, !UPT ;  /* 0x000000072c077292 */ /* 0x000fcc000f8e3c3f */
[----:B------:R-:W-:-:S07]  /*50e0*/  MOV R2, UR7 ;  /* 0x0000000700027c02 */ /* 0x000fce0008000f00 */
.L_x_35:
[----:B------:R-:W-:Y:S05]  /*50f0*/  @!P0 BRA `(.L_x_29) ;  /* 0x0000000000048947 */ /* 0x000fea0003800000 */
[----:B------:R-:W-:Y:S01]  /*5100*/  BPT.TRAP 0x1 ;  /* 0x000000040000795c */ /* 0x000fe20000300000 */
.L_x_29:
[----:B------:R-:W-:Y:S01]  /*5110*/  ULEA UR7, UR6, UR49, 0x3 ;  /* 0x0000003106077291 */ /* 0x000fe2000f8e183f */
[----:B------:R-:W-:-:S08]  /*5120*/  SHF.L.U32 R4, R2, 0x1f, RZ ;  /* 0x0000001f02047819 */ /* 0x000fd000000006ff */
[----:B------:R1:W2:Y:S01]  /*5130*/  SYNCS.PHASECHK.TRANS64.TRYWAIT P1, [UR7], R4 ;  /* 0x00000004ff0075a7 */ /* 0x0002a20008020147 */
[----:B------:R-:W-:Y:S05]  /*5140*/  @!P0 BRA `(.L_x_30) ;  /* 0x0000000000048947 */ /* 0x000fea0003800000 */
[----:B------:R-:W-:Y:S01]  /*5150*/  BPT.TRAP 0x1 ;  /* 0x000000040000795c */ /* 0x000fe20000300000 */
.L_x_30:
[----:B--2---:R-:W-:Y:S05]  /*5160*/  @P1 BRA `(.L_x_31) ;  /* 0x0000000000081947 */ /* 0x004fea0003800000 */
[----:B------:R-:W2:Y:S02]  /*5170*/  SYNCS.PHASECHK.TRANS64.TRYWAIT P1, [UR7], R4 ;  /* 0x00000004ff0075a7 */ /* 0x000ea40008020147 */
[----:B--2---:R-:W-:Y:S05]  /*5180*/  @!P1 BRA `(.L_x_32) ;  /* 0x0000010800a09947 */ /* 0x004fea0003800000 */
.L_x_31:
        /* <DEDUP_REMOVED lines=64> */
[----:B---3--:R-:W3:Y:S04]  /*5590*/  LDL.LU.64 R24, [R1] ;  /* 0x0000000001187983 */ /* 0x008ee80000300a00 */
[----:B------:R-:W3:Y:S04]  /*55a0*/  LDL.LU.64 R26, [R1+0x8] ;  /* 0x00000800011a7983 */ /* 0x000ee80000300a00 */
        /* <DEDUP_REMOVED lines=61> */
[----:B------:R-:W3:Y:S01]  /*5980*/  LDL.LU.64 R150, [R1+0x1f8] ;  /* 0x0001f80001967983 */ /* 0x000ee20000300a00 */
[----:B------:R-:W-:-:S02]  /*5990*/  ULEA UR7, UR6, UR4, 0xb ;  /* 0x0000000406077291 */ /* 0x000fc4000f8e583f */
[----:B------:R-:W-:Y:S01]  /*59a0*/  ULEA UR12, UR6, UR5, 0xb ;  /* 0x00000005060c7291 */ /* 0x000fe2000f8e583f */
[----:B-----5:R-:W-:Y:S01]  /*59b0*/  STL [R1+0x2fc], R23 ;  /* 0x0002fc1701007387 */ /* 0x020fe20000100800 */
[----:B------:R-:W-:Y:S01]  /*59c0*/  UMOV UR9, 0x40000040 ;  /* 0x4000004000097882 */ /* 0x000fe20000000000 */
[----:B------:R-:W-:Y:S02]  /*59d0*/  UMOV UR11, 0x40000040 ;  /* 0x40000040000b7882 */ /* 0x000fe40000000000 */
[----:B------:R-:W-:Y:S01]  /*59e0*/  UMOV UR8, UR7 ;  /* 0x0000000700087c82 */ /* 0x000fe20008000000 */
[----:B------:R-:W-:Y:S01]  /*59f0*/  STL [R1+0x2f8], R22 ;  /* 0x0002f81601007387 */ /* 0x000fe20000100800 */
[----:B------:R-:W-:-:S03]  /*5a00*/  UMOV UR10, UR12 ;  /* 0x0000000c000a7c82 */ /* 0x000fc60008000000 */
[----:B------:R-:W-:Y:S04]  /*5a10*/  STL [R1+0x2f4], R19 ;  /* 0x0002f41301007387 */ /* 0x000fe80000100800 */
[----:B------:R-:W-:Y:S04]  /*5a20*/  STL [R1+0x2f0], R18 ;  /* 0x0002f01201007387 */ /* 0x000fe80000100800 */
[----:B------:R-:W-:Y:S04]  /*5a30*/  STL [R1+0x2ec], R17 ;  /* 0x0002ec1101007387 */ /* 0x000fe80000100800 */
[----:B------:R-:W-:Y:S04]  /*5a40*/  STL [R1+0x2e8], R16 ;  /* 0x0002e81001007387 */ /* 0x000fe80000100800 */
[----:B------:R-:W-:Y:S04]  /*5a50*/  STL [R1+0x2e4], R3 ;  /* 0x0002e40301007387 */ /* 0x000fe80000100800 */
[----:B------:R4:W-:Y:S04]  /*5a60*/  STL [R1+0x2e0], R2 ;  /* 0x0002e00201007387 */ /* 0x0009e80000100800 */
[----:B------:R1:W-:Y:S01]  /*5a70*/  STL [R1+0x2dc], R0 ;  /* 0x0002dc0001007387 */ /* 0x0003e20000100800 */
[----:B---3--:R-:W-:-:S06]  /*5a80*/  WARPGROUP.ARRIVE ;  /* 0x00000000000079c5 */ /* 0x008fcc0000000000 */
[----:B------:R-:W-:Y:S03]  /*5a90*/  HGMMA.64x256x16.F32 R24, gdesc[UR8], R24, gsb0 ;  /* 0x03e00000081879f0 */ /* 0x000fe60008000818 */
[----:B------:R-:W-:Y:S02]  /*5aa0*/  WARPGROUP.DEPBAR.LE gsb0, 0x0 ;  /* 0x00008000000079c5 */ /* 0x000fe40000010000 */
[----:B------:R-:W-:Y:S01]  /*5ab0*/  STL.64 [R1], R24 ;  /* 0x0000001801007387 */ /* 0x000fe20000100a00 */
[----:B----4-:R-:W-:Y:S01]  /*5ac0*/  MOV R2, R150 ;  /* 0x0000009600027202 */ /* 0x010fe20000000f00 */
[----:B-1----:R-:W-:Y:S01]  /*5ad0*/  IMAD.MOV.U32 R0, RZ, RZ, R151 ;  /* 0x000000ffff007224 */ /* 0x002fe200078e0097 */
[----:B------:R-:W-:Y:S01]  /*5ae0*/  MOV R3, R149 ;  /* 0x0000009500037202 */ /* 0x000fe20000000f00 */
[----:B------:R-:W-:Y:S01]  /*5af0*/  STL.64 [R1+0x8], R26 ;  /* 0x0000081a01007387 */ /* 0x000fe20000100a00 */
[----:B--2---:R-:W-:Y:S01]  /*5b00*/  IMAD.MOV.U32 R4, RZ, RZ, R148 ;  /* 0x000000ffff047224 */ /* 0x004fe200078e0094 */
[----:B------:R-:W-:Y:S01]  /*5b10*/  MOV R6, R146 ;  /* 0x0000009200067202 */ /* 0x000fe20000000f00 */
[----:B------:R-:W-:Y:S01]  /*5b20*/  IMAD.MOV.U32 R7, RZ, RZ, R145 ;  /* 0x000000ffff077224 */ /* 0x000fe200078e0091 */
[----:B------:R-:W-:Y:S01]  /*5b30*/  STL.64 [R1+0x10], R28 ;  /* 0x0000101c01007387 */ /* 0x000fe20000100a00 */
[----:B------:R-:W-:Y:S01]  /*5b40*/  MOV R5, R147 ;  /* 0x0000009300057202 */ /* 0x000fe20000000f00 */
[----:B------:R-:W-:Y:S01]  /*5b50*/  IMAD.MOV.U32 R10, RZ, RZ, R142 ;  /* 0x000000ffff0a7224 */ /* 0x000fe200078e008e */
[----:B------:R-:W-:Y:S01]  /*5b60*/  MOV R8, R144 ;  /* 0x0000009000087202 */ /* 0x000fe20000000f00 */
        /* <DEDUP_REMOVED lines=36> */
[----:B------:R1:W-:Y:S01]  /*5db0*/  STL [R1+0x60], R48 ;  /* 0x0000603001007387 */ /* 0x0003e20000100800 */
[----:B------:R-:W-:Y:S01]  /*5dc0*/  MOV R201, R117 ;  /* 0x0000007500c97202 */ /* 0x000fe20000000f00 */
[----:B------:R-:W-:Y:S01]  /*5dd0*/  IMAD.MOV.U32 R196, RZ, RZ, R112 ;  /* 0x000000ffffc47224 */ /* 0x000fe200078e0070 */
[----:B------:R-:W-:Y:S01]  /*5de0*/  MOV R198, R114 ;  /* 0x0000007200c67202 */ /* 0x000fe20000000f00 */
[----:B------:R-:W2:Y:S01]  /*5df0*/  LDL.LU.64 R150, [R1+0x7c0] ;  /* 0x0007c00001967983 */ /* 0x000ea20000300a00 */
        /* <DEDUP_REMOVED lines=84> */
[----:B------:R-:W-:-:S03]  /*6340*/  MOV R233, R51 ;  /* 0x0000003300e97202 */ /* 0x000fc60000000f00 */
        /* <DEDUP_REMOVED lines=45> */
[----:B------:R-:W-:Y:S04]  /*6620*/  STL.64 [R1+0x5b8], R154 ;  /* 0x0005b89a01007387 */ /* 0x000fe80000100a00 */
[----:B------:R-:W-:Y:S01]  /*6630*/  STL [R1+0x5b0], R152 ;  /* 0x0005b09801007387 */ /* 0x000fe20000100800 */
        /* <DEDUP_REMOVED lines=78> */
[----:B------:R-:W-:-:S02]  /*6b20*/  MOV R155, R214 ;  /* 0x000000d6009b7202 */ /* 0x000fc40000000f00 */
[----:B------:R-:W-:Y:S01]  /*6b30*/  MOV R159, R213 ;  /* 0x000000d5009f7202 */ /* 0x000fe20000000f00 */
[----:B------:R-:W-:Y:S01]  /*6b40*/  IMAD.MOV.U32 R213, RZ, RZ, R23 ;  /* 0x000000ffffd57224 */ /* 0x000fe200078e0017 */
[----:B------:R-:W-:Y:S02]  /*6b50*/  MOV R214, R22 ;  /* 0x0000001600d67202 */ /* 0x000fe40000000f00 */
[----:B------:R-:W-:Y:S02]  /*6b60*/  MOV R215, R21 ;  /* 0x0000001500d77202 */ /* 0x000fe40000000f00 */
[----:B------:R-:W-:Y:S02]  /*6b70*/  MOV R217, R19 ;  /* 0x0000001300d97202 */ /* 0x000fe40000000f00 */
[----:B------:R-:W-:Y:S02]  /*6b80*/  MOV R218, R18 ;  /* 0x0000001200da7202 */ /* 0x000fe40000000f00 */
[----:B------:R-:W-:-:S02]  /*6b90*/  MOV R220, R16 ;  /* 0x0000001000dc7202 */ /* 0x000fc40000000f00 */
[----:B------:R-:W-:Y:S02]  /*6ba0*/  MOV R221, R15 ;  /* 0x0000000f00dd7202 */ /* 0x000fe40000000f00 */
        /* <DEDUP_REMOVED lines=8> */
[----:B------:R-:W-:Y:S01]  /*6c30*/  MOV R235, R0 ;  /* 0x0000000000eb7202 */ /* 0x000fe20000000f00 */
[----:B------:R-:W-:Y:S02]  /*6c40*/  UIADD3 UR8, UR7, 0x2, URZ ;  /* 0x0000000207087890 */ /* 0x000fe4000fffe03f */
        /* <DEDUP_REMOVED lines=243> */
[----:B------:R-:W-:Y:S01]  /*7b80*/  STL.64 [R1+0x40], R40 ;  /* 0x0000402801007387 */ /* 0x000fe20000100a00 */
[----:B------:R-:W-:-:S03]  /*7b90*/  MOV R5, R150 ;  /* 0x0000009600057202 */ /* 0x000fc60000000f00 */
[----:B------:R-:W-:Y:S01]  /*7ba0*/  STL.64 [R1+0x48], R42 ;  /* 0x0000482a01007387 */ /* 0x000fe20000100a00 */
[----:B------:R-:W-:-:S03]  /*7bb0*/  MOV R4, R151 ;  /* 0x0000009700047202 */ /* 0x000fc60000000f00 */
[----:B------:R-:W-:Y:S01]  /*7bc0*/  STL.64 [R1+0x50], R44 ;  /* 0x0000502c01007387 */ /* 0x000fe20000100a00 */
[----:B------:R-:W-:Y:S01]  /*7bd0*/  MOV R7, R148 ;  /* 0x0000009400077202 */ /* 0x000fe20000000f00 */
[----:B------:R-:W-:Y:S02]  /*7be0*/  IMAD.MOV.U32 R6, RZ, RZ, R149 ;  /* 0x000000ffff067224 */ /* 0x000fe400078e0095 */
[----:B------:R-:W-:Y:S01]  /*7bf0*/  STL.64 [R1+0x58], R46 ;  /* 0x0000582e01007387 */ /* 0x000fe20000100a00 */
[----:B------:R-:W-:Y:S01]  /*7c00*/  IMAD.MOV.U32 R9, RZ, RZ, R146 ;  /* 0x000000ffff097224 */ /* 0x000fe200078e0092 */
[----:B------:R-:W-:Y:S02]  /*7c10*/  MOV R8, R147 ;  /* 0x0000009300087202 */ /* 0x000fe40000000f00 */
[----:B------:R1:W-:Y:S01]  /*7c20*/  STL [R1+0x60], R48 ;  /* 0x0000603001007387 */ /* 0x0003e20000100800 */
[----:B------:R-:W-:-:S03]  /*7c30*/  MOV R11, R144 ;  /* 0x00000090000b7202 */ /* 0x000fc60000000f00 */
[----:B------:R-:W2:Y:S01]  /*7c40*/  LDL.LU.64 R150, [R1+0x4f8] ;  /* 0x0004f80001967983 */ /* 0x000ea20000300a00 */
[----:B------:R-:W-:Y:S01]  /*7c50*/  MOV R10, R145 ;  /* 0x00000091000a7202 */ /* 0x000fe20000000f00 */
[----:B------:R-:W-:Y:S02]  /*7c60*/  IMAD.MOV.U32 R12, RZ, RZ, R143 ;  /* 0x000000ffff0c7224 */ /* 0x000fe400078e008f */
[----:B------:R-:W2:Y:S01]  /*7c70*/  LDL.LU.64 R148, [R1+0x4f0] ;  /* 0x0004f00001947983 */ /* 0x000ea20000300a00 */
[----:B------:R-:W-:Y:S01]  /*7c80*/  MOV R13, R142 ;  /* 0x0000008e000d7202 */ /* 0x000fe20000000f00 */
[----:B------:R-:W-:Y:S02]  /*7c90*/  IMAD.MOV.U32 R15, RZ, RZ, R140 ;  /* 0x000000ffff0f7224 */ /* 0x000fe400078e008c */
[----:B------:R-:W2:Y:S01]  /*7ca0*/  LDL.LU.64 R146, [R1+0x4e8] ;  /* 0x0004e80001927983 */ /* 0x000ea20000300a00 */
[----:B------:R-:W-:-:S03]  /*7cb0*/  MOV R14, R141 ;  /* 0x0000008d000e7202 */ /* 0x000fc60000000f00 */
[----:B------:R-:W2:Y:S01]  /*7cc0*/  LDL.LU.64 R144, [R1+0x4e0] ;  /* 0x0004e00001907983 */ /* 0x000ea20000300a00 */
[----:B------:R-:W-:Y:S01]  /*7cd0*/  MOV R21, R138 ;  /* 0x0000008a00157202 */ /* 0x000fe20000000f00 */
[----:B------:R-:W-:Y:S01]  /*7ce0*/  IMAD.MOV.U32 R221, RZ, RZ, R137 ;  /* 0x000000ffffdd7224 */ /* 0x000fe200078e0089 */
[----:B------:R-:W-:Y:S01]  /*7cf0*/  MOV R20, R139 ;  /* 0x0000008b00147202 */ /* 0x000fe20000000f00 */
        /* <DEDUP_REMOVED lines=132> */
[----:B------:R-:W-:-:S03]  /*8540*/  MOV R23, R49 ;  /* 0x0000003100177202 */ /* 0x000fc60000000f00 */
        /* <DEDUP_REMOVED lines=105> */
[----:B------:R-:W-:-:S02]  /*8be0*/  MOV R225, R14 ;  /* 0x0000000e00e17202 */ /* 0x000fc40000000f00 */
[----:B------:R-:W-:Y:S01]  /*8bf0*/  MOV R227, R12 ;  /* 0x0000000c00e37202 */ /* 0x000fe20000000f00 */
[----:B------:R1:W5:Y:S01]  /*8c00*/  LDL.LU R22, [R1+0x2f8] ;  /* 0x0002f80001167983 */ /* 0x0003620000300800 */
[----:B------:R-:W-:Y:S02]  /*8c10*/  MOV R228, R11 ;  /* 0x0000000b00e47202 */ /* 0x000fe40000000f00 */
[----:B------:R-:W-:Y:S01]  /*8c20*/  MOV R230, R9 ;  /* 0x0000000900e67202 */ /* 0x000fe20000000f00 */
[----:B------:R1:W5:Y:S01]  /*8c30*/  LDL.LU R19, [R1+0x2f4] ;  /* 0x0002f40001137983 */ /* 0x0003620000300800 */
[----:B------:R-:W-:Y:S02]  /*8c40*/  MOV R231, R8 ;  /* 0x0000000800e77202 */ /* 0x000fe40000000f00 */
[----:B------:R-:W-:Y:S01]  /*8c50*/  MOV R233, R6 ;  /* 0x0000000600e97202 */ /* 0x000fe20000000f00 */
[----:B------:R1:W5:Y:S01]  /*8c60*/  LDL.LU R18, [R1+0x2f0] ;  /* 0x0002f00001127983 */ /* 0x0003620000300800 */
[----:B------:R-:W-:-:S03]  /*8c70*/  MOV R234, R5 ;  /* 0x0000000500ea7202 */ /* 0x000fc60000000f00 */
        /* <DEDUP_REMOVED lines=103> */
[----:B------:R-:W-:Y:S01]  /*92f0*/  BPT.TRAP 0x1 ;  /* 0x000000040000795c */ /* 0x000fe20000300000 */
.L_x_33:
[----:B------:R-:W2:Y:S01]  /*9300*/  LDL R5, [R1+0x208] ;  /* 0x0002080001057983 */ /* 0x000ea20000100800 */
[----:B-----5:R-:W-:-:S13]  /*9310*/  ISETP.NE.AND P1, PT, R22, RZ, PT ;  /* 0x000000ff1600720c */ /* 0x020fda0003f25270 */
[----:B------:R-:W-:-:S04]  /*9320*/  @P1 LEA R4, R0, UR49, 0x3 ;  /* 0x0000003100041c11 */ /* 0x000fc8000f8e18ff */
[----:B------:R-:W-:-:S04]  /*9330*/  @P1 IADD3 R4, R4, 0x18, RZ ;  /* 0x0000001804041810 */ /* 0x000fc80007ffe0ff */
[----:B------:R-:W-:-:S04]  /*9340*/  @P1 PRMT R4, R23, 0x654, R4 ;  /* 0x0000065417041816 */ /* 0x000fc80000000004 */
[----:B------:R1:W-:Y:S01]  /*9350*/  @P1 SYNCS.ARRIVE.TRANS64.RED.A1T0 RZ, [R4+URZ], RZ ;  /* 0x000000ff04ff19a7 */ /* 0x0003e2000810043f */
[----:B--2---:R-:W-:-:S13]  /*9360*/  ISETP.GT.U32.AND P1, PT, R5, 0x1, PT ;  /* 0x000000010500780c */ /* 0x004fda0003f24070 */
[----:B-1----:R-:W-:Y:S05]  /*9370*/  @P1 BRA `(.L_x_34) ;  /* 0x0000000000041947 */ /* 0x002fea0003800000 */
[----:B------:R-:W-:Y:S01]  /*9380*/  BPT.TRAP 0x1 ;  /* 0x000000040000795c */ /* 0x000fe20000300000 */
.L_x_34:
[----:B------:R-:W-:Y:S01]  /*9390*/  UIADD3 UR6, UR6, 0x1, URZ ;  /* 0x0000000106067890 */ /* 0x000fe2000fffe03f */
[C---:B------:R-:W-:Y:S01]  /*93a0*/  ISETP.GT.AND P2, PT, R3.reuse, 0x1, PT ;  /* 0x000000010300780c */ /* 0x040fe20003f44270 */
[----:B------:R-:W-:Y:S01]  /*93b0*/  VIADD R3, R3, 0xffffffff ;  /* 0xffffffff03037836 */ /* 0x000fe20000000000 */
[----:B------:R-:W-:Y:S01]  /*93c0*/  IADD3 R0, R0, 0x1, RZ ;  /* 0x0000000100007810 */ /* 0x000fe20007ffe0ff */
[----:B------:R-:W-:-:S03]  /*93d0*/  UISETP.NE.AND UP0, UPT, UR6, 0x3, UPT ;  /* 0x000000030600788c */ /* 0x000fc6000bf05270 */
[C---:B------:R-:W-:Y:S01]  /*93e0*/  ISETP.NE.AND P1, PT, R0.reuse, 0x3, PT ;  /* 0x000000030000780c */ /* 0x040fe20003f25270 */
[----:B------:R-:W-:Y:S02]  /*93f0*/  USEL UR7, URZ, 0x1, UP0 ;  /* 0x000000013f077887 */ /* 0x000fe40008000000 */
[----:B------:R-:W-:Y:S01]  /*9400*/  USEL UR6, UR6, URZ, UP0 ;  /* 0x0000003f06067287 */ /* 0x000fe20008000000 */
[----:B------:R-:W-:-:S03]  /*9410*/  SEL R0, R0, RZ, P1 ;  /* 0x000000ff00007207 */ /* 0x000fc60000800000 */
[----:B------:R-:W-:Y:S01]  /*9420*/  LOP3.LUT R2, R2, UR7, RZ, 0x3c, !PT ;  /* 0x0000000702027c12 */ /* 0x000fe2000f8e3cff */
[----:B------:R-:W-:Y:S07]  /*9430*/  @P2 BRA `(.L_x_35) ;  /* 0xffffffbc002c2947 */ /* 0x000fee000383ffff */
.L_x_28:
[----:B------:R-:W1:Y:S02]  /*9440*/  LDC R0, c[0x0][0x28c] ;  /* 0x0000a300ff007b82 */ /* 0x000e640000000800 */
[----:B-1----:R-:W-:-:S13]  /*9450*/  ISETP.GE.AND P1, PT, R0, 0x1, PT ;  /* 0x000000010000780c */ /* 0x002fda0003f26270 */
[----:B------:R-:W-:Y:S05]  /*9460*/  @!P1 BRA `(.L_x_36) ;  /* 0x0000000000549947 */ /* 0x000fea0003800000 */
[----:B------:R-:W-:Y:S05]  /*9470*/  @!P0 BRA `(.L_x_37) ;  /* 0x0000000000048947 */ /* 0x000fea0003800000 */
[----:B------:R-:W-:Y:S01]  /*9480*/  BPT.TRAP 0x1 ;  /* 0x000000040000795c */ /* 0x000fe20000300000 */
.L_x_37:
[----:B------:R-:W2:Y:S01]  /*9490*/  LDL R0, [R1+0x208] ;  /* 0x0002080001007983 */ /* 0x000ea20000100800 */
[----:B-----5:R-:W-:Y:S01]  /*94a0*/  ISETP.NE.AND P0, PT, R22, RZ, PT ;  /* 0x000000ff1600720c */ /* 0x020fe20003f05270 */
[----:B------:R-:W-:Y:S01]  /*94b0*/  BSSY B0, `(.L_x_38) ;  /* 0x000000e000007945 */ /* 0x000fe20003800000 */
[----:B--2---:R-:W-:-:S11]  /*94c0*/  ISETP.GT.U32.AND P1, PT, R0, 0x1, PT ;  /* 0x000000010000780c */ /* 0x004fd60003f24070 */
[----:B------:R-:W-:Y:S05]  /*94d0*/  @!P0 BRA `(.L_x_39) ;  /* 0x00000000002c8947 */ /* 0x000fea0003800000 */
[----:B------:R-:W-:-:S04]  /*94e0*/  UISETP.LT.AND UP0, UPT, UR45, 0x1, UPT ;  /* 0x000000012d00788c */ /* 0x000fc8000bf01270 */
[----:B------:R-:W-:-:S04]  /*94f0*/  USEL UR6, UR45, 0x1, UP0 ;  /* 0x000000012d067887 */ /* 0x000fc80008000000 */
[----:B------:R-:W-:-:S04]  /*9500*/  UIADD3 UR6, UR40, UR45, -UR6 ;  /* 0x0000002d28067290 */ /* 0x000fc8000fffe806 */
[----:B------:R-:W-:-:S04]  /*9510*/  UIMAD.WIDE.U32 UR4, UR6, -0x55555555, URZ ;  /* 0xaaaaaaab060478a5 */ /* 0x000fc8000f8e003f */
[----:B------:R-:W-:-:S04]  /*9520*/  USHF.R.U32.HI UR4, URZ, 0x1, UR5 ;  /* 0x000000013f047899 */ /* 0x000fc80008011605 */
[----:B------:R-:W-:-:S04]  /*9530*/  UIMAD UR6, UR4, -0x3, UR6 ;  /* 0xfffffffd040678a4 */ /* 0x000fc8000f8e0206 */
[----:B------:R-:W-:-:S04]  /*9540*/  ULEA UR6, UR6, UR49, 0x3 ;  /* 0x0000003106067291 */ /* 0x000fc8000f8e183f */
[----:B------:R-:W-:-:S06]  /*9550*/  UIADD3 UR6, UR6, 0x18, URZ ;  /* 0x0000001806067890 */ /* 0x000fcc000fffe03f */
[----:B------:R-:W-:-:S04]  /*9560*/  MOV R0, UR6 ;  /* 0x0000000600007c02 */ /* 0x000fc80008000f00 */
[----:B------:R-:W-:-:S04]  /*9570*/  PRMT R0, R23, 0x654, R0 ;  /* 0x0000065417007816 */ /* 0x000fc80000000000 */
[----:B------:R1:W-:Y:S03]  /*9580*/  SYNCS.ARRIVE.TRANS64.RED.A1T0 RZ, [R0+URZ], RZ ;  /* 0x000000ff00ff79a7 */ /* 0x0003e6000810043f */
.L_x_39:
[----:B------:R-:W-:Y:S05]  /*9590*/  BSYNC B0 ;  /* 0x0000000000007941 */ /* 0x000fea0003800000 */
.L_x_38:
[----:B------:R-:W-:Y:S05]  /*95a0*/  @P1 BRA `(.L_x_36) ;  /* 0x0000000000041947 */ /* 0x000fea0003800000 */
[----:B------:R-:W-:Y:S01]  /*95b0*/  BPT.TRAP 0x1 ;  /* 0x000000040000795c */ /* 0x000fe20000300000 */
.L_x_36:
[----:B------:R-:W-:Y:S01]  /*95c0*/  UIADD3 UR6, UR49, 0x200, URZ ;  /* 0x0000020031067890 */ /* 0x000fe2000fffe03f */
[----:B-----5:R-:W-:Y:S01]  /*95d0*/  R2UR UR42, R154 ;  /* 0x000000009a2a72ca */ /* 0x020fe200000e0000 */
[----:B------:R-:W-:Y:S01]  /*95e0*/  UIADD3 UR52, UR45, UR40, URZ ;  /* 0x000000282d347290 */ /* 0x000fe2000fffe03f */
[----:B------:R-:W-:Y:S01]  /*95f0*/  R2UR UR41, R152 ;  /* 0x00000000982972ca */ /* 0x000fe200000e0000 */
[----:B------:R-:W-:Y:S02]  /*9600*/  UISETP.GE.U32.AND UP1, UPT, UR45, 0x3, UPT ;  /* 0x000000032d00788c */ /* 0x000fe4000bf26070 */
[----:B------:R-:W-:Y:S02]  /*9610*/  ULOP3.LUT UP2, URZ, UR6, 0x1bf, URZ, 0xc0, !UPT ;  /* 0x000001bf063f7892 */ /* 0x000fe4000f84c03f */
[----:B------:R-:W-:-:S04]  /*9620*/  UISETP.GT.U32.AND UP0, UPT, UR52, 0x2, UPT ;  /* 0x000000023400788c */ /* 0x000fc8000bf04070 */
[----:B------:R-:W-:Y:S01]  /*9630*/  UISETP.LT.U32.AND UP0, UPT, UR45, 0x3, UP0 ;  /* 0x000000032d00788c */ /* 0x000fe20008701070 */
[----:B------:R-:W-:Y:S01]  /*9640*/  PLOP3.LUT P0, PT, PT, PT, UP2, 0x80, 0x0 ;  /* 0x000000000000781c */ /* 0x000fe20003f0f028 */
[----:B------:R-:W-:Y:S02]  /*9650*/  USHF.L.U32 UR42, UR42, 0x8, URZ ;  /* 0x000000082a2a7899 */ /* 0x000fe4000800063f */
[----:B------:R-:W-:Y:S02]  /*9660*/  @UP1 UIMAD.WIDE.U32 UR4, UR52, -0x55555555, URZ ;  /* 0xaaaaaaab340418a5 */ /* 0x000fe4000f8e003f */
[----:B------:R-:W-:Y:S02]  /*9670*/  USEL UR6, URZ, 0x1, !UP0 ;  /* 0x000000013f067887 */ /* 0x000fe4000c000000 */
[----:B------:R-:W-:Y:S02]  /*9680*/  @UP1 USHF.R.U32.HI UR4, URZ, 0x1, UR5 ;  /* 0x000000013f041899 */ /* 0x000fe40008011605 */
[----:B------:R-:W-:-:S02]  /*9690*/  ULOP3.LUT UR44, UR44, UR6, URZ, 0x3c, !UPT ;  /* 0x000000062c2c7292 */ /* 0x000fc4000f8e3c3f */
[----:B------:R-:W-:Y:S02]  /*96a0*/  USHF.L.U32 UR41, UR41, 0x8, URZ ;  /* 0x0000000829297899 */ /* 0x000fe4000800063f */
[----:B------:R-:W-:Y:S01]  /*96b0*/  @UP1 ULOP3.LUT UR44, UR44, 0x1, UR4, 0x78, !UPT ;  /* 0x000000012c2c1892 */ /* 0x000fe2000f8e7804 */
[----:B------:R-:W-:Y:S11]  /*96c0*/  @!P0 BRA `(.L_x_40) ;  /* 0x00000000007c8947 */ /* 0x000ff60003800000 */
[----:B------:R-:W-:Y:S01]  /*96d0*/  MOV R152, 0x0 ;  /* 0x0000000000987802 */ /* 0x000fe20000000f00 */
[----:B------:R-:W-:Y:S01]  /*96e0*/  ULDC.64 UR4, c[0x4][0x80] ;  /* 0x0100200000047ab9 */ /* 0x000fe20000000a00 */
[----:B------:R-:W-:Y:S01]  /*96f0*/  ULDC.64 UR6, c[0x4][0x88] ;  /* 0x0100220000067ab9 */ /* 0x000fe20000000a00 */
[----:B------:R-:W-:Y:S01]  /*9700*/  ULDC.64 UR8, c[0x4][0x10] ;  /* 0x0100040000087ab9 */ /* 0x000fe20000000a00 */
[----:B------:R2:W3:Y:S01]  /*9710*/  LDC.64 R2, c[0x4][R152] ;  /* 0x0100000098027b82 */ /* 0x0004e20000000a00 */
[----:B------:R-:W-:Y:S01]  /*9720*/  MOV R4, UR4 ;  /* 0x0000000400047c02 */ /* 0x000fe20008000f00 */
[----:B------:R-:W-:Y:S01]  /*9730*/  IMAD.U32 R5, RZ, RZ, UR5 ;  /* 0x00000005ff057e24 */ /* 0x000fe2000f8e00ff */
[----:B------:R-:W-:Y:S01]  /*9740*/  MOV R6, UR6 ;  /* 0x0000000600067c02 */ /* 0x000fe20008000f00 */
[----:B------:R-:W-:Y:S01]  /*9750*/  IMAD.U32 R10, RZ, RZ, UR8 ;  /* 0x00000008ff0a7e24 */ /* 0x000fe2000f8e00ff */
[----:B------:R-:W-:Y:S01]  /*9760*/  MOV R7, UR7 ;  /* 0x0000000700077c02 */ /* 0x000fe20008000f00 */
[----:B------:R-:W-:Y:S01]  /*9770*/  IMAD.MOV.U32 R12, RZ, RZ, 0x1 ;  /* 0x00000001ff0c7424 */ /* 0x000fe200078e00ff */
[----:B------:R-:W-:-:S02]  /*9780*/  MOV R11, UR9 ;  /* 0x00000009000b7c02 */ /* 0x000fc40008000f00 */
[----:B------:R-:W-:Y:S02]  /*9790*/  MOV R8, 0x70 ;  /* 0x0000007000087802 */ /* 0x000fe40000000f00 */
[----:B--2---:R-:W-:-:S07]  /*97a0*/  MOV R13, RZ ;  /* 0x000000ff000d7202 */ /* 0x004fce0000000f00 */
[----:B------:R-:W-:-:S07]  /*97b0*/  LEPC R20, `(.L_x_41) ;  /* 0x000000001014794e */ /* 0x000fce0000000000 */
[----:B-1-3--:R-:W-:Y:S05]  /*97c0*/  CALL.ABS.NOINC R2 ;  /* 0x0000000002007343 */ /* 0x00afea0003c00000 */
.L_x_41:
[----:B------:R1:W2:Y:S01]  /*97d0*/  LDC.64 R2, c[0x4][R152] ;  /* 0x0100000098027b82 */ /* 0x0002a20000000a00 */
[----:B------:R-:W-:Y:S01]  /*97e0*/  ULDC.64 UR4, c[0x4][0x80] ;  /* 0x0100200000047ab9 */ /* 0x000fe20000000a00 */
[----:B------:R-:W-:Y:S01]  /*97f0*/  ULDC.64 UR6, c[0x4][0x88] ;  /* 0x0100220000067ab9 */ /* 0x000fe20000000a00 */
[----:B------:R-:W-:Y:S01]  /*9800*/  ULDC.64 UR8, c[0x4][0x10] ;  /* 0x0100040000087ab9 */ /* 0x000fe20000000a00 */
        /* <DEDUP_REMOVED lines=8> */
[----:B-1----:R-:W-:-:S07]  /*9890*/  MOV R13, RZ ;  /* 0x000000ff000d7202 */ /* 0x002fce0000000f00 */
[----:B------:R-:W-:-:S07]  /*98a0*/  LEPC R20, `(.L_x_40) ;  /* 0x000000001014794e */ /* 0x000fce0000000000 */
[----:B--2---:R-:W-:Y:S05]  /*98b0*/  CALL.ABS.NOINC R2 ;  /* 0x0000000002007343 */ /* 0x004fea0003c00000 */
.L_x_40:
[----:B------:R-:W-:Y:S02]  /*98c0*/  ULDC.64 UR4, c[0x0][0x590] ;  /* 0x0001640000047ab9 */ /* 0x000fe40000000a00 */
[----:B------:R-:W-:Y:S01]  /*98d0*/  MOV R153, UR4 ;  /* 0x0000000400997c02 */ /* 0x000fe20008000f00 */
[----:B------:R-:W-:-:S03]  /*98e0*/  IMAD.U32 R158, RZ, RZ, UR5 ;  /* 0x00000005ff9e7e24 */ /* 0x000fc6000f8e00ff */
[----:B------:R-:W-:-:S04]  /*98f0*/  ISETP.NE.U32.AND P2, PT, R153, RZ, PT ;  /* 0x000000ff9900720c */ /* 0x000fc80003f45070 */
[----:B------:R-:W-:-:S13]  /*9900*/  ISETP.NE.AND.EX P2, PT, R158, RZ, PT, P2 ;  /* 0x000000ff9e00720c */ /* 0x000fda0003f45320 */
[----:B------:R-:W-:Y:S05]  /*9910*/  @!P2 BRA `(.L_x_42) ;  /* 0x000000000034a947 */ /* 0x000fea0003800000 */
[----:B------:R-:W-:Y:S02]  /*9920*/  ULDC.64 UR4, c[0x0][0x588] ;  /* 0x0001620000047ab9 */ /* 0x000fe40000000a00 */
[----:B------:R-:W-:-:S04]  /*9930*/  ISETP.NE.U32.AND P0, PT, RZ, UR4, PT ;  /* 0x00000004ff007c0c */ /* 0x000fc8000bf05070 */
[----:B------:R-:W-:-:S13]  /*9940*/  ISETP.NE.AND.EX P0, PT, RZ, UR5, PT, P0 ;  /* 0x00000005ff007c0c */ /* 0x000fda000bf05300 */
[----:B------:R-:W-:Y:S05]  /*9950*/  @!P0 BRA `(.L_x_43) ;  /* 0x0000000000188947 */ /* 0x000fea0003800000 */
[----:B------:R-:W2:Y:S01]  /*9960*/  LDC.64 R4, c[0x0][0x588] ;  /* 0x00016200ff047b82 */ /* 0x000ea20000000a00 */
[----:B------:R-:W-:-:S04]  /*9970*/  IMAD R2, R153, UR43, RZ ;  /* 0x0000002b99027c24 */ /* 0x000fc8000f8e02ff */
[----:B--2---:R-:W-:-:S05]  /*9980*/  IMAD.WIDE R2, R2, 0x4, R4 ;  /* 0x0000000402027825 */ /* 0x004fca00078e0204 */
[----:B------:R2:W5:Y:S01]  /*9990*/  LDG.E R16, desc[UR54][R2.64] ;  /* 0x0000003602107981 */ /* 0x000562000c1e1900 */
[----:B------:R-:W-:Y:S01]  /*99a0*/  MOV R155, 0x1 ;  /* 0x00000001009b7802 */ /* 0x000fe20000000f00 */
[----:B------:R-:W-:Y:S06]  /*99b0*/  BRA `(.L_x_42) ;  /* 0x00000000000c7947 */ /* 0x000fec0003800000 */
.L_x_43:
[----:B------:R-:W-:Y:S01]  /*99c0*/  ULDC UR4, c[0x0][0x580] ;  /* 0x0001600000047ab9 */ /* 0x000fe20000000800 */
[----:B------:R-:W-:Y:S01]  /*99d0*/  MOV R155, 0x1 ;  /* 0x00000001009b7802 */ /* 0x000fe20000000f00 */
[----:B------:R-:W-:-:S07]  /*99e0*/  IMAD.U32 R16, RZ, RZ, UR4 ;  /* 0x00000004ff107e24 */ /* 0x000fce000f8e00ff */
.L_x_42:
[----:B--2---:R-:W2:Y:S02]  /*99f0*/  LDC.64 R2, c[0x0][0x5b0] ;  /* 0x00016c00ff027b82 */ /* 0x004ea40000000a00 */
[----:B--2---:R-:W-:-:S04]  /*9a00*/  ISETP.NE.U32.AND P0, PT, R2, RZ, PT ;  /* 0x000000ff0200720c */ /* 0x004fc80003f05070 */
        /* <DEDUP_REMOVED lines=10> */
[----:B------:R-:W-:Y:S05]  /*9ab0*/  BRA `(.L_x_44) ;  /* 0x0000000000087947 */ /* 0x000fea0003800000 */
.L_x_45:
[----:B------:R-:W-:Y:S02]  /*9ac0*/  ULDC UR4, c[0x0][0x5a0] ;  /* 0x0001680000047ab9 */ /* 0x000fe40000000800 */
[----:B------:R-:W-:-:S07]  /*9ad0*/  MOV R17, UR4 ;  /* 0x0000000400117c02 */ /* 0x000fce0008000f00 */
.L_x_44:
[----:B------:R-:W-:Y:S01]  /*9ae0*/  ULDC.64 UR4, c[0x0][0x588] ;  /* 0x0001620000047ab9 */ /* 0x000fe20000000a00 */
[----:B------:R-:W-:Y:S01]  /*9af0*/  ISETP.NE.U32.AND P1, PT, R153, RZ, PT ;  /* 0x000000ff9900720c */ /* 0x000fe20003f25070 */
[----:B------:R-:W-:Y:S02]  /*9b00*/  UISETP.NE.U32.AND UP0, UPT, UR4, URZ, UPT ;  /* 0x0000003f0400728c */ /* 0x000fe4000bf05070 */
[----:B------:R-:W-:Y:S02]  /*9b10*/  ISETP.NE.U32.AND P3, PT, RZ, UR4, PT ;  /* 0x00000004ff007c0c */ /* 0x000fe4000bf65070 */
[----:B------:R-:W-:Y:S01]  /*9b20*/  ISETP.NE.AND.EX P5, PT, R158, RZ, PT, P1 ;  /* 0x000000ff9e00720c */ /* 0x000fe20003fa5310 */
[----:B------:R-:W-:Y:S02]  /*9b30*/  UISETP.NE.AND.EX UP0, UPT, UR5, URZ, UPT, UP0 ;  /* 0x0000003f0500728c */ /* 0x000fe4000bf05300 */
[----:B------:R-:W-:Y:S02]  /*9b40*/  ISETP.NE.AND.EX P3, PT, RZ, UR5, PT, P3 ;  /* 0x00000005ff007c0c */ /* 0x000fe4000bf65330 */
[----:B------:R-:W-:-:S02]  /*9b50*/  PLOP3.LUT P0, PT, PT, PT, PT, 0x8, 0x0 ;  /* 0x000000000000781c */ /* 0x000fc40003f0e170 */
[----:B------:R-:W-:-:S04]  /*9b60*/  PLOP3.LUT P4, PT, PT, PT, UP0, 0x80, 0x0 ;  /* 0x000000000000781c */ /* 0x000fc80003f8f008 */
[----:B------:R-:W-:-:S05]  /*9b70*/  PLOP3.LUT P4, PT, P4, PT, PT, 0x8, 0x0 ;  /* 0x000000000000781c */ /* 0x000fca000278e170 */
[----:B------:R-:W-:Y:S08]  /*9b80*/  @P3 BRA P5, `(.L_x_46) ;  /* 0x0000000000243947 */ /* 0x000ff00002800000 */
[----:B------:R-:W-:Y:S04]  /*9b90*/  BSSY B0, `(.L_x_46) ;  /* 0x0000008000007945 */ /* 0x000fe80003800000 */
[----:B------:R-:W-:Y:S05]  /*9ba0*/  @!P2 BRA `(.L_x_47) ;  /* 0x000000000014a947 */ /* 0x000fea0003800000 */
[----:B------:R-:W-:Y:S02]  /*9bb0*/  LOP3.LUT P3, RZ, R155, 0xff, RZ, 0xc0, !PT ;  /* 0x000000ff9bff7812 */ /* 0x000fe4000786c0ff */
[----:B------:R-:W-:-:S11]  /*9bc0*/  PLOP3.LUT P0, PT, P4, PT, PT, 0x80, 0x0 ;  /* 0x000000000000781c */ /* 0x000fd6000270f070 */
[----:B------:R-:W-:Y:S05]  /*9bd0*/  @!P3 BRA `(.L_x_48) ;  /* 0x00000000000cb947 */ /* 0x000fea0003800000 */
[----:B-----5:R-:W-:Y:S01]  /*9be0*/  FSETP.EQ.AND P0, PT, R16, RZ, PT ;  /* 0x000000ff1000720b */ /* 0x020fe20003f02000 */
[----:B------:R-:W-:-:S12]  /*9bf0*/  BRA `(.L_x_48) ;  /* 0x0000000000047947 */ /* 0x000fd80003800000 */
.L_x_47:
[----:B-----5:R-:W-:-:S13]  /*9c00*/  FSETP.EQ.AND P0, PT, R16, RZ, PT ;  /* 0x000000ff1000720b */ /* 0x020fda0003f02000 */
.L_x_48:
[----:B------:R-:W-:Y:S05]  /*9c10*/  BSYNC B0 ;  /* 0x0000000000007941 */ /* 0x000fea0003800000 */
.L_x_46:
[----:B------:R-:W-:Y:S04]  /*9c20*/  BSSY B0, `(.L_x_49) ;  /* 0x0000007000007945 */ /* 0x000fe80003800000 */
[----:B------:R-:W-:Y:S05]  /*9c30*/  @!P2 BRA `(.L_x_50) ;  /* 0x000000000010a947 */ /* 0x000fea0003800000 */
[----:B------:R-:W-:-:S13]  /*9c40*/  LOP3.LUT P2, RZ, R155, 0xff, RZ, 0xc0, !PT ;  /* 0x000000ff9bff7812 */ /* 0x000fda000784c0ff */
[----:B------:R-:W-:Y:S05]  /*9c50*/  @!P2 BRA `(.L_x_51) ;  /* 0x00000000000ca947 */ /* 0x000fea0003800000 */
[----:B-----5:R-:W-:Y:S01]  /*9c60*/  FSETP.EQ.AND P4, PT, R16, RZ, PT ;  /* 0x000000ff1000720b */ /* 0x020fe20003f82000 */
[----:B------:R-:W-:-:S12]  /*9c70*/  BRA `(.L_x_51) ;  /* 0x0000000000047947 */ /* 0x000fd80003800000 */
.L_x_50:
[----:B-----5:R-:W-:-:S13]  /*9c80*/  FSETP.EQ.AND P4, PT, R16, RZ, PT ;  /* 0x000000ff1000720b */ /* 0x020fda0003f82000 */
.L_x_51:
[----:B------:R-:W-:Y:S05]  /*9c90*/  BSYNC B0 ;  /* 0x0000000000007941 */ /* 0x000fea0003800000 */
.L_x_49:
[----:B------:R-:W-:Y:S01]  /*9ca0*/  BSSY B0, `(.L_x_52) ;  /* 0x0000024000007945 */ /* 0x000fe20003800000 */
[----:B-1----:R-:W-:Y:S02]  /*9cb0*/  MOV R0, RZ ;  /* 0x000000ff00007202 */ /* 0x002fe40000000f00 */
[----:B------:R-:W-:Y:S02]  /*9cc0*/  CS2R R8, SRZ ;  /* 0x0000000000087805 */ /* 0x000fe4000001ff00 */
[----:B------:R-:W-:Y:S02]  /*9cd0*/  CS2R R10, SRZ ;  /* 0x00000000000a7805 */ /* 0x000fe4000001ff00 */
[----:B------:R-:W-:Y:S02]  /*9ce0*/  CS2R R4, SRZ ;  /* 0x0000000000047805 */ /* 0x000fe4000001ff00 */
[----:B------:R-:W-:Y:S01]  /*9cf0*/  CS2R R6, SRZ ;  /* 0x0000000000067805 */ /* 0x000fe2000001ff00 */
[----:B------:R-:W-:Y:S06]  /*9d00*/  @P0 BRA `(.L_x_53) ;  /* 0x0000000000740947 */ /* 0x000fec0003800000 */
[----:B------:R-:W-:-:S13]  /*9d10*/  ISETP.NE.AND P2, PT, R18, 0x3, PT ;  /* 0x000000031200780c */ /* 0x000fda0003f45270 */
[----:B------:R-:W-:Y:S05]  /*9d20*/  @!P2 BRA `(.L_x_54) ;  /* 0x000000000004a947 */ /* 0x000fea0003800000 */
[----:B------:R-:W-:Y:S01]  /*9d30*/  BPT.TRAP 0x1 ;  /* 0x000000040000795c */ /* 0x000fe20000300000 */
.L_x_54:
[----:B------:R-:W-:-:S04]  /*9d40*/  SHF.L.U32 R0, RZ, 0x1f, RZ ;  /* 0x0000001fff007819 */ /* 0x000fc800000006ff */
[----:B------:R-:W1:Y:S02]  /*9d50*/  SYNCS.PHASECHK.TRANS64.TRYWAIT P2, [UR49+0x30], R0 ;  /* 0x00003000ff0075a7 */ /* 0x000e640008040171 */
[----:B-1----:R-:W-:Y:S05]  /*9d60*/  @!P2 BRA `(.L_x_55) ;  /* 0x000000bc00c0a947 */ /* 0x002fea0003800000 */
.L_x_359:
[----:B-1----:R-:W-:Y:S01]  /*9d70*/  IMAD.MOV.U32 R0, RZ, RZ, 0x1 ;  /* 0x00000001ff007424 */ /* 0x002fe200078e00ff */
[----:B------:R-:W-:Y:S02]  /*9d80*/  CS2R R8, SRZ ;  /* 0x0000000000087805 */ /* 0x000fe4000001ff00 */
[----:B------:R-:W-:Y:S02]  /*9d90*/  CS2R R10, SRZ ;  /* 0x00000000000a7805 */ /* 0x000fe4000001ff00 */
[----:B------:R-:W-:Y:S02]  /*9da0*/  CS2R R4, SRZ ;  /* 0x0000000000047805 */ /* 0x000fe4000001ff00 */
[----:B------:R-:W-:Y:S01]  /*9db0*/  CS2R R6, SRZ ;  /* 0x0000000000067805 */ /* 0x000fe2000001ff00 */
[----:B------:R-:W-:Y:S06]  /*9dc0*/  @P4 BRA `(.L_x_53) ;  /* 0x0000000000444947 */ /* 0x000fec0003800000 */
[----:B------:R-:W2:Y:S01]  /*9dd0*/  S2R R12, SR_TID.X ;  /* 0x00000000000c7919 */ /* 0x000ea20000002100 */
[----:B------:R-:W-:Y:S05]  /*9de0*/  WARPSYNC.ALL ;  /* 0x0000000000007948 */ /* 0x000fea0003800000 */
[C---:B--2---:R-:W-:Y:S02]  /*9df0*/  SHF.L.U32 R2, R12.reuse, 0x4, RZ ;  /* 0x000000040c027819 */ /* 0x044fe400000006ff */
[----:B------:R-:W-:Y:S02]  /*9e00*/  SHF.L.U32 R3, R12, 0x5, RZ ;  /* 0x000000050c037819 */ /* 0x000fe400000006ff */
[----:B------:R-:W-:-:S02]  /*9e10*/  LOP3.LUT R2, R2, 0xe00, RZ, 0xc0, !PT ;  /* 0x00000e0002027812 */ /* 0x000fc400078ec0ff */
[----:B------:R-:W-:Y:S02]  /*9e20*/  LOP3.LUT R8, R3, 0xc0, RZ, 0xc0, !PT ;  /* 0x000000c003087812 */ /* 0x000fe400078ec0ff */
[----:B------:R-:W-:-:S04]  /*9e30*/  LOP3.LUT R2, R2, 0x20, R3, 0xf8, !PT ;  /* 0x0000002002027812 */ /* 0x000fc800078ef803 */
[----:B------:R-:W-:Y:S02]  /*9e40*/  LOP3.LUT R2, R2, 0x100, R3, 0xf8, !PT ;  /* 0x0000010002027812 */ /* 0x000fe400078ef803 */
[----:B------:R-:W-:-:S04]  /*9e50*/  SHF.R.U32.HI R3, RZ, 0x1, R12 ;  /* 0x00000001ff037819 */ /* 0x000fc8000001160c */
[----:B------:R-:W-:Y:S01]  /*9e60*/  LOP3.LUT R8, R8, 0x8, R3, 0xf8, !PT ;  /* 0x0000000808087812 */ /* 0x000fe200078ef803 */
[----:B------:R-:W-:-:S05]  /*9e70*/  IMAD.SHL.U32 R3, R12, 0x4, RZ ;  /* 0x000000040c037824 */ /* 0x000fca00078e00ff */
[----:B------:R-:W-:-:S04]  /*9e80*/  LOP3.LUT R8, R8, 0x18, R3, 0x78, !PT ;  /* 0x0000001808087812 */ /* 0x000fc800078e7803 */
[----:B------:R-:W-:-:S04]  /*9e90*/  LOP3.LUT R8, R2, R8, RZ, 0xfc, !PT ;  /* 0x0000000802087212 */ /* 0x000fc800078efcff */
[----:B------:R-:W-:-:S04]  /*9ea0*/  LEA R8, R8, UR49, 0x1 ;  /* 0x0000003108087c11 */ /* 0x000fc8000f8e08ff */
[----:B------:R-:W-:Y:S02]  /*9eb0*/  LEA R4, R19, R8, 0x1 ;  /* 0x0000000813047211 */ /* 0x000fe400078e08ff */
[----:B------:R-:W1:Y:S04]  /*9ec0*/  LDSM.16.M88.4 R8, [R8+0x200] ;  /* 0x000200000808783b */ /* 0x000e680000000200 */
[----:B------:R-:W3:Y:S02]  /*9ed0*/  LDSM.16.M88.4 R4, [R4+0x200] ;  /* 0x000200000404783b */ /* 0x000ee40000000200 */
.L_x_53:
[----:B------:R-:W-:Y:S05]  /*9ee0*/  BSYNC B0 ;  /* 0x0000000000007941 */ /* 0x000fea0003800000 */
.L_x_52:
[----:B--2---:R-:W2:Y:S04]  /*9ef0*/  LDL.LU R2, [R1] ;  /* 0x0000000001027983 */ /* 0x004ea80000300800 */
[----:B------:R-:W4:Y:S04]  /*9f00*/  LDL.LU R12, [R1+0x4] ;  /* 0x00000400010c7983 */ /* 0x000f280000300800 */
[----:B------:R-:W3:Y:S04]  /*9f10*/  LDL.LU R164, [R1+0x8] ;  /* 0x0000080001a47983 */ /* 0x000ee80000300800 */
        /* <DEDUP_REMOVED lines=12> */
[----:B------:R-:W3:Y:S01]  /*9fe0*/  LDL.LU R160, [R1+0x3c] ;  /* 0x00003c0001a07983 */ /* 0x000ee20000300800 */
[----:B-1----:R-:W-:Y:S01]  /*9ff0*/  HADD2.F32 R3, -RZ, R8.H0_H0 ;  /* 0x20000008ff037230 */ /* 0x002fe20000004100 */
[----:B------:R-:W-:Y:S05]  /*a000*/  WARPSYNC.ALL ;  /* 0x0000000000007948 */ /* 0x000fea0003800000 */
[----:B------:R-:W-:Y:S01]  /*a010*/  ISETP.GT.U32.AND P2, PT, R159, 0x3e, PT ;  /* 0x0000003e9f00780c */ /* 0x000fe20003f44070 */
[----:B------:R-:W-:Y:S01]  /*a020*/  BSSY B0, `(.L_x_56) ;  /* 0x0000056000007945 */ /* 0x000fe20003800000 */
[----:B--2--5:R-:W-:-:S04]  /*a030*/  FMUL R2, R17, R2 ;  /* 0x0000000211027220 */ /* 0x024fc80000400000 */
[----:B------:R-:W-:Y:S01]  /*a040*/  FFMA R3, R16, R3, R2 ;  /* 0x0000000310037223 */ /* 0x000fe20000000002 */
[----:B------:R-:W-:Y:S02]  /*a050*/  HADD2.F32 R2, -RZ, R8.H1_H1 ;  /* 0x30000008ff027230 */ /* 0x000fe40000004100 */
[----:B----4-:R-:W-:-:S04]  /*a060*/  FMUL R12, R17, R12 ;  /* 0x0000000c110c7220 */ /* 0x010fc80000400000 */
[----:B------:R-:W-:Y:S01]  /*a070*/  FFMA R12, R16, R2, R12 ;  /* 0x00000002100c7223 */ /* 0x000fe2000000000c */
[C---:B---3--:R-:W-:Y:S01]  /*a080*/  FMUL R2, R17.reuse, R164 ;  /* 0x000000a411027220 */ /* 0x048fe20000400000 */
[C---:B------:R-:W-:Y:S01]  /*a090*/  FMUL R13, R17.reuse, R13 ;  /* 0x0000000d110d7220 */ /* 0x040fe20000400000 */
[----:B------:R-:W1:Y:S02]  /*a0a0*/  S2R R164, SR_TID.X ;  /* 0x0000000000a47919 */ /* 0x000e640000002100 */
[----:B------:R-:W-:Y:S01]  /*a0b0*/  F2FP.RELU.F16.F32.PACK_AB R12, R12, R3 ;  /* 0x000000030c0c723e */ /* 0x000fe200000008ff */
[----:B------:R-:W-:Y:S02]  /*a0c0*/  HADD2.F32 R3, -RZ, R9.H0_H0 ;  /* 0x20000009ff037230 */ /* 0x000fe40000004100 */
[----:B------:R-:W-:-:S03]  /*a0d0*/  FMUL R14, R17, R14 ;  /* 0x0000000e110e7220 */ /* 0x000fc60000400000 */
[----:B------:R-:W-:Y:S01]  /*a0e0*/  FFMA R3, R16, R3, R2 ;  /* 0x0000000310037223 */ /* 0x000fe20000000002 */
[----:B------:R-:W-:-:S05]  /*a0f0*/  HADD2.F32 R2, -RZ, R9.H1_H1 ;  /* 0x30000009ff027230 */ /* 0x000fca0000004100 */
[----:B------:R-:W-:Y:S01]  /*a100*/  FFMA R13, R16, R2, R13 ;  /* 0x00000002100d7223 */ /* 0x000fe2000000000d */
[----:B------:R-:W-:-:S04]  /*a110*/  FMUL R2, R17, R21 ;  /* 0x0000001511027220 */ /* 0x000fc80000400000 */
[----:B------:R-:W-:Y:S01]  /*a120*/  F2FP.RELU.F16.F32.PACK_AB R13, R13, R3 ;  /* 0x000000030d0d723e */ /* 0x000fe200000008ff */
[----:B------:R-:W-:-:S05]  /*a130*/  HADD2.F32 R3, -RZ, R10.H0_H0 ;  /* 0x2000000aff037230 */ /* 0x000fca0000004100 */
[----:B------:R-:W-:Y:S01]  /*a140*/  FFMA R3, R16, R3, R2 ;  /* 0x0000000310037223 */ /* 0x000fe20000000002 */
[----:B------:R-:W-:-:S05]  /*a150*/  HADD2.F32 R2, -RZ, R10.H1_H1 ;  /* 0x3000000aff027230 */ /* 0x000fca0000004100 */
[----:B------:R-:W-:Y:S01]  /*a160*/  FFMA R14, R16, R2, R14 ;  /* 0x00000002100e7223 */ /* 0x000fe2000000000e */
[----:B------:R-:W-:Y:S01]  /*a170*/  FMUL R2, R17, R20 ;  /* 0x0000001411027220 */ /* 0x000fe20000400000 */
[----:B-1----:R-:W-:-:S03]  /*a180*/  IMAD.SHL.U32 R21, R164, 0x20, RZ ;  /* 0x00000020a4157824 */ /* 0x002fc600078e00ff */
[----:B------:R-:W-:Y:S01]  /*a190*/  F2FP.RELU.F16.F32.PACK_AB R14, R14, R3 ;  /* 0x000000030e0e723e */ /* 0x000fe200000008ff */
[----:B------:R-:W-:-:S05]  /*a1a0*/  HADD2.F32 R3, -RZ, R11.H0_H0 ;  /* 0x2000000bff037230 */ /* 0x000fca0000004100 */
[----:B------:R-:W-:Y:S01]  /*a1b0*/  FFMA R20, R16, R3, R2 ;  /* 0x0000000310147223 */ /* 0x000fe20000000002 */
[----:B------:R-:W-:Y:S02]  /*a1c0*/  HADD2.F32 R3, -RZ, R11.H1_H1 ;  /* 0x3000000bff037230 */ /* 0x000fe40000004100 */
[----:B------:R-:W-:-:S04]  /*a1d0*/  FMUL R2, R17, R15 ;  /* 0x0000000f11027220 */ /* 0x000fc80000400000 */
[----:B------:R-:W-:Y:S01]  /*a1e0*/  FFMA R15, R16, R3, R2 ;  /* 0x00000003100f7223 */ /* 0x000fe20000000002 */
[----:B------:R-:W-:-:S04]  /*a1f0*/  SHF.L.U32 R2, R164, 0x4, RZ ;  /* 0x00000004a4027819 */ /* 0x000fc800000006ff */
[----:B------:R-:W-:Y:S02]  /*a200*/  LOP3.LUT R2, R2, 0xe00, RZ, 0xc0, !PT ;  /* 0x00000e0002027812 */ /* 0x000fe400078ec0ff */
[----:B------:R-:W-:Y:S02]  /*a210*/  F2FP.RELU.F16.F32.PACK_AB R15, R15, R20 ;  /* 0x000000140f0f723e */ /* 0x000fe400000008ff */
[----:B------:R-:W-:-:S04]  /*a220*/  LOP3.LUT R2, R2, 0x20, R21, 0xf8, !PT ;  /* 0x0000002002027812 */ /* 0x000fc800078ef815 */
[----:B------:R-:W-:Y:S02]  /*a230*/  LOP3.LUT R3, R2, 0x100, R21, 0xf8, !PT ;  /* 0x0000010002037812 */ /* 0x000fe400078ef815 */
[----:B------:R-:W-:Y:S02]  /*a240*/  LOP3.LUT R2, R21, 0xc0, RZ, 0xc0, !PT ;  /* 0x000000c015027812 */ /* 0x000fe400078ec0ff */
[----:B------:R-:W-:-:S04]  /*a250*/  SHF.R.U32.HI R21, RZ, 0x1, R164 ;  /* 0x00000001ff157819 */ /* 0x000fc800000116a4 */
[----:B------:R-:W-:Y:S02]  /*a260*/  LOP3.LUT R2, R2, 0x8, R21, 0xf8, !PT ;  /* 0x0000000802027812 */ /* 0x000fe400078ef815 */
[----:B------:R-:W-:-:S04]  /*a270*/  SHF.L.U32 R21, R164, 0x2, RZ ;  /* 0x00000002a4157819 */ /* 0x000fc800000006ff */
[----:B------:R-:W-:-:S04]  /*a280*/  LOP3.LUT R2, R2, 0x18, R21, 0x78, !PT ;  /* 0x0000001802027812 */ /* 0x000fc800078e7815 */
[----:B------:R-:W-:-:S04]  /*a290*/  LOP3.LUT R2, R3, R2, RZ, 0xfc, !PT ;  /* 0x0000000203027212 */ /* 0x000fc800078efcff */
[----:B------:R-:W-:Y:S01]  /*a2a0*/  LEA R3, R2, UR49, 0x1 ;  /* 0x0000003102037c11 */ /* 0x000fe2000f8e08ff */
[----:B------:R-:W-:-:S04]  /*a2b0*/  FMUL R2, R17, R156 ;  /* 0x0000009c11027220 */ /* 0x000fc80000400000 */
[----:B------:R1:W-:Y:S02]  /*a2c0*/  STSM.16.M88.4 [R3+0x200], R12 ;  /* 0x0002000c03007844 */ /* 0x0003e40000000200 */
[--C-:B-1----:R-:W-:Y:S02]  /*a2d0*/  HADD2.F32 R13, -RZ, R4.reuse.H0_H0 ;  /* 0x20000004ff0d7230 */ /* 0x102fe40000004100 */
[----:B------:R-:W-:Y:S01]  /*a2e0*/  FMUL R14, R17, R157 ;  /* 0x0000009d110e7220 */ /* 0x000fe20000400000 */
[----:B------:R-:W-:-:S03]  /*a2f0*/  HADD2.F32 R12, -RZ, R4.H1_H1 ;  /* 0x30000004ff0c7230 */ /* 0x000fc60000004100 */
[C---:B------:R-:W-:Y:S01]  /*a300*/  FFMA R157, R16.reuse, R13, R14 ;  /* 0x0000000d109d7223 */ /* 0x040fe2000000000e */
[--C-:B------:R-:W-:Y:S02]  /*a310*/  HADD2.F32 R13, -RZ, R5.reuse.H0_H0 ;  /* 0x20000005ff0d7230 */ /* 0x100fe40000004100 */
[----:B------:R-:W-:Y:S01]  /*a320*/  FFMA R156, R16, R12, R2 ;  /* 0x0000000c109c7223 */ /* 0x000fe20000000002 */
[----:B------:R-:W-:Y:S02]  /*a330*/  HADD2.F32 R12, -RZ, R5.H1_H1 ;  /* 0x30000005ff0c7230 */ /* 0x000fe40000004100 */
[C---:B------:R-:W-:Y:S01]  /*a340*/  FMUL R14, R17.reuse, R154 ;  /* 0x0000009a110e7220 */ /* 0x040fe20000400000 */
[----:B------:R-:W-:-:S03]  /*a350*/  FMUL R2, R17, R152 ;  /* 0x0000009811027220 */ /* 0x000fc60000400000 */
[C---:B------:R-:W-:Y:S01]  /*a360*/  FFMA R154, R16.reuse, R13, R14 ;  /* 0x0000000d109a7223 */ /* 0x040fe2000000000e */
[C---:B------:R-:W-:Y:S01]  /*a370*/  FFMA R152, R16.reuse, R12, R2 ;  /* 0x0000000c10987223 */ /* 0x040fe20000000002 */
[--C-:B------:R-:W-:Y:S02]  /*a380*/  HADD2.F32 R13, -RZ, R6.reuse.H0_H0 ;  /* 0x20000006ff0d7230 */ /* 0x100fe40000004100 */
[C---:B------:R-:W-:Y:S01]  /*a390*/  FMUL R14, R17.reuse, R163 ;  /* 0x000000a3110e7220 */ /* 0x040fe20000400000 */
[----:B------:R-:W-:Y:S02]  /*a3a0*/  HADD2.F32 R12, -RZ, R6.H1_H1 ;  /* 0x30000006ff0c7230 */ /* 0x000fe40000004100 */
[----:B------:R-:W-:Y:S01]  /*a3b0*/  FMUL R2, R17, R162 ;  /* 0x000000a211027220 */ /* 0x000fe20000400000 */
[C---:B------:R-:W-:Y:S01]  /*a3c0*/  FFMA R21, R16.reuse, R13, R14 ;  /* 0x0000000d10157223 */ /* 0x040fe2000000000e */
[--C-:B------:R-:W-:Y:S02]  /*a3d0*/  HADD2.F32 R13, -RZ, R7.reuse.H0_H0 ;  /* 0x20000007ff0d7230 */ /* 0x100fe40000004100 */
[----:B------:R-:W-:Y:S01]  /*a3e0*/  FFMA R20, R16, R12, R2 ;  /* 0x0000000c10147223 */ /* 0x000fe20000000002 */
[----:B------:R-:W-:-:S02]  /*a3f0*/  HADD2.F32 R12, -RZ, R7.H1_H1 ;  /* 0x30000007ff0c7230 */ /* 0x000fc40000004100 */
[C---:B------:R-:W-:Y:S01]  /*a400*/  FMUL R14, R17.reuse, R161 ;  /* 0x000000a1110e7220 */ /* 0x040fe20000400000 */
[----:B------:R-:W-:-:S03]  /*a410*/  FMUL R2, R17, R160 ;  /* 0x000000a011027220 */ /* 0x000fc60000400000 */
[C---:B------:R-:W-:Y:S01]  /*a420*/  FFMA R15, R16.reuse, R13, R14 ;  /* 0x0000000d100f7223 */ /* 0x040fe2000000000e */
[----:B------:R-:W-:Y:S01]  /*a430*/  FFMA R2, R16, R12, R2 ;  /* 0x0000000c10027223 */ /* 0x000fe20000000002 */
[----:B------:R-:W-:Y:S02]  /*a440*/  F2FP.RELU.F16.F32.PACK_AB R14, R20, R21 ;  /* 0x00000015140e723e */ /* 0x000fe400000008ff */
[----:B------:R-:W-:Y:S02]  /*a450*/  F2FP.RELU.F16.F32.PACK_AB R12, R156, R157 ;  /* 0x0000009d9c0c723e */ /* 0x000fe400000008ff */
[----:B------:R-:W-:Y:S02]  /*a460*/  F2FP.RELU.F16.F32.PACK_AB R13, R152, R154 ;  /* 0x0000009a980d723e */ /* 0x000fe400000008ff */
[----:B------:R-:W-:Y:S02]  /*a470*/  F2FP.RELU.F16.F32.PACK_AB R15, R2, R15 ;  /* 0x0000000f020f723e */ /* 0x000fe400000008ff */
[----:B------:R-:W-:-:S05]  /*a480*/  LEA R21, R19, R3, 0x1 ;  /* 0x0000000313157211 */ /* 0x000fca00078e08ff */
[----:B------:R1:W-:Y:S01]  /*a490*/  STSM.16.M88.4 [R21+0x200], R12 ;  /* 0x0002000c15007844 */ /* 0x0003e20000000200 */
[----:B------:R-:W-:Y:S01]  /*a4a0*/  @!PT LDS RZ, [RZ] ;  /* 0x00000000fffff984 */ /* 0x000fe20000000800 */
[----:B------:R-:W-:Y:S01]  /*a4b0*/  @!PT LDS RZ, [RZ] ;  /* 0x00000000fffff984 */ /* 0x000fe20000000800 */
[----:B------:R-:W-:Y:S01]  /*a4c0*/  @!PT LDS RZ, [RZ] ;  /* 0x00000000fffff984 */ /* 0x000fe20000000800 */
[----:B------:R-:W-:Y:S01]  /*a4d0*/  @!PT LDS RZ, [RZ] ;  /* 0x00000000fffff984 */ /* 0x000fe20000000800 */
[----:B------:R2:W-:Y:S06]  /*a4e0*/  MEMBAR.ALL.CTA ;  /* 0x0000000000007992 */ /* 0x0005ec0000008000 */
[----:B--2---:R-:W2:Y:S02]  /*a4f0*/  FENCE.VIEW.ASYNC.S ;  /* 0x00000000000073c6 */ /* 0x004ea40000000000 */
[----:B--2---:R-:W-:Y:S06]  /*a500*/  BAR.SYNC.DEFER_BLOCKING 0x1, 0x100 ;  /* 0x0044000000007b1d */ /* 0x004fec0000010000 */
[----:B------:R-:W-:Y:S05]  /*a510*/  @P2 BRA `(.L_x_57) ;  /* 0x0000000000182947 */ /* 0x000fea0003800000 */
[----:B------:R-:W-:Y:S02]  /*a520*/  UIADD3 UR4, UP0, UR50, 0x4f0, URZ ;  /* 0x000004f032047890 */ /* 0x000fe4000ff1e03f */
[----:B------:R-:W-:Y:S02]  /*a530*/  UIADD3 UR40, UR49, 0x200, URZ ;  /* 0x0000020031287890 */ /* 0x000fe4000fffe03f */
[----:B------:R-:W-:-:S09]  /*a540*/  UIADD3.X UR5, URZ, UR51, URZ, UP0, !UPT ;  /* 0x000000333f057290 */ /* 0x000fd200087fe43f */
[----:B------:R2:W-:Y:S01]  /*a550*/  UTMASTG.3D [UR40], [UR4] ;  /* 0x00000028040073b5 */ /* 0x0005e20008010000 */
[----:B------:R0:W-:Y:S01]  /*a560*/  UTMACMDFLUSH ;  /* 0x00000000000079b7 */ /* 0x0001e20000000000 */
[----:B--2---:R-:W-:-:S04]  /*a570*/  DEPBAR.LE SB0, 0x1 ;  /* 0x000080400000791a */ /* 0x004fc80000000000 */
.L_x_57:
[----:B------:R-:W-:Y:S05]  /*a580*/  BSYNC B0 ;  /* 0x0000000000007941 */ /* 0x000fea0003800000 */
.L_x_56:
[----:B------:R-:W-:Y:S01]  /*a590*/  BAR.SYNC.DEFER_BLOCKING 0x1, 0x100 ;  /* 0x0044000000007b1d */ /* 0x000fe20000010000 */
[----:B------:R-:W-:Y:S01]  /*a5a0*/  ISETP.NE.AND P3, PT, RZ, UR39, PT ;  /* 0x00000027ff007c0c */ /* 0x000fe2000bf65270 */
[----:B------:R-:W-:-:S05]  /*a5b0*/  VIADD R20, R3, 0x200 ;  /* 0x0000020003147836 */ /* 0x000fca0000000000 */
[----:B------:R-:W-:-:S07]  /*a5c0*/  LEA R152, R19, R20, 0x1 ;  /* 0x0000001413987211 */ /* 0x000fce00078e08ff */
[----:B------:R-:W-:Y:S05]  /*a5d0*/  @!P3 BRA `(.L_x_58) ;  /* 0x000000000034b947 */ /* 0x000fea0003800000 */
[----:B------:R-:W-:Y:S04]  /*a5e0*/  BSSY B0, `(.L_x_59) ;  /* 0x0000009000007945 */ /* 0x000fe80003800000 */
[----:B------:R-:W-:Y:S05]  /*a5f0*/  @P0 BRA `(.L_x_60) ;  /* 0x00000000001c0947 */ /* 0x000fea0003800000 */
[----:B------:R-:W-:-:S13]  /*a600*/  ISETP.NE.AND P3, PT, R18, 0x3, PT ;  /* 0x000000031200780c */ /* 0x000fda0003f65270 */
[----:B------:R-:W-:Y:S05]  /*a610*/  @!P3 BRA `(.L_x_61) ;  /* 0x000000000004b947 */ /* 0x000fea0003800000 */
[----:B------:R-:W-:Y:S01]  /*a620*/  BPT.TRAP 0x1 ;  /* 0x000000040000795c */ /* 0x000fe20000300000 */
.L_x_61:
[----:B------:R-:W-:-:S04]  /*a630*/  ULEA UR4, UR36, UR49, 0x3 ;  /* 0x0000003124047291 */ /* 0x000fc8000f8e183f */
[----:B------:R-:W-:-:S04]  /*a640*/  UIADD3 UR4, UR4, 0x50, URZ ;  /* 0x0000005004047890 */ /* 0x000fc8000fffe03f */
[----:B------:R-:W-:-:S09]  /*a650*/  UPRMT UR4, UR48, 0x654, UR4 ;  /* 0x0000065430047896 */ /* 0x000fd20008000004 */
[----:B------:R-:W-:Y:S03]  /*a660*/  SYNCS.ARRIVE.TRANS64.RED.A1T0 RZ, [UR4], RZ ;  /* 0x000000ffffff79a7 */ /* 0x000fe60008100404 */
.L_x_60:
[----:B------:R-:W-:Y:S05]  /*a670*/  BSYNC B0 ;  /* 0x0000000000007941 */ /* 0x000fea0003800000 */
.L_x_59:
[----:B------:R-:W-:-:S04]  /*a680*/  UIADD3 UR36, UR36, 0x1, URZ ;  /* 0x0000000124247890 */ /* 0x000fc8000fffe03f */
[----:B------:R-:W-:-:S04]  /*a690*/  UISETP.NE.AND UP0, UPT, UR36, 0x4, UPT ;  /* 0x000000042400788c */ /* 0x000fc8000bf05270 */
[----:B------:R-:W-:-:S12]  /*a6a0*/  USEL UR36, UR36, URZ, UP0 ;  /* 0x0000003f24247287 */ /* 0x000fd80008000000 */
.L_x_58:
[----:B------:R-:W-:Y:S04]  /*a6b0*/  BSSY B0, `(.L_x_62) ;  /* 0x0000011000007945 */ /* 0x000fe80003800000 */
[----:B------:R-:W-:Y:S05]  /*a6c0*/  @P0 BRA `(.L_x_63) ;  /* 0x00000000003c0947 */ /* 0x000fea0003800000 */
[----:B------:R-:W-:-:S13]  /*a6d0*/  ISETP.NE.AND P3, PT, R18, 0x3, PT ;  /* 0x000000031200780c */ /* 0x000fda0003f65270 */
[----:B------:R-:W-:Y:S05]  /*a6e0*/  @!P3 BRA `(.L_x_64) ;  /* 0x000000000004b947 */ /* 0x000fea0003800000 */
[----:B------:R-:W-:Y:S01]  /*a6f0*/  BPT.TRAP 0x1 ;  /* 0x000000040000795c */ /* 0x000fe20000300000 */
.L_x_64:
[----:B------:R-:W-:Y:S01]  /*a700*/  LEA R2, R0, UR49, 0x3 ;  /* 0x0000003100027c11 */ /* 0x000fe2000f8e18ff */
[----:B------:R-:W-:Y:S01]  /*a710*/  BSSY B1, `(.L_x_65) ;  /* 0x0000004000017945 */ /* 0x000fe20003800000 */
[----:B-1----:R-:W-:-:S04]  /*a720*/  SHF.L.U32 R12, RZ, 0x1f, RZ ;  /* 0x0000001fff0c7819 */ /* 0x002fc800000006ff */
[----:B------:R-:W1:Y:S02]  /*a730*/  SYNCS.PHASECHK.TRANS64.TRYWAIT P3, [R2+URZ+0x30], R12 ;  /* 0x0000300c020075a7 */ /* 0x000e64000806017f */
[----:B-1----:R-:W-:Y:S05]  /*a740*/  @!P3 BRA `(.L_x_66) ;  /* 0x000000b40060b947 */ /* 0x002fea0003800000 */
.L_x_360:
[----:B------:R-:W-:Y:S05]  /*a750*/  BSYNC B1 ;  /* 0x0000000000017941 */ /* 0x000fea0003800000 */
.L_x_65:
[C---:B-1----:R-:W-:Y:S01]  /*a760*/  @!P4 LEA R2, R0.reuse, R20, 0xd ;  /* 0x000000140002c211 */ /* 0x042fe200078e68ff */
[----:B------:R-:W-:Y:S05]  /*a770*/  @!P4 WARPSYNC.ALL ;  /* 0x000000000000c948 */ /* 0x000fea0003800000 */
[----:B------:R1:W2:Y:S01]  /*a780*/  @!P4 LDSM.16.M88.4 R8, [R2] ;  /* 0x000000000208c83b */ /* 0x0002a20000000200 */
[----:B------:R-:W-:Y:S01]  /*a790*/  IADD3 R0, R0, 0x1, RZ ;  /* 0x0000000100007810 */ /* 0x000fe20007ffe0ff */
[----:B-1----:R-:W-:-:S05]  /*a7a0*/  @!P4 IMAD R2, R19, 0x2, R2 ;  /* 0x000000021302c824 */ /* 0x002fca00078e0202 */
[----:B------:R3:W4:Y:S02]  /*a7b0*/  @!P4 LDSM.16.M88.4 R4, [R2] ;  /* 0x000000000204c83b */ /* 0x0007240000000200 */
.L_x_63:
[----:B------:R-:W-:Y:S05]  /*a7c0*/  BSYNC B0 ;  /* 0x0000000000007941 */ /* 0x000fea0003800000 */
.L_x_62:
[--C-:B--23--:R-:W-:Y:S02]  /*a7d0*/  HADD2.F32 R2, -RZ, R8.reuse.H0_H0 ;  /* 0x20000008ff027230 */ /* 0x10cfe40000004100 */
[C---:B------:R-:W-:Y:S01]  /*a7e0*/  FMUL R24, R17.reuse, R24 ;  /* 0x0000001811187220 */ /* 0x040fe20000400000 */
[C---:B------:R-:W-:Y:S01]  /*a7f0*/  FMUL R25, R17.reuse, R25 ;  /* 0x0000001911197220 */ /* 0x040fe20000400000 */
[C---:B------:R-:W-:Y:S01]  /*a800*/  FMUL R26, R17.reuse, R26 ;  /* 0x0000001a111a7220 */ /* 0x040fe20000400000 */
[C---:B------:R-:W-:Y:S01]  /*a810*/  FMUL R27, R17.reuse, R27 ;  /* 0x0000001b111b7220 */ /* 0x040fe20000400000 */
[C---:B-1----:R-:W-:Y:S01]  /*a820*/  FFMA R12, R16.reuse, R2, R24 ;  /* 0x00000002100c7223 */ /* 0x042fe20000000018 */
[----:B------:R-:W-:Y:S02]  /*a830*/  HADD2.F32 R2, -RZ, R8.H1_H1 ;  /* 0x30000008ff027230 */ /* 0x000fe40000004100 */
[C---:B------:R-:W-:Y:S01]  /*a840*/  FMUL R28, R17.reuse, R28 ;  /* 0x0000001c111c7220 */ /* 0x040fe20000400000 */
[C---:B------:R-:W-:Y:S01]  /*a850*/  FMUL R29, R17.reuse, R29 ;  /* 0x0000001d111d7220 */ /* 0x040fe20000400000 */
[C---:B------:R-:W-:Y:S01]  /*a860*/  FMUL R30, R17.reuse, R30 ;  /* 0x0000001e111e7220 */ /* 0x040fe20000400000 */
[----:B------:R-:W-:Y:S01]  /*a870*/  FMUL R31, R17, R31 ;  /* 0x0000001f111f7220 */ /* 0x000fe20000400000 */
[----:B------:R-:W-:Y:S01]  /*a880*/  FFMA R2, R16, R2, R25 ;  /* 0x0000000210027223 */ /* 0x000fe20000000019 */
[----:B------:R-:W-:Y:S05]  /*a890*/  WARPSYNC.ALL ;  /* 0x0000000000007948 */ /* 0x000fea0003800000 */
[----:B------:R-:W-:Y:S01]  /*a8a0*/  F2FP.RELU.F16.F32.PACK_AB R12, R2, R12 ;  /* 0x0000000c020c723e */ /* 0x000fe200000008ff */
[----:B------:R-:W-:-:S02]  /*a8b0*/  HADD2.F32 R2, -RZ, R9.H0_H0 ;  /* 0x20000009ff027230 */ /* 0x000fc40000004100 */
[C---:B------:R-:W-:Y:S01]  /*a8c0*/  FMUL R32, R17.reuse, R32 ;  /* 0x0000002011207220 */ /* 0x040fe20000400000 */
[C---:B------:R-:W-:Y:S01]  /*a8d0*/  FMUL R33, R17.reuse, R33 ;  /* 0x0000002111217220 */ /* 0x040fe20000400000 */
[C---:B------:R-:W-:Y:S01]  /*a8e0*/  FMUL R34, R17.reuse, R34 ;  /* 0x0000002211227220 */ /* 0x040fe20000400000 */
[C---:B------:R-:W-:Y:S01]  /*a8f0*/  FMUL R35, R17.reuse, R35 ;  /* 0x0000002311237220 */ /* 0x040fe20000400000 */
[C---:B------:R-:W-:Y:S01]  /*a900*/  FFMA R13, R16.reuse, R2, R26 ;  /* 0x00000002100d7223 */ /* 0x040fe2000000001a */
[----:B------:R-:W-:Y:S02]  /*a910*/  HADD2.F32 R2, -RZ, R9.H1_H1 ;  /* 0x30000009ff027230 */ /* 0x000fe40000004100 */
[C---:B------:R-:W-:Y:S01]  /*a920*/  FMUL R36, R17.reuse, R36 ;  /* 0x0000002411247220 */ /* 0x040fe20000400000 */
[C---:B------:R-:W-:Y:S01]  /*a930*/  FMUL R37, R17.reuse, R37 ;  /* 0x0000002511257220 */ /* 0x040fe20000400000 */
[C---:B------:R-:W-:Y:S01]  /*a940*/  FMUL R38, R17.reuse, R38 ;  /* 0x0000002611267220 */ /* 0x040fe20000400000 */
[----:B------:R-:W-:Y:S01]  /*a950*/  FMUL R39, R17, R39 ;  /* 0x0000002711277220 */ /* 0x000fe20000400000 */
[----:B------:R-:W-:Y:S01]  /*a960*/  FFMA R2, R16, R2, R27 ;  /* 0x0000000210027223 */ /* 0x000fe2000000001b */
[----:B------:R-:W-:Y:S04]  /*a970*/  BSSY B0, `(.L_x_67) ;  /* 0x0000033000007945 */ /* 0x000fe80003800000 */
[----:B------:R-:W-:Y:S01]  /*a980*/  F2FP.RELU.F16.F32.PACK_AB R13, R2, R13 ;  /* 0x0000000d020d723e */ /* 0x000fe200000008ff */
[----:B------:R-:W-:-:S05]  /*a990*/  HADD2.F32 R2, -RZ, R10.H0_H0 ;  /* 0x2000000aff027230 */ /* 0x000fca0000004100 */
[----:B------:R-:W-:Y:S01]  /*a9a0*/  FFMA R28, R16, R2, R28 ;  /* 0x00000002101c7223 */ /* 0x000fe2000000001c */
[----:B------:R-:W-:-:S05]  /*a9b0*/  HADD2.F32 R2, -RZ, R10.H1_H1 ;  /* 0x3000000aff027230 */ /* 0x000fca0000004100 */
[----:B------:R-:W-:Y:S01]  /*a9c0*/  FFMA R14, R16, R2, R29 ;  /* 0x00000002100e7223 */ /* 0x000fe2000000001d */
[----:B------:R-:W-:-:S04]  /*a9d0*/  HADD2.F32 R2, -RZ, R11.H0_H0 ;  /* 0x2000000bff027230 */ /* 0x000fc80000004100 */
[----:B------:R-:W-:Y:S01]  /*a9e0*/  F2FP.RELU.F16.F32.PACK_AB R14, R14, R28 ;  /* 0x0000001c0e0e723e */ /* 0x000fe200000008ff */
[----:B------:R-:W-:Y:S01]  /*a9f0*/  FFMA R15, R16, R2, R30 ;  /* 0x00000002100f7223 */ /* 0x000fe2000000001e */
[----:B------:R-:W-:-:S05]  /*aa00*/  HADD2.F32 R2, -RZ, R11.H1_H1 ;  /* 0x3000000bff027230 */ /* 0x000fca0000004100 */
[----:B------:R-:W-:-:S05]  /*aa10*/  FFMA R2, R16, R2, R31 ;  /* 0x0000000210027223 */ /* 0x000fca000000001f */
[----:B------:R-:W-:Y:S01]  /*aa20*/  F2FP.RELU.F16.F32.PACK_AB R15, R2, R15 ;  /* 0x0000000f020f723e */ /* 0x000fe200000008ff */
[----:B----4-:R-:W-:-:S04]  /*aa30*/  HADD2.F32 R2, -RZ, R4.H1_H1 ;  /* 0x30000004ff027230 */ /* 0x010fc80000004100 */
[----:B------:R1:W-:Y:S01]  /*aa40*/  STSM.16.M88.4 [R3+0x2200], R12 ;  /* 0x0022000c03007844 */ /* 0x0003e20000000200 */
[----:B------:R-:W-:Y:S01]  /*aa50*/  FFMA R33, R16, R2, R33 ;  /* 0x0000000210217223 */ /* 0x000fe20000000021 */
[----:B------:R-:W-:Y:S02]  /*aa60*/  HADD2.F32 R2, -RZ, R5.H1_H1 ;  /* 0x30000005ff027230 */ /* 0x000fe40000004100 */
[----:B-1----:R-:W-:-:S03]  /*aa70*/  HADD2.F32 R12, -RZ, R4.H0_H0 ;  /* 0x20000004ff0c7230 */ /* 0x002fc60000004100 */
[C---:B------:R-:W-:Y:S01]  /*aa80*/  FFMA R13, R16.reuse, R2, R35 ;  /* 0x00000002100d7223 */ /* 0x040fe20000000023 */
[--C-:B------:R-:W-:Y:S02]  /*aa90*/  HADD2.F32 R2, -RZ, R6.reuse.H1_H1 ;  /* 0x30000006ff027230 */ /* 0x100fe40000004100 */
[C---:B------:R-:W-:Y:S01]  /*aaa0*/  FFMA R32, R16.reuse, R12, R32 ;  /* 0x0000000c10207223 */ /* 0x040fe20000000020 */
[----:B------:R-:W-:Y:S02]  /*aab0*/  HADD2.F32 R12, -RZ, R5.H0_H0 ;  /* 0x20000005ff0c7230 */ /* 0x000fe40000004100 */
[C---:B------:R-:W-:Y:S01]  /*aac0*/  FFMA R14, R16.reuse, R2, R37 ;  /* 0x00000002100e7223 */ /* 0x040fe20000000025 */
[----:B------:R-:W-:Y:S02]  /*aad0*/  HADD2.F32 R2, -RZ, R7.H1_H1 ;  /* 0x30000007ff027230 */ /* 0x000fe40000004100 */
[----:B------:R-:W-:Y:S01]  /*aae0*/  FFMA R34, R16, R12, R34 ;  /* 0x0000000c10227223 */ /* 0x000fe20000000022 */
[----:B------:R-:W-:-:S02]  /*aaf0*/  HADD2.F32 R12, -RZ, R6.H0_H0 ;  /* 0x20000006ff0c7230 */ /* 0x000fc40000004100 */
[C---:B------:R-:W-:Y:S02]  /*ab00*/  FFMA R2, R16.reuse, R2, R39 ;  /* 0x0000000210027223 */ /* 0x040fe40000000027 */
[----:B------:R-:W-:Y:S01]  /*ab10*/  F2FP.RELU.F16.F32.PACK_AB R13, R13, R34 ;  /* 0x000000220d0d723e */ /* 0x000fe200000008ff */
[----:B------:R-:W-:Y:S01]  /*ab20*/  FFMA R36, R16, R12, R36 ;  /* 0x0000000c10247223 */ /* 0x000fe20000000024 */
[----:B------:R-:W-:-:S04]  /*ab30*/  HADD2.F32 R12, -RZ, R7.H0_H0 ;  /* 0x20000007ff0c7230 */ /* 0x000fc80000004100 */
[----:B------:R-:W-:Y:S01]  /*ab40*/  F2FP.RELU.F16.F32.PACK_AB R14, R14, R36 ;  /* 0x000000240e0e723e */ /* 0x000fe200000008ff */
[----:B------:R-:W-:Y:S01]  /*ab50*/  FFMA R15, R16, R12, R38 ;  /* 0x0000000c100f7223 */ /* 0x000fe20000000026 */
[----:B------:R-:W-:-:S04]  /*ab60*/  F2FP.RELU.F16.F32.PACK_AB R12, R33, R32 ;  /* 0x00000020210c723e */ /* 0x000fc800000008ff */
[----:B------:R-:W-:-:S05]  /*ab70*/  F2FP.RELU.F16.F32.PACK_AB R15, R2, R15 ;  /* 0x0000000f020f723e */ /* 0x000fca00000008ff */
        /* <DEDUP_REMOVED lines=11> */
[----:B------:R-:W-:Y:S02]  /*ac30*/  UIADD3 UR4, UR49, 0x2200, URZ ;  /* 0x0000220031047890 */ /* 0x000fe4000fffe03f */
[----:B------:R-:W-:Y:S01]  /*ac40*/  UIADD3.X UR9, URZ, UR51, URZ, UP0, !UPT ;  /* 0x000000333f097290 */ /* 0x000fe200087fe43f */
[----:B------:R-:W-:Y:S01]  /*ac50*/  UMOV UR5, UR41 ;  /* 0x0000002900057c82 */ /* 0x000fe20008000000 */
[----:B------:R-:W-:-:S07]  /*ac60*/  UMOV UR7, UR43 ;  /* 0x0000002b00077c82 */ /* 0x000fce0008000000 */
[----:B------:R2:W-:Y:S01]  /*ac70*/  UTMASTG.3D [UR4], [UR8] ;  /* 0x00000004080073b5 */ /* 0x0005e20008010000 */
[----:B------:R0:W-:Y:S01]  /*ac80*/  UTMACMDFLUSH ;  /* 0x00000000000079b7 */ /* 0x0001e20000000000 */
[----:B--2---:R-:W-:-:S04]  /*ac90*/  DEPBAR.LE SB0, 0x1 ;  /* 0x000080400000791a */ /* 0x004fc80000000000 */
.L_x_68:
[----:B------:R-:W-:Y:S05]  /*aca0*/  BSYNC B0 ;  /* 0x0000000000007941 */ /* 0x000fea0003800000 */
.L_x_67:
[----:B------:R-:W-:Y:S01]  /*acb0*/  IADD3 R29, R3, 0x2200, RZ ;  /* 0x00002200031d7810 */ /* 0x000fe20007ffe0ff */
[----:B------:R-:W-:Y:S04]  /*acc0*/  BAR.SYNC.DEFER_BLOCKING 0x1, 0x100 ;  /* 0x0044000000007b1d */ /* 0x000fe80000010000 */
[----:B------:R-:W-:Y:S02]  /*acd0*/  IMAD R29, R19, 0x2, R29 ;  /* 0x00000002131d7824 */ /* 0x000fe400078e021d */
[----:B------:R-:W-:Y:S04]  /*ace0*/  BSSY B0, `(.L_x_69) ;  /* 0x0000009000007945 */ /* 0x000fe80003800000 */
[----:B------:R-:W-:Y:S05]  /*acf0*/  @P0 BRA `(.L_x_70) ;  /* 0x00000000001c0947 */ /* 0x000fea0003800000 */
[----:B------:R-:W-:-:S13]  /*ad00*/  ISETP.NE.AND P3, PT, R18, 0x3, PT ;  /* 0x000000031200780c */ /* 0x000fda0003f65270 */
[----:B------:R-:W-:Y:S05]  /*ad10*/  @!P3 BRA `(.L_x_71) ;  /* 0x000000000004b947 */ /* 0x000fea0003800000 */
[----:B------:R-:W-:Y:S01]  /*ad20*/  BPT.TRAP 0x1 ;  /* 0x000000040000795c */ /* 0x000fe20000300000 */
.L_x_71:
[----:B------:R-:W-:-:S04]  /*ad30*/  ULEA UR4, UR36, UR49, 0x3 ;  /* 0x0000003124047291 */ /* 0x000fc8000f8e183f */
[----:B------:R-:W-:-:S04]  /*ad40*/  UIADD3 UR4, UR4, 0x50, URZ ;  /* 0x0000005004047890 */ /* 0x000fc8000fffe03f */
[----:B------:R-:W-:-:S09]  /*ad50*/  UPRMT UR4, UR48, 0x654, UR4 ;  /* 0x0000065430047896 */ /* 0x000fd20008000004 */
[----:B------:R-:W-:Y:S03]  /*ad60*/  SYNCS.ARRIVE.TRANS64.RED.A1T0 RZ, [UR4], RZ ;  /* 0x000000ffffff79a7 */ /* 0x000fe60008100404 */
.L_x_70:
[----:B------:R-:W-:Y:S05]  /*ad70*/  BSYNC B0 ;  /* 0x0000000000007941 */ /* 0x000fea0003800000 */
.L_x_69:
[----:B------:R-:W-:Y:S01]  /*ad80*/  UIADD3 UR36, UR36, 0x1, URZ ;  /* 0x0000000124247890 */ /* 0x000fe2000fffe03f */
[----:B------:R-:W-:Y:S01]  /*ad90*/  BSSY B0, `(.L_x_72) ;  /* 0x0000017000007945 */ /* 0x000fe20003800000 */
[----:B------:R-:W-:Y:S02]  /*ada0*/  MOV R2, RZ ;  /* 0x000000ff00027202 */ /* 0x000fe40000000f00 */
[----:B------:R-:W-:-:S04]  /*adb0*/  UISETP.NE.AND UP0, UPT, UR36, 0x4, UPT ;  /* 0x000000042400788c */ /* 0x000fc8000bf05270 */
[----:B------:R-:W-:Y:S01]  /*adc0*/  USEL UR36, UR36, URZ, UP0 ;  /* 0x0000003f24247287 */ /* 0x000fe20008000000 */
[----:B------:R-:W-:Y:S11]  /*add0*/  @P0 BRA `(.L_x_73) ;  /* 0x0000000000480947 */ /* 0x000ff60003800000 */
[----:B------:R-:W-:-:S13]  /*ade0*/  ISETP.NE.AND P3, PT, R18, 0x3, PT ;  /* 0x000000031200780c */ /* 0x000fda0003f65270 */
[----:B------:R-:W-:Y:S05]  /*adf0*/  @!P3 BRA `(.L_x_74) ;  /* 0x000000000004b947 */ /* 0x000fea0003800000 */
[----:B------:R-:W-:Y:S01]  /*ae00*/  BPT.TRAP 0x1 ;  /* 0x000000040000795c */ /* 0x000fe20000300000 */
.L_x_74:
[----:B------:R-:W-:Y:S01]  /*ae10*/  LEA R2, R0, UR49, 0x3 ;  /* 0x0000003100027c11 */ /* 0x000fe2000f8e18ff */
[----:B------:R-:W-:Y:S01]  /*ae20*/  BSSY B1, `(.L_x_75) ;  /* 0x0000004000017945 */ /* 0x000fe20003800000 */
[----:B-1----:R-:W-:-:S04]  /*ae30*/  SHF.L.U32 R12, RZ, 0x1f, RZ ;  /* 0x0000001fff0c7819 */ /* 0x002fc800000006ff */
[----:B------:R-:W1:Y:S02]  /*ae40*/  SYNCS.PHASECHK.TRANS64.TRYWAIT P3, [R2+URZ+0x30], R12 ;  /* 0x0000300c020075a7 */ /* 0x000e64000806017f */
[----:B-1----:R-:W-:Y:S05]  /*ae50*/  @!P3 BRA `(.L_x_76) ;  /* 0x000000ac00b0b947 */ /* 0x002fea0003800000 */
.L_x_361:
[----:B------:R-:W-:Y:S05]  /*ae60*/  BSYNC B1 ;  /* 0x0000000000017941 */ /* 0x000fea0003800000 */
.L_x_75:
[C---:B-1----:R-:W-:Y:S01]  /*ae70*/  @!P4 LEA R2, R0.reuse, R20, 0xd ;  /* 0x000000140002c211 */ /* 0x042fe200078e68ff */
[----:B------:R-:W-:Y:S05]  /*ae80*/  @!P4 WARPSYNC.ALL ;  /* 0x000000000000c948 */ /* 0x000fea0003800000 */
[----:B------:R-:W-:Y:S01]  /*ae90*/  IADD3 R0, R0, 0x1, RZ ;  /* 0x0000000100007810 */ /* 0x000fe20007ffe0ff */
[----:B------:R1:W2:Y:S03]  /*aea0*/  @!P4 LDSM.16.M88.4 R8, [R2] ;  /* 0x000000000208c83b */ /* 0x0002a60000000200 */
[----:B------:R-:W-:-:S04]  /*aeb0*/  ISETP.NE.AND P3, PT, R0, 0x4, PT ;  /* 0x000000040000780c */ /* 0x000fc80003f65270 */
[----:B------:R-:W-:Y:S01]  /*aec0*/  SEL R0, R0, RZ, P3 ;  /* 0x000000ff00007207 */ /* 0x000fe20001800000 */
[----:B-1----:R-:W-:-:S05]  /*aed0*/  @!P4 IMAD R2, R19, 0x2, R2 ;  /* 0x000000021302c824 */ /* 0x002fca00078e0202 */
[----:B------:R1:W3:Y:S02]  /*aee0*/  @!P4 LDSM.16.M88.4 R4, [R2] ;  /* 0x000000000204c83b */ /* 0x0002e40000000200 */
[----:B-1----:R-:W-:-:S07]  /*aef0*/  SEL R2, RZ, 0x1, P3 ;  /* 0x00000001ff027807 */ /* 0x002fce0001800000 */
.L_x_73:
[----:B------:R-:W-:Y:S05]  /*af00*/  BSYNC B0 ;  /* 0x0000000000007941 */ /* 0x000fea0003800000 */
.L_x_72:
[----:B-1----:R-:W4:Y:S04]  /*af10*/  LDL.LU R12, [R1+0x40] ;  /* 0x00004000010c7983 */ /* 0x002f280000300800 */
[----:B------:R-:W5:Y:S04]  /*af20*/  LDL.LU R38, [R1+0x44] ;  /* 0x0000440001267983 */ /* 0x000f680000300800 */
        /* <DEDUP_REMOVED lines=14> */
[----:B------:R-:W-:Y:S05]  /*b010*/  WARPSYNC.ALL ;  /* 0x0000000000007948 */ /* 0x000fea0003800000 */
[----:B------:R-:W-:Y:S01]  /*b020*/  BSSY B0, `(.L_x_77) ;  /* 0x000004c000007945 */ /* 0x000fe20003800000 */
[----:B----4-:R-:W-:Y:S01]  /*b030*/  FMUL R13, R17, R12 ;  /* 0x0000000c110d7220 */ /* 0x010fe20000400000 */
[----:B--2---:R-:W-:-:S05]  /*b040*/  HADD2.F32 R12, -RZ, R8.H0_H0 ;  /* 0x20000008ff0c7230 */ /* 0x004fca0000004100 */
[----:B------:R-:W-:Y:S01]  /*b050*/  FFMA R14, R16, R12, R13 ;  /* 0x0000000c100e7223 */ /* 0x000fe2000000000d */
[----:B------:R-:W-:Y:S02]  /*b060*/  HADD2.F32 R12, -RZ, R8.H1_H1 ;  /* 0x30000008ff0c7230 */ /* 0x000fe40000004100 */
[----:B-----5:R-:W-:-:S04]  /*b070*/  FMUL R13, R17, R38 ;  /* 0x00000026110d7220 */ /* 0x020fc80000400000 */
[----:B------:R-:W-:Y:S01]  /*b080*/  FFMA R12, R16, R12, R13 ;  /* 0x0000000c100c7223 */ /* 0x000fe2000000000d */
[----:B------:R-:W-:-:S04]  /*b090*/  HADD2.F32 R13, -RZ, R9.H0_H0 ;  /* 0x20000009ff0d7230 */ /* 0x000fc80000004100 */
[----:B------:R-:W-:Y:S01]  /*b0a0*/  F2FP.RELU.F16.F32.PACK_AB R12, R12, R14 ;  /* 0x0000000e0c0c723e */ /* 0x000fe200000008ff */
[----:B---3--:R-:W-:-:S04]  /*b0b0*/  FMUL R14, R17, R15 ;  /* 0x0000000f110e7220 */ /* 0x008fc80000400000 */
[----:B------:R-:W-:Y:S01]  /*b0c0*/  FFMA R15, R16, R13, R14 ;  /* 0x0000000d100f7223 */ /* 0x000fe2000000000e */
[----:B------:R-:W-:Y:S02]  /*b0d0*/  HADD2.F32 R13, -RZ, R9.H1_H1 ;  /* 0x30000009ff0d7230 */ /* 0x000fe40000004100 */
[----:B------:R-:W-:-:S04]  /*b0e0*/  FMUL R14, R17, R37 ;  /* 0x00000025110e7220 */ /* 0x000fc80000400000 */
[----:B------:R-:W-:Y:S01]  /*b0f0*/  FFMA R13, R16, R13, R14 ;  /* 0x0000000d100d7223 */ /* 0x000fe2000000000e */
[----:B------:R-:W-:-:S04]  /*b100*/  HADD2.F32 R14, -RZ, R10.H0_H0 ;  /* 0x2000000aff0e7230 */ /* 0x000fc80000004100 */
[----:B------:R-:W-:Y:S01]  /*b110*/  F2FP.RELU.F16.F32.PACK_AB R13, R13, R15 ;  /* 0x0000000f0d0d723e */ /* 0x000fe200000008ff */
[----:B------:R-:W-:-:S04]  /*b120*/  FMUL R15, R17, R26 ;  /* 0x0000001a110f7220 */ /* 0x000fc80000400000 */
[----:B------:R-:W-:Y:S01]  /*b130*/  FFMA R26, R16, R14, R15 ;  /* 0x0000000e101a7223 */ /* 0x000fe2000000000f */
[----:B------:R-:W-:Y:S02]  /*b140*/  HADD2.F32 R14, -RZ, R10.H1_H1 ;  /* 0x3000000aff0e7230 */ /* 0x000fe40000004100 */
[----:B------:R-:W-:-:S04]  /*b150*/  FMUL R15, R17, R25 ;  /* 0x00000019110f7220 */ /* 0x000fc80000400000 */
[----:B------:R-:W-:Y:S01]  /*b160*/  FFMA R25, R16, R14, R15 ;  /* 0x0000000e10197223 */ /* 0x000fe2000000000f */
[----:B------:R-:W-:Y:S02]  /*b170*/  HADD2.F32 R14, -RZ, R11.H0_H0 ;  /* 0x2000000bff0e7230 */ /* 0x000fe40000004100 */
[----:B------:R-:W-:-:S04]  /*b180*/  FMUL R15, R17, R24 ;  /* 0x00000018110f7220 */ /* 0x000fc80000400000 */
[----:B------:R-:W-:Y:S01]  /*b190*/  FFMA R24, R16, R14, R15 ;  /* 0x0000000e10187223 */ /* 0x000fe2000000000f */
[----:B------:R-:W-:Y:S02]  /*b1a0*/  HADD2.F32 R14, -RZ, R11.H1_H1 ;  /* 0x3000000bff0e7230 */ /* 0x000fe40000004100 */
[----:B------:R-:W-:-:S04]  /*b1b0*/  FMUL R15, R17, R36 ;  /* 0x00000024110f7220 */ /* 0x000fc80000400000 */
[----:B------:R-:W-:Y:S01]  /*b1c0*/  FFMA R15, R16, R14, R15 ;  /* 0x0000000e100f7223 */ /* 0x000fe2000000000f */
[----:B------:R-:W-:-:S04]  /*b1d0*/  F2FP.RELU.F16.F32.PACK_AB R14, R25, R26 ;  /* 0x0000001a190e723e */ /* 0x000fc800000008ff */
[----:B------:R-:W-:Y:S01]  /*b1e0*/  F2FP.RELU.F16.F32.PACK_AB R15, R15, R24 ;  /* 0x000000180f0f723e */ /* 0x000fe200000008ff */
[----:B------:R-:W-:-:S04]  /*b1f0*/  FMUL R24, R17, R32 ;  /* 0x0000002011187220 */ /* 0x000fc80000400000 */
[----:B------:R1:W-:Y:S02]  /*b200*/  STSM.16.M88.4 [R3+0x4200], R12 ;  /* 0x0042000c03007844 */ /* 0x0003e40000000200 */
[--C-:B-1----:R-:W-:Y:S02]  /*b210*/  HADD2.F32 R13, -RZ, R4.reuse.H0_H0 ;  /* 0x20000004ff0d7230 */ /* 0x102fe40000004100 */
        /* <DEDUP_REMOVED lines=16> */
[--C-:B------:R-:W-:Y:S02]  /*b320*/  HADD2.F32 R12, -RZ, R7.reuse.H1_H1 ;  /* 0x30000007ff0c7230 */ /* 0x100fe40000004100 */
[----:B------:R-:W-:Y:S01]  /*b330*/  FFMA R14, R16, R13, R14 ;  /* 0x0000000d100e7223 */ /* 0x000fe2000000000e */
[----:B------:R-:W-:-:S02]  /*b340*/  HADD2.F32 R13, -RZ, R7.H0_H0 ;  /* 0x20000007ff0d7230 */ /* 0x000fc40000004100 */
[----:B------:R-:W-:Y:S02]  /*b350*/  FMUL R15, R17, R31 ;  /* 0x0000001f110f7220 */ /* 0x000fe40000400000 */
[----:B------:R-:W-:Y:S01]  /*b360*/  F2FP.RELU.F16.F32.PACK_AB R14, R14, R25 ;  /* 0x000000190e0e723e */ /* 0x000fe200000008ff */
[C---:B------:R-:W-:Y:S01]  /*b370*/  FFMA R24, R16.reuse, R13, R24 ;  /* 0x0000000d10187223 */ /* 0x040fe20000000018 */
[----:B------:R-:W-:Y:S01]  /*b380*/  FFMA R15, R16, R12, R15 ;  /* 0x0000000c100f7223 */ /* 0x000fe2000000000f */
[----:B------:R-:W-:Y:S02]  /*b390*/  F2FP.RELU.F16.F32.PACK_AB R12, R28, R30 ;  /* 0x0000001e1c0c723e */ /* 0x000fe400000008ff */
[----:B------:R-:W-:Y:S02]  /*b3a0*/  F2FP.RELU.F16.F32.PACK_AB R13, R26, R27 ;  /* 0x0000001b1a0d723e */ /* 0x000fe400000008ff */
        /* <DEDUP_REMOVED lines=19> */
.L_x_78:
[----:B------:R-:W-:Y:S05]  /*b4e0*/  BSYNC B0 ;  /* 0x0000000000007941 */ /* 0x000fea0003800000 */
.L_x_77:
        /* <DEDUP_REMOVED lines=8> */
.L_x_81:
[----:B------:R-:W-:-:S04]  /*b570*/  ULEA UR4, UR36, UR49, 0x3 ;  /* 0x0000003124047291 */ /* 0x000fc8000f8e183f */
[----:B------:R-:W-:-:S04]  /*b580*/  UIADD3 UR4, UR4, 0x50, URZ ;  /* 0x0000005004047890 */ /* 0x000fc8000fffe03f */
[----:B------:R-:W-:-:S09]  /*b590*/  UPRMT UR4, UR48, 0x654, UR4 ;  /* 0x0000065430047896 */ /* 0x000fd20008000004 */
[----:B------:R-:W-:Y:S03]  /*b5a0*/  SYNCS.ARRIVE.TRANS64.RED.A1T0 RZ, [UR4], RZ ;  /* 0x000000ffffff79a7 */ /* 0x000fe60008100404 */
.L_x_80:
[----:B------:R-:W-:Y:S05]  /*b5b0*/  BSYNC B0 ;  /* 0x0000000000007941 */ /* 0x000fea0003800000 */
.L_x_79:
[----:B------:R-:W-:Y:S01]  /*b5c0*/  UIADD3 UR4, UR36, 0x1, URZ ;  /* 0x0000000124047890 */ /* 0x000fe2000fffe03f */
[----:B------:R-:W-:Y:S03]  /*b5d0*/  BSSY B0, `(.L_x_82) ;  /* 0x0000017000007945 */ /* 0x000fe60003800000 */
[----:B------:R-:W-:-:S04]  /*b5e0*/  UISETP.NE.AND UP0, UPT, UR4, 0x4, UPT ;  /* 0x000000040400788c */ /* 0x000fc8000bf05270 */
[----:B------:R-:W-:Y:S01]  /*b5f0*/  USEL UR5, UR4, URZ, UP0 ;  /* 0x0000003f04057287 */ /* 0x000fe20008000000 */
[----:B------:R-:W-:Y:S11]  /*b600*/  @P0 BRA `(.L_x_83) ;  /* 0x00000000004c0947 */ /* 0x000ff60003800000 */
[----:B------:R-:W-:-:S13]  /*b610*/  ISETP.NE.AND P3, PT, R18, 0x3, PT ;  /* 0x000000031200780c */ /* 0x000fda0003f65270 */
[----:B------:R-:W-:Y:S05]  /*b620*/  @!P3 BRA `(.L_x_84) ;  /* 0x000000000004b947 */ /* 0x000fea0003800000 */
[----:B------:R-:W-:Y:S01]  /*b630*/  BPT.TRAP 0x1 ;  /* 0x000000040000795c */ /* 0x000fe20000300000 */
.L_x_84:
[----:B-1----:R-:W-:Y:S01]  /*b640*/  LEA R12, R0, UR49, 0x3 ;  /* 0x00000031000c7c11 */ /* 0x002fe2000f8e18ff */
[----:B------:R-:W-:Y:S01]  /*b650*/  BSSY B1, `(.L_x_85) ;  /* 0x0000004000017945 */ /* 0x000fe20003800000 */
[----:B------:R-:W-:-:S04]  /*b660*/  SHF.L.U32 R13, R2, 0x1f, RZ ;  /* 0x0000001f020d7819 */ /* 0x000fc800000006ff */
[----:B------:R-:W1:Y:S02]  /*b670*/  SYNCS.PHASECHK.TRANS64.TRYWAIT P3, [R12+URZ+0x30], R13 ;  /* 0x0000300d0c0075a7 */ /* 0x000e64000806017f */
[----:B-1----:R-:W-:Y:S05]  /*b680*/  @!P3 BRA `(.L_x_86) ;  /* 0x000000a400b8b947 */ /* 0x002fea0003800000 */
.L_x_362:
[----:B------:R-:W-:Y:S05]  /*b690*/  BSYNC B1 ;  /* 0x0000000000017941 */ /* 0x000fea0003800000 */
.L_x_85:
[C---:B-1----:R-:W-:Y:S01]  /*b6a0*/  @!P4 LEA R12, R0.reuse, R20, 0xd ;  /* 0x00000014000cc211 */ /* 0x042fe200078e68ff */
[----:B------:R-:W-:Y:S01]  /*b6b0*/  VIADD R0, R0, 0x1 ;  /* 0x0000000100007836 */ /* 0x000fe20000000000 */
[----:B------:R-:W-:Y:S05]  /*b6c0*/  @!P4 WARPSYNC.ALL ;  /* 0x000000000000c948 */ /* 0x000fea0003800000 */
[----:B------:R1:W2:Y:S01]  /*b6d0*/  @!P4 LDSM.16.M88.4 R8, [R12] ;  /* 0x000000000c08c83b */ /* 0x0002a20000000200 */
[----:B------:R-:W-:-:S04]  /*b6e0*/  ISETP.NE.AND P3, PT, R0, 0x4, PT ;  /* 0x000000040000780c */ /* 0x000fc80003f65270 */
[----:B------:R-:W-:Y:S02]  /*b6f0*/  SEL R0, R0, RZ, P3 ;  /* 0x000000ff00007207 */ /* 0x000fe40001800000 */
[----:B-1----:R-:W-:-:S05]  /*b700*/  @!P4 LEA R12, R19, R12, 0x1 ;  /* 0x0000000c130cc211 */ /* 0x002fca00078e08ff */
[----:B------:R1:W3:Y:S02]  /*b710*/  @!P4 LDSM.16.M88.4 R4, [R12] ;  /* 0x000000000c04c83b */ /* 0x0002e40000000200 */
[----:B-1----:R-:W-:-:S04]  /*b720*/  SEL R12, RZ, 0x1, P3 ;  /* 0x00000001ff0c7807 */ /* 0x002fc80001800000 */
[----:B------:R-:W-:-:S07]  /*b730*/  LOP3.LUT R2, R2, R12, RZ, 0x3c, !PT ;  /* 0x0000000c02027212 */ /* 0x000fce00078e3cff */
.L_x_83:
[----:B------:R-:W-:Y:S05]  /*b740*/  BSYNC B0 ;  /* 0x0000000000007941 */ /* 0x000fea0003800000 */
.L_x_82:
[--C-:B-12---:R-:W-:Y:S02]  /*b750*/  HADD2.F32 R12, -RZ, R8.reuse.H0_H0 ;  /* 0x20000008ff0c7230 */ /* 0x106fe40000004100 */
[C---:B------:R-:W-:Y:S01]  /*b760*/  FMUL R40, R17.reuse, R40 ;  /* 0x0000002811287220 */ /* 0x040fe20000400000 */
[----:B------:R-:W-:Y:S02]  /*b770*/  HADD2.F32 R13, -RZ, R8.H1_H1 ;  /* 0x30000008ff0d7230 */ /* 0x000fe40000004100 */
[C---:B------:R-:W-:Y:S01]  /*b780*/  FMUL R41, R17.reuse, R41 ;  /* 0x0000002911297220 */ /* 0x040fe20000400000 */
[----:B------:R-:W-:Y:S02]  /*b790*/  HADD2.F32 R14, -RZ, R9.H1_H1 ;  /* 0x30000009ff0e7230 */ /* 0x000fe40000004100 */
[C---:B------:R-:W-:Y:S01]  /*b7a0*/  FFMA R12, R16.reuse, R12, R40 ;  /* 0x0000000c100c7223 */ /* 0x040fe20000000028 */
[C---:B------:R-:W-:Y:S01]  /*b7b0*/  FMUL R42, R17.reuse, R42 ;  /* 0x0000002a112a7220 */ /* 0x040fe20000400000 */
[----:B------:R-:W-:Y:S01]  /*b7c0*/  FFMA R13, R16, R13, R41 ;  /* 0x0000000d100d7223 */ /* 0x000fe20000000029 */
[----:B------:R-:W-:Y:S01]  /*b7d0*/  FMUL R43, R17, R43 ;  /* 0x0000002b112b7220 */ /* 0x000fe20000400000 */
[----:B------:R-:W-:-:S02]  /*b7e0*/  HADD2.F32 R15, -RZ, R10.H0_H0 ;  /* 0x2000000aff0f7230 */ /* 0x000fc40000004100 */
[----:B------:R-:W-:Y:S01]  /*b7f0*/  FMUL R47, R17, R47 ;  /* 0x0000002f112f7220 */ /* 0x000fe20000400000 */
[----:B------:R-:W-:Y:S01]  /*b800*/  HADD2.F32 R24, -RZ, R10.H1_H1 ;  /* 0x3000000aff187230 */ /* 0x000fe20000004100 */
[----:B------:R-:W-:Y:S01]  /*b810*/  F2FP.RELU.F16.F32.PACK_AB R12, R13, R12 ;  /* 0x0000000c0d0c723e */ /* 0x000fe200000008ff */
[----:B------:R-:W-:Y:S02]  /*b820*/  HADD2.F32 R13, -RZ, R9.H0_H0 ;  /* 0x20000009ff0d7230 */ /* 0x000fe40000004100 */
[C---:B------:R-:W-:Y:S01]  /*b830*/  FFMA R14, R16.reuse, R14, R43 ;  /* 0x0000000e100e7223 */ /* 0x040fe2000000002b */
[----:B------:R-:W-:Y:S02]  /*b840*/  HADD2.F32 R25, -RZ, R11.H0_H0 ;  /* 0x2000000bff197230 */ /* 0x000fe40000004100 */
[C---:B------:R-:W-:Y:S01]  /*b850*/  FMUL R49, R17.reuse, R49 ;  /* 0x0000003111317220 */ /* 0x040fe20000400000 */
[----:B---3--:R-:W-:Y:S02]  /*b860*/  HADD2.F32 R26, -RZ, R4.H1_H1 ;  /* 0x30000004ff1a7230 */ /* 0x008fe40000004100 */
[----:B------:R-:W-:Y:S01]  /*b870*/  FFMA R13, R16, R13, R42 ;  /* 0x0000000d100d7223 */ /* 0x000fe2000000002a */
[----:B------:R-:W-:Y:S05]  /*b880*/  WARPSYNC.ALL ;  /* 0x0000000000007948 */ /* 0x000fea0003800000 */
[----:B------:R-:W-:Y:S01]  /*b890*/  F2FP.RELU.F16.F32.PACK_AB R13, R14, R13 ;  /* 0x0000000d0e0d723e */ /* 0x000fe200000008ff */
[C---:B------:R-:W-:Y:S01]  /*b8a0*/  FMUL R14, R17.reuse, R44 ;  /* 0x0000002c110e7220 */ /* 0x040fe20000400000 */
[----:B------:R-:W-:Y:S01]  /*b8b0*/  FMUL R27, R17, R50 ;  /* 0x00000032111b7220 */ /* 0x000fe20000400000 */
[----:B------:R-:W-:-:S02]  /*b8c0*/  HADD2.F32 R30, -RZ, R5.H1_H1 ;  /* 0x30000005ff1e7230 */ /* 0x000fc40000004100 */
[C---:B------:R-:W-:Y:S01]  /*b8d0*/  FMUL R51, R17.reuse, R51 ;  /* 0x0000003311337220 */ /* 0x040fe20000400000 */
[C---:B------:R-:W-:Y:S01]  /*b8e0*/  FFMA R14, R16.reuse, R15, R14 ;  /* 0x0000000f100e7223 */ /* 0x040fe2000000000e */
[C---:B------:R-:W-:Y:S01]  /*b8f0*/  FMUL R15, R17.reuse, R45 ;  /* 0x0000002d110f7220 */ /* 0x040fe20000400000 */
[C---:B------:R-:W-:Y:S01]  /*b900*/  FMUL R53, R17.reuse, R53 ;  /* 0x0000003511357220 */ /* 0x040fe20000400000 */
[C---:B------:R-:W-:Y:S01]  /*b910*/  FMUL R55, R17.reuse, R55 ;  /* 0x0000003711377220 */ /* 0x040fe20000400000 */
[----:B------:R-:W-:Y:S01]  /*b920*/  BSSY B0, `(.L_x_87) ;  /* 0x0000030000007945 */ /* 0x000fe20003800000 */
[----:B------:R-:W-:Y:S01]  /*b930*/  FFMA R15, R16, R24, R15 ;  /* 0x00000018100f7223 */ /* 0x000fe2000000000f */
[----:B------:R-:W-:-:S04]  /*b940*/  FMUL R24, R17, R46 ;  /* 0x0000002e11187220 */ /* 0x000fc80000400000 */
[----:B------:R-:W-:Y:S01]  /*b950*/  FFMA R24, R16, R25, R24 ;  /* 0x0000001910187223 */ /* 0x000fe20000000018 */
[----:B------:R-:W-:Y:S01]  /*b960*/  HADD2.F32 R25, -RZ, R11.H1_H1 ;  /* 0x3000000bff197230 */ /* 0x000fe20000004100 */
[----:B------:R-:W-:-:S04]  /*b970*/  F2FP.RELU.F16.F32.PACK_AB R14, R15, R14 ;  /* 0x0000000e0f0e723e */ /* 0x000fc800000008ff */
[----:B------:R-:W-:-:S05]  /*b980*/  FFMA R25, R16, R25, R47 ;  /* 0x0000001910197223 */ /* 0x000fca000000002f */
[----:B------:R-:W-:Y:S01]  /*b990*/  F2FP.RELU.F16.F32.PACK_AB R15, R25, R24 ;  /* 0x00000018190f723e */ /* 0x000fe200000008ff */
[----:B------:R-:W-:Y:S02]  /*b9a0*/  HADD2.F32 R24, -RZ, R4.H0_H0 ;  /* 0x20000004ff187230 */ /* 0x000fe40000004100 */
[----:B------:R-:W-:Y:S02]  /*b9b0*/  FMUL R25, R17, R48 ;  /* 0x0000003011197220 */ /* 0x000fe40000400000 */
[----:B------:R1:W-:Y:S02]  /*b9c0*/  STSM.16.M88.4 [R3+0x6200], R12 ;  /* 0x0062000c03007844 */ /* 0x0003e40000000200 */
[C---:B------:R-:W-:Y:S01]  /*b9d0*/  FFMA R24, R16.reuse, R24, R25 ;  /* 0x0000001810187223 */ /* 0x040fe20000000019 */
[----:B------:R-:W-:Y:S01]  /*b9e0*/  FFMA R25, R16, R26, R49 ;  /* 0x0000001a10197223 */ /* 0x000fe20000000031 */
[----:B------:R-:W-:Y:S02]  /*b9f0*/  HADD2.F32 R26, -RZ, R5.H0_H0 ;  /* 0x20000005ff1a7230 */ /* 0x000fe40000004100 */
[----:B-1----:R-:W-:-:S02]  /*ba00*/  HADD2.F32 R12, -RZ, R6.H0_H0 ;  /* 0x20000006ff0c7230 */ /* 0x002fc40000004100 */
[C---:B------:R-:W-:Y:S01]  /*ba10*/  FMUL R15, R17.reuse, R52 ;  /* 0x00000034110f7220 */ /* 0x040fe20000400000 */
[C---:B------:R-:W-:Y:S01]  /*ba20*/  FFMA R13, R16.reuse, R26, R27 ;  /* 0x0000001a100d7223 */ /* 0x040fe2000000001b */
[C---:B------:R-:W-:Y:S01]  /*ba30*/  FFMA R14, R16.reuse, R30, R51 ;  /* 0x0000001e100e7223 */ /* 0x040fe20000000033 */
[----:B------:R-:W-:Y:S02]  /*ba40*/  HADD2.F32 R26, -RZ, R6.H1_H1 ;  /* 0x30000006ff1a7230 */ /* 0x000fe40000004100 */
[C---:B------:R-:W-:Y:S01]  /*ba50*/  FFMA R15, R16.reuse, R12, R15 ;  /* 0x0000000c100f7223 */ /* 0x040fe2000000000f */
[--C-:B------:R-:W-:Y:S02]  /*ba60*/  HADD2.F32 R12, -RZ, R7.reuse.H0_H0 ;  /* 0x20000007ff0c7230 */ /* 0x100fe40000004100 */
[----:B------:R-:W-:Y:S01]  /*ba70*/  FMUL R27, R17, R54 ;  /* 0x00000036111b7220 */ /* 0x000fe20000400000 */
[----:B------:R-:W-:Y:S02]  /*ba80*/  HADD2.F32 R30, -RZ, R7.H1_H1 ;  /* 0x30000007ff1e7230 */ /* 0x000fe40000004100 */
[----:B------:R-:W-:Y:S01]  /*ba90*/  FFMA R26, R16, R26, R53 ;  /* 0x0000001a101a7223 */ /* 0x000fe20000000035 */
[----:B------:R-:W-:Y:S01]  /*baa0*/  F2FP.RELU.F16.F32.PACK_AB R13, R14, R13 ;  /* 0x0000000d0e0d723e */ /* 0x000fe200000008ff */
[C---:B------:R-:W-:Y:S01]  /*bab0*/  FFMA R27, R16.reuse, R12, R27 ;  /* 0x0000000c101b7223 */ /* 0x040fe2000000001b */
        /* <DEDUP_REMOVED lines=16> */
[----:B------:R-:W-:Y:S02]  /*bbc0*/  UIADD3 UR8, UR49, 0x6200, URZ ;  /* 0x0000620031087890 */ /* 0x000fe4000fffe03f */
[----:B------:R-:W-:Y:S01]  /*bbd0*/  UIADD3.X UR7, URZ, UR51, URZ, UP0, !UPT ;  /* 0x000000333f077290 */ /* 0x000fe200087fe43f */
[----:B------:R-:W-:-:S08]  /*bbe0*/  UMOV UR11, UR43 ;  /* 0x0000002b000b7c82 */ /* 0x000fd00008000000 */
[----:B------:R2:W-:Y:S01]  /*bbf0*/  UTMASTG.3D [UR8], [UR6] ;  /* 0x00000008060073b5 */ /* 0x0005e20008010000 */
[----:B------:R0:W-:Y:S01]  /*bc00*/  UTMACMDFLUSH ;  /* 0x00000000000079b7 */ /* 0x0001e20000000000 */
[----:B--2---:R-:W-:-:S04]  /*bc10*/  DEPBAR.LE SB0, 0x1 ;  /* 0x000080400000791a */ /* 0x004fc80000000000 */
.L_x_88:
[----:B------:R-:W-:Y:S05]  /*bc20*/  BSYNC B0 ;  /* 0x0000000000007941 */ /* 0x000fea0003800000 */
.L_x_87:
[----:B-1----:R-:W-:Y:S01]  /*bc30*/  IADD3 R12, R3, 0x6200, RZ ;  /* 0x00006200030c7810 */ /* 0x002fe20007ffe0ff */
[----:B------:R-:W-:Y:S03]  /*bc40*/  BAR.SYNC.DEFER_BLOCKING 0x1, 0x100 ;  /* 0x0044000000007b1d */ /* 0x000fe60000010000 */
[----:B------:R-:W-:-:S03]  /*bc50*/  LEA R21, R19, R12, 0x1 ;  /* 0x0000000c13157211 */ /* 0x000fc600078e08ff */
[----:B------:R-:W-:Y:S04]  /*bc60*/  BSSY B0, `(.L_x_89) ;  /* 0x0000009000007945 */ /* 0x000fe80003800000 */
[----:B------:R-:W-:Y:S05]  /*bc70*/  @P0 BRA `(.L_x_90) ;  /* 0x00000000001c0947 */ /* 0x000fea0003800000 */
[----:B------:R-:W-:-:S13]  /*bc80*/  ISETP.NE.AND P3, PT, R18, 0x3, PT ;  /* 0x000000031200780c */ /* 0x000fda0003f65270 */
[----:B------:R-:W-:Y:S05]  /*bc90*/  @!P3 BRA `(.L_x_91) ;  /* 0x000000000004b947 */ /* 0x000fea0003800000 */
[----:B------:R-:W-:Y:S01]  /*bca0*/  BPT.TRAP 0x1 ;  /* 0x000000040000795c */ /* 0x000fe20000300000 */
.L_x_91:
[----:B------:R-:W-:-:S04]  /*bcb0*/  ULEA UR4, UR5, UR49, 0x3 ;  /* 0x0000003105047291 */ /* 0x000fc8000f8e183f */
[----:B------:R-:W-:-:S04]  /*bcc0*/  UIADD3 UR4, UR4, 0x50, URZ ;  /* 0x0000005004047890 */ /* 0x000fc8000fffe03f */
[----:B------:R-:W-:-:S09]  /*bcd0*/  UPRMT UR4, UR48, 0x654, UR4 ;  /* 0x0000065430047896 */ /* 0x000fd20008000004 */
[----:B------:R-:W-:Y:S03]  /*bce0*/  SYNCS.ARRIVE.TRANS64.RED.A1T0 RZ, [UR4], RZ ;  /* 0x000000ffffff79a7 */ /* 0x000fe60008100404 */
.L_x_90:
[----:B------:R-:W-:Y:S05]  /*bcf0*/  BSYNC B0 ;  /* 0x0000000000007941 */ /* 0x000fea0003800000 */
.L_x_89:
        /* <DEDUP_REMOVED lines=8> */
.L_x_94:
[----:B------:R-:W-:Y:S01]  /*bd80*/  LEA R12, R0, UR49, 0x3 ;  /* 0x00000031000c7c11 */ /* 0x000fe2000f8e18ff */
[----:B------:R-:W-:Y:S01]  /*bd90*/  BSSY B1, `(.L_x_95) ;  /* 0x0000004000017945 */ /* 0x000fe20003800000 */
[----:B------:R-:W-:-:S04]  /*bda0*/  SHF.L.U32 R13, R2, 0x1f, RZ ;  /* 0x0000001f020d7819 */ /* 0x000fc800000006ff */
[----:B------:R-:W1:Y:S02]  /*bdb0*/  SYNCS.PHASECHK.TRANS64.TRYWAIT P3, [R12+URZ+0x30], R13 ;  /* 0x0000300d0c0075a7 */ /* 0x000e64000806017f */
[----:B-1----:R-:W-:Y:S05]  /*bdc0*/  @!P3 BRA `(.L_x_96) ;  /* 0x0000009c00fcb947 */ /* 0x002fea0003800000 */
.L_x_363:
[----:B------:R-:W-:Y:S05]  /*bdd0*/  BSYNC B1 ;  /* 0x0000000000017941 */ /* 0x000fea0003800000 */
.L_x_95:
[C---:B-1----:R-:W-:Y:S01]  /*bde0*/  @!P4 IMAD R12, R0.reuse, 0x2000, R20 ;  /* 0x00002000000cc824 */ /* 0x042fe200078e0214 */
[----:B------:R-:W-:Y:S05]  /*bdf0*/  @!P4 WARPSYNC.ALL ;  /* 0x000000000000c948 */ /* 0x000fea0003800000 */
[----:B------:R-:W-:Y:S01]  /*be00*/  @!P4 LEA R13, R19, R12, 0x1 ;  /* 0x0000000c130dc211 */ /* 0x000fe200078e08ff */
[----:B------:R1:W2:Y:S01]  /*be10*/  @!P4 LDSM.16.M88.4 R8, [R12] ;  /* 0x000000000c08c83b */ /* 0x0002a20000000200 */
[----:B------:R-:W-:-:S03]  /*be20*/  IADD3 R0, R0, 0x1, RZ ;  /* 0x0000000100007810 */ /* 0x000fc60007ffe0ff */
[----:B------:R1:W3:Y:S01]  /*be30*/  @!P4 LDSM.16.M88.4 R4, [R13] ;  /* 0x000000000d04c83b */ /* 0x0002e20000000200 */
[----:B------:R-:W-:-:S04]  /*be40*/  ISETP.NE.AND P3, PT, R0, 0x4, PT ;  /* 0x000000040000780c */ /* 0x000fc80003f65270 */
[----:B------:R-:W-:Y:S02]  /*be50*/  SEL R15, RZ, 0x1, P3 ;  /* 0x00000001ff0f7807 */ /* 0x000fe40001800000 */
[----:B------:R-:W-:Y:S02]  /*be60*/  SEL R0, R0, RZ, P3 ;  /* 0x000000ff00007207 */ /* 0x000fe40001800000 */
[----:B-1----:R-:W-:-:S07]  /*be70*/  LOP3.LUT R2, R2, R15, RZ, 0x3c, !PT ;  /* 0x0000000f02027212 */ /* 0x002fce00078e3cff */
.L_x_93:
[----:B------:R-:W-:Y:S05]  /*be80*/  BSYNC B0 ;  /* 0x0000000000007941 */ /* 0x000fea0003800000 */
.L_x_92:
[----:B------:R-:W4:Y:S04]  /*be90*/  LDL.LU R13, [R1+0x80] ;  /* 0x00008000010d7983 */ /* 0x000f280000300800 */
        /* <DEDUP_REMOVED lines=15> */
[--C-:B--2---:R-:W-:Y:S01]  /*bf90*/  HADD2.F32 R14, -RZ, R8.reuse.H1_H1 ;  /* 0x30000008ff0e7230 */ /* 0x104fe20000004100 */
[----:B------:R-:W-:Y:S05]  /*bfa0*/  WARPSYNC.ALL ;  /* 0x0000000000007948 */ /* 0x000fea0003800000 */
[----:B------:R-:W-:Y:S01]  /*bfb0*/  BSSY B0, `(.L_x_97) ;  /* 0x000004b000007945 */ /* 0x000fe20003800000 */
[C---:B----4-:R-:W-:Y:S01]  /*bfc0*/  FMUL R13, R17.reuse, R13 ;  /* 0x0000000d110d7220 */ /* 0x050fe20000400000 */
[----:B-----5:R-:W-:Y:S01]  /*bfd0*/  FMUL R15, R17, R12 ;  /* 0x0000000c110f7220 */ /* 0x020fe20000400000 */
[----:B------:R-:W-:-:S03]  /*bfe0*/  HADD2.F32 R12, -RZ, R8.H0_H0 ;  /* 0x20000008ff0c7230 */ /* 0x000fc60000004100 */
[C---:B------:R-:W-:Y:S01]  /*bff0*/  FFMA R15, R16.reuse, R14, R15 ;  /* 0x0000000e100f7223 */ /* 0x040fe2000000000f */
[--C-:B------:R-:W-:Y:S02]  /*c000*/  HADD2.F32 R14, -RZ, R9.reuse.H0_H0 ;  /* 0x20000009ff0e7230 */ /* 0x100fe40000004100 */
[C---:B------:R-:W-:Y:S01]  /*c010*/  FFMA R12, R16.reuse, R12, R13 ;  /* 0x0000000c100c7223 */ /* 0x040fe2000000000d */
[C---:B---3--:R-:W-:Y:S01]  /*c020*/  FMUL R13, R17.reuse, R25 ;  /* 0x00000019110d7220 */ /* 0x048fe20000400000 */
[----:B------:R-:W-:Y:S01]  /*c030*/  FMUL R25, R17, R24 ;  /* 0x0000001811197220 */ /* 0x000fe20000400000 */
[----:B------:R-:W-:Y:S02]  /*c040*/  HADD2.F32 R24, -RZ, R9.H1_H1 ;  /* 0x30000009ff187230 */ /* 0x000fe40000004100 */
[C---:B------:R-:W-:Y:S01]  /*c050*/  FFMA R13, R16.reuse, R14, R13 ;  /* 0x0000000e100d7223 */ /* 0x040fe2000000000d */
[----:B------:R-:W-:Y:S02]  /*c060*/  F2FP.RELU.F16.F32.PACK_AB R12, R15, R12 ;  /* 0x0000000c0f0c723e */ /* 0x000fe400000008ff */
[----:B------:R-:W-:Y:S01]  /*c070*/  FFMA R14, R16, R24, R25 ;  /* 0x00000018100e7223 */ /* 0x000fe20000000019 */
[C---:B------:R-:W-:Y:S01]  /*c080*/  FMUL R25, R17.reuse, R27 ;  /* 0x0000001b11197220 */ /* 0x040fe20000400000 */
[----:B------:R-:W-:Y:S01]  /*c090*/  FMUL R27, R17, R26 ;  /* 0x0000001a111b7220 */ /* 0x000fe20000400000 */
[----:B------:R-:W-:-:S02]  /*c0a0*/  HADD2.F32 R24, -RZ, R10.H0_H0 ;  /* 0x2000000aff187230 */ /* 0x000fc40000004100 */
[----:B------:R-:W-:Y:S01]  /*c0b0*/  HADD2.F32 R26, -RZ, R10.H1_H1 ;  /* 0x3000000aff1a7230 */ /* 0x000fe20000004100 */
[----:B------:R-:W-:Y:S01]  /*c0c0*/  F2FP.RELU.F16.F32.PACK_AB R13, R14, R13 ;  /* 0x0000000d0e0d723e */ /* 0x000fe200000008ff */
[----:B------:R-:W-:Y:S01]  /*c0d0*/  FMUL R15, R17, R39 ;  /* 0x00000027110f7220 */ /* 0x000fe20000400000 */
[C---:B------:R-:W-:Y:S02]  /*c0e0*/  FFMA R25, R16.reuse, R24, R25 ;  /* 0x0000001810197223 */ /* 0x040fe40000000019 */
[----:B------:R-:W-:Y:S01]  /*c0f0*/  FFMA R24, R16, R26, R27 ;  /* 0x0000001a10187223 */ /* 0x000fe2000000001b */
[----:B------:R-:W-:-:S04]  /*c100*/  HADD2.F32 R26, -RZ, R11.H1_H1 ;  /* 0x3000000bff1a7230 */ /* 0x000fc80000004100 */
[----:B------:R-:W-:Y:S01]  /*c110*/  F2FP.RELU.F16.F32.PACK_AB R14, R24, R25 ;  /* 0x00000019180e723e */ /* 0x000fe200000008ff */
[----:B------:R-:W-:Y:S02]  /*c120*/  HADD2.F32 R24, -RZ, R11.H0_H0 ;  /* 0x2000000bff187230 */ /* 0x000fe40000004100 */
[C---:B------:R-:W-:Y:S01]  /*c130*/  FMUL R25, R17.reuse, R38 ;  /* 0x0000002611197220 */ /* 0x040fe20000400000 */
[C---:B------:R-:W-:Y:S01]  /*c140*/  FMUL R27, R17.reuse, R30 ;  /* 0x0000001e111b7220 */ /* 0x040fe20000400000 */
[--C-:B------:R-:W-:Y:S02]  /*c150*/  HADD2.F32 R30, -RZ, R4.reuse.H1_H1 ;  /* 0x30000004ff1e7230 */ /* 0x100fe40000004100 */
[C---:B------:R-:W-:Y:S01]  /*c160*/  FFMA R15, R16.reuse, R24, R15 ;  /* 0x00000018100f7223 */ /* 0x040fe2000000000f */
[----:B------:R-:W-:Y:S01]  /*c170*/  FFMA R24, R16, R26, R25 ;  /* 0x0000001a10187223 */ /* 0x000fe20000000019 */
[----:B------:R-:W-:Y:S02]  /*c180*/  HADD2.F32 R26, -RZ, R4.H0_H0 ;  /* 0x20000004ff1a7230 */ /* 0x000fe40000004100 */
[C---:B------:R-:W-:Y:S01]  /*c190*/  FMUL R25, R17.reuse, R37 ;  /* 0x0000002511197220 */ /* 0x040fe20000400000 */
[----:B------:R-:W-:Y:S01]  /*c1a0*/  FMUL R31, R17, R31 ;  /* 0x0000001f111f7220 */ /* 0x000fe20000400000 */
[----:B------:R-:W-:-:S02]  /*c1b0*/  F2FP.RELU.F16.F32.PACK_AB R15, R24, R15 ;  /* 0x0000000f180f723e */ /* 0x000fc400000008ff */
[C---:B------:R-:W-:Y:S01]  /*c1c0*/  FFMA R25, R16.reuse, R26, R25 ;  /* 0x0000001a10197223 */ /* 0x040fe20000000019 */
[----:B------:R-:W-:Y:S01]  /*c1d0*/  FFMA R26, R16, R30, R27 ;  /* 0x0000001e101a7223 */ /* 0x000fe2000000001b */
[C---:B------:R-:W-:Y:S01]  /*c1e0*/  FMUL R27, R17.reuse, R32 ;  /* 0x00000020111b7220 */ /* 0x040fe20000400000 */
[--C-:B------:R-:W-:Y:S01]  /*c1f0*/  HADD2.F32 R30, -RZ, R5.reuse.H0_H0 ;  /* 0x20000005ff1e7230 */ /* 0x100fe20000004100 */
[----:B------:R1:W-:Y:S01]  /*c200*/  STSM.16.M88.4 [R3+0x200], R12 ;  /* 0x0002000c03007844 */ /* 0x0003e20000000200 */
[----:B------:R-:W-:Y:S02]  /*c210*/  HADD2.F32 R32, -RZ, R5.H1_H1 ;  /* 0x30000005ff207230 */ /* 0x000fe40000004100 */
[C---:B------:R-:W-:Y:S01]  /*c220*/  FMUL R33, R17.reuse, R33 ;  /* 0x0000002111217220 */ /* 0x040fe20000400000 */
[----:B------:R-:W-:Y:S01]  /*c230*/  F2FP.RELU.F16.F32.PACK_AB R24, R26, R25 ;  /* 0x000000191a18723e */ /* 0x000fe200000008ff */
[C---:B------:R-:W-:Y:S01]  /*c240*/  FFMA R27, R16.reuse, R30, R27 ;  /* 0x0000001e101b7223 */ /* 0x040fe2000000001b */
[----:B------:R-:W-:Y:S01]  /*c250*/  FFMA R30, R16, R32, R31 ;  /* 0x00000020101e7223 */ /* 0x000fe2000000001f */
[----:B------:R-:W-:Y:S01]  /*c260*/  FMUL R31, R17, R34 ;  /* 0x00000022111f7220 */ /* 0x000fe20000400000 */
[----:B------:R-:W-:-:S02]  /*c270*/  HADD2.F32 R32, -RZ, R6.H0_H0 ;  /* 0x20000006ff207230 */ /* 0x000fc40000004100 */
[----:B------:R-:W-:Y:S02]  /*c280*/  HADD2.F32 R34, -RZ, R6.H1_H1 ;  /* 0x30000006ff227230 */ /* 0x000fe40000004100 */
[C---:B------:R-:W-:Y:S01]  /*c290*/  FMUL R35, R17.reuse, R35 ;  /* 0x0000002311237220 */ /* 0x040fe20000400000 */
[----:B------:R-:W-:Y:S01]  /*c2a0*/  F2FP.RELU.F16.F32.PACK_AB R25, R30, R27 ;  /* 0x0000001b1e19723e */ /* 0x000fe200000008ff */
[C---:B------:R-:W-:Y:S01]  /*c2b0*/  FFMA R31, R16.reuse, R32, R31 ;  /* 0x00000020101f7223 */ /* 0x040fe2000000001f */
[----:B------:R-:W-:Y:S01]  /*c2c0*/  FFMA R32, R16, R34, R33 ;  /* 0x0000002210207223 */ /* 0x000fe20000000021 */
[----:B------:R-:W-:Y:S01]  /*c2d0*/  FMUL R33, R17, R36 ;  /* 0x0000002411217220 */ /* 0x000fe20000400000 */
[--C-:B------:R-:W-:Y:S02]  /*c2e0*/  HADD2.F32 R34, -RZ, R7.reuse.H0_H0 ;  /* 0x20000007ff227230 */ /* 0x100fe40000004100 */
[----:B------:R-:W-:Y:S01]  /*c2f0*/  HADD2.F32 R36, -RZ, R7.H1_H1 ;  /* 0x30000007ff247230 */ /* 0x000fe20000004100 */
[----:B------:R-:W-:-:S02]  /*c300*/  F2FP.RELU.F16.F32.PACK_AB R26, R32, R31 ;  /* 0x0000001f201a723e */ /* 0x000fc400000008ff */
[C---:B------:R-:W-:Y:S02]  /*c310*/  FFMA R33, R16.reuse, R34, R33 ;  /* 0x0000002210217223 */ /* 0x040fe40000000021 */
[----:B------:R-:W-:-:S05]  /*c320*/  FFMA R34, R16, R36, R35 ;  /* 0x0000002410227223 */ /* 0x000fca0000000023 */
[----:B------:R-:W-:-:S05]  /*c330*/  F2FP.RELU.F16.F32.PACK_AB R27, R34, R33 ;  /* 0x00000021221b723e */ /* 0x000fca00000008ff */
[----:B------:R1:W-:Y:S01]  /*c340*/  STSM.16.M88.4 [R152], R24 ;  /* 0x0000001898007844 */ /* 0x0003e20000000200 */
        /* <DEDUP_REMOVED lines=17> */
.L_x_98:
[----:B------:R-:W-:Y:S05]  /*c460*/  BSYNC B0 ;  /* 0x0000000000007941 */ /* 0x000fea0003800000 */
.L_x_97:
[----:B------:R-:W-:Y:S06]  /*c470*/  BAR.SYNC.DEFER_BLOCKING 0x1, 0x100 ;  /* 0x0044000000007b1d */ /* 0x000fec0000010000 */
[----:B------:R-:W-:Y:S04]  /*c480*/  BSSY B0, `(.L_x_99) ;  /* 0x0000009000007945 */ /* 0x000fe80003800000 */
[----:B------:R-:W-:Y:S05]  /*c490*/  @P0 BRA `(.L_x_100) ;  /* 0x00000000001c0947 */ /* 0x000fea0003800000 */
[----:B------:R-:W-:-:S13]  /*c4a0*/  ISETP.NE.AND P3, PT, R18, 0x3, PT ;  /* 0x000000031200780c */ /* 0x000fda0003f65270 */
[----:B------:R-:W-:Y:S05]  /*c4b0*/  @!P3 BRA `(.L_x_101) ;  /* 0x000000000004b947 */ /* 0x000fea0003800000 */
[----:B------:R-:W-:Y:S01]  /*c4c0*/  BPT.TRAP 0x1 ;  /* 0x000000040000795c */ /* 0x000fe20000300000 */
.L_x_101:
[----:B------:R-:W-:-:S04]  /*c4d0*/  ULEA UR4, UR5, UR49, 0x3 ;  /* 0x0000003105047291 */ /* 0x000fc8000f8e183f */
[----:B------:R-:W-:-:S04]  /*c4e0*/  UIADD3 UR4, UR4, 0x50, URZ ;  /* 0x0000005004047890 */ /* 0x000fc8000fffe03f */
[----:B------:R-:W-:-:S09]  /*c4f0*/  UPRMT UR4, UR48, 0x654, UR4 ;  /* 0x0000065430047896 */ /* 0x000fd20008000004 */
[----:B------:R-:W-:Y:S03]  /*c500*/  SYNCS.ARRIVE.TRANS64.RED.A1T0 RZ, [UR4], RZ ;  /* 0x000000ffffff79a7 */ /* 0x000fe60008100404 */
.L_x_100:
[----:B------:R-:W-:Y:S05]  /*c510*/  BSYNC B0 ;  /* 0x0000000000007941 */ /* 0x000fea0003800000 */
.L_x_99:
        /* <DEDUP_REMOVED lines=8> */
.L_x_104:
[C---:B-1----:R-:W-:Y:S01]  /*c5a0*/  LEA R12, R0.reuse, UR49, 0x3 ;  /* 0x00000031000c7c11 */ /* 0x042fe2000f8e18ff */
[----:B------:R-:W-:Y:S01]  /*c5b0*/  @!P4 IMAD R14, R0, 0x2000, R20 ;  /* 0x00002000000ec824 */ /* 0x000fe200078e0214 */
[----:B------:R-:W-:Y:S01]  /*c5c0*/  SHF.L.U32 R13, R2, 0x1f, RZ ;  /* 0x0000001f020d7819 */ /* 0x000fe200000006ff */
[----:B------:R-:W-:Y:S03]  /*c5d0*/  BSSY B1, `(.L_x_105) ;  /* 0x0000004000017945 */ /* 0x000fe60003800000 */
[----:B------:R-:W1:Y:S01]  /*c5e0*/  SYNCS.PHASECHK.TRANS64.TRYWAIT P3, [R12+URZ+0x30], R13 ;  /* 0x0000300d0c0075a7 */ /* 0x000e62000806017f */
[----:B------:R-:W-:Y:S01]  /*c5f0*/  @!P4 LEA R15, R19, R14, 0x1 ;  /* 0x0000000e130fc211 */ /* 0x000fe200078e08ff */
[----:B-1----:R-:W-:Y:S06]  /*c600*/  @!P3 BRA `(.L_x_106) ;  /* 0x000000980000b947 */ /* 0x002fec0003800000 */
.L_x_364:
[----:B------:R-:W-:Y:S05]  /*c610*/  BSYNC B1 ;  /* 0x0000000000017941 */ /* 0x000fea0003800000 */
.L_x_105:
[----:B------:R-:W-:Y:S05]  /*c620*/  @!P4 WARPSYNC.ALL ;  /* 0x000000000000c948 */ /* 0x000fea0003800000 */
[----:B------:R2:W3:Y:S01]  /*c630*/  @!P4 LDSM.16.M88.4 R8, [R14] ;  /* 0x000000000e08c83b */ /* 0x0004e20000000200 */
[----:B------:R-:W-:-:S03]  /*c640*/  IADD3 R0, R0, 0x1, RZ ;  /* 0x0000000100007810 */ /* 0x000fc60007ffe0ff */
[----:B------:R2:W4:Y:S01]  /*c650*/  @!P4 LDSM.16.M88.4 R4, [R15] ;  /* 0x000000000f04c83b */ /* 0x0005220000000200 */
[----:B------:R-:W-:-:S04]  /*c660*/  ISETP.NE.AND P3, PT, R0, 0x4, PT ;  /* 0x000000040000780c */ /* 0x000fc80003f65270 */
[----:B-1----:R-:W-:Y:S02]  /*c670*/  SEL R13, RZ, 0x1, P3 ;  /* 0x00000001ff0d7807 */ /* 0x002fe40001800000 */
[----:B------:R-:W-:Y:S02]  /*c680*/  SEL R0, R0, RZ, P3 ;  /* 0x000000ff00007207 */ /* 0x000fe40001800000 */
[----:B--2---:R-:W-:-:S07]  /*c690*/  LOP3.LUT R2, R2, R13, RZ, 0x3c, !PT ;  /* 0x0000000d02027212 */ /* 0x004fce00078e3cff */
.L_x_103:
[----:B------:R-:W-:Y:S05]  /*c6a0*/  BSYNC B0 ;  /* 0x0000000000007941 */ /* 0x000fea0003800000 */
.L_x_102:
[--C-:B-1-3--:R-:W-:Y:S02]  /*c6b0*/  HADD2.F32 R12, -RZ, R8.reuse.H0_H0 ;  /* 0x20000008ff0c7230 */ /* 0x10afe40000004100 */
[C---:B------:R-:W-:Y:S01]  /*c6c0*/  FMUL R13, R17.reuse, R56 ;  /* 0x00000038110d7220 */ /* 0x040fe20000400000 */
[----:B------:R-:W-:Y:S02]  /*c6d0*/  HADD2.F32 R14, -RZ, R8.H1_H1 ;  /* 0x30000008ff0e7230 */ /* 0x000fe40000004100 */
[C---:B------:R-:W-:Y:S01]  /*c6e0*/  FMUL R57, R17.reuse, R57 ;  /* 0x0000003911397220 */ /* 0x040fe20000400000 */
[--C-:B------:R-:W-:Y:S02]  /*c6f0*/  HADD2.F32 R24, -RZ, R9.reuse.H0_H0 ;  /* 0x20000009ff187230 */ /* 0x100fe40000004100 */
[C---:B------:R-:W-:Y:S01]  /*c700*/  FMUL R15, R17.reuse, R58 ;  /* 0x0000003a110f7220 */ /* 0x040fe20000400000 */
[----:B------:R-:W-:Y:S02]  /*c710*/  HADD2.F32 R26, -RZ, R9.H1_H1 ;  /* 0x30000009ff1a7230 */ /* 0x000fe40000004100 */
[----:B------:R-:W-:Y:S01]  /*c720*/  FMUL R59, R17, R59 ;  /* 0x0000003b113b7220 */ /* 0x000fe20000400000 */
[C---:B------:R-:W-:Y:S01]  /*c730*/  FFMA R12, R16.reuse, R12, R13 ;  /* 0x0000000c100c7223 */ /* 0x040fe2000000000d */
[C---:B------:R-:W-:Y:S01]  /*c740*/  FFMA R13, R16.reuse, R14, R57 ;  /* 0x0000000e100d7223 */ /* 0x040fe20000000039 */
[C---:B------:R-:W-:Y:S01]  /*c750*/  FFMA R14, R16.reuse, R24, R15 ;  /* 0x00000018100e7223 */ /* 0x040fe2000000000f */
[----:B------:R-:W-:Y:S01]  /*c760*/  FFMA R15, R16, R26, R59 ;  /* 0x0000001a100f7223 */ /* 0x000fe2000000003b */
[----:B------:R-:W-:-:S02]  /*c770*/  HADD2.F32 R24, -RZ, R10.H0_H0 ;  /* 0x2000000aff187230 */ /* 0x000fc40000004100 */
        /* <DEDUP_REMOVED lines=11> */
[----:B----4-:R-:W-:-:S02]  /*c830*/  HADD2.F32 R30, -RZ, R4.H0_H0 ;  /* 0x20000004ff1e7230 */ /* 0x010fc40000004100 */
        /* <DEDUP_REMOVED lines=23> */
[----:B------:R-:W-:Y:S01]  /*c9b0*/  F2FP.RELU.F16.F32.PACK_AB R12, R13, R12 ;  /* 0x0000000c0d0c723e */ /* 0x000fe200000008ff */
[----:B------:R-:W-:Y:S05]  /*c9c0*/  WARPSYNC.ALL ;  /* 0x0000000000007948 */ /* 0x000fea0003800000 */
[----:B------:R-:W-:Y:S01]  /*c9d0*/  F2FP.RELU.F16.F32.PACK_AB R13, R15, R14 ;  /* 0x0000000e0f0d723e */ /* 0x000fe200000008ff */
[----:B------:R-:W-:Y:S01]  /*c9e0*/  BSSY B0, `(.L_x_107) ;  /* 0x000001a000007945 */ /* 0x000fe20003800000 */
[----:B------:R-:W-:-:S02]  /*c9f0*/  F2FP.RELU.F16.F32.PACK_AB R14, R25, R24 ;  /* 0x00000018190e723e */ /* 0x000fc400000008ff */
[----:B------:R-:W-:Y:S02]  /*ca00*/  F2FP.RELU.F16.F32.PACK_AB R15, R26, R27 ;  /* 0x0000001b1a0f723e */ /* 0x000fe400000008ff */
[----:B------:R-:W-:Y:S02]  /*ca10*/  F2FP.RELU.F16.F32.PACK_AB R24, R30, R31 ;  /* 0x0000001f1e18723e */ /* 0x000fe400000008ff */
[----:B------:R-:W-:Y:S01]  /*ca20*/  F2FP.RELU.F16.F32.PACK_AB R25, R32, R33 ;  /* 0x000000212019723e */ /* 0x000fe200000008ff */
[----:B------:R1:W-:Y:S01]  /*ca30*/  STSM.16.M88.4 [R3+0x2200], R12 ;  /* 0x0022000c03007844 */ /* 0x0003e20000000200 */
[----:B------:R-:W-:Y:S02]  /*ca40*/  F2FP.RELU.F16.F32.PACK_AB R26, R34, R35 ;  /* 0x00000023221a723e */ /* 0x000fe400000008ff */
        /* <DEDUP_REMOVED lines=19> */
.L_x_108:
[----:B------:R-:W-:Y:S05]  /*cb80*/  BSYNC B0 ;  /* 0x0000000000007941 */ /* 0x000fea0003800000 */
.L_x_107:
[----:B------:R-:W-:Y:S06]  /*cb90*/  BAR.SYNC.DEFER_BLOCKING 0x1, 0x100 ;  /* 0x0044000000007b1d */ /* 0x000fec0000010000 */
[----:B------:R-:W-:Y:S04]  /*cba0*/  BSSY B0, `(.L_x_109) ;  /* 0x0000009000007945 */ /* 0x000fe80003800000 */
[----:B------:R-:W-:Y:S05]  /*cbb0*/  @P0 BRA `(.L_x_110) ;  /* 0x00000000001c0947 */ /* 0x000fea0003800000 */
[----:B------:R-:W-:-:S13]  /*cbc0*/  ISETP.NE.AND P3, PT, R18, 0x3, PT ;  /* 0x000000031200780c */ /* 0x000fda0003f65270 */
[----:B------:R-:W-:Y:S05]  /*cbd0*/  @!P3 BRA `(.L_x_111) ;  /* 0x000000000004b947 */ /* 0x000fea0003800000 */
[----:B------:R-:W-:Y:S01]  /*cbe0*/  BPT.TRAP 0x1 ;  /* 0x000000040000795c */ /* 0x000fe20000300000 */
.L_x_111:
[----:B------:R-:W-:-:S04]  /*cbf0*/  ULEA UR4, UR5, UR49, 0x3 ;  /* 0x0000003105047291 */ /* 0x000fc8000f8e183f */
[----:B------:R-:W-:-:S04]  /*cc00*/  UIADD3 UR4, UR4, 0x50, URZ ;  /* 0x0000005004047890 */ /* 0x000fc8000fffe03f */
[----:B------:R-:W-:-:S09]  /*cc10*/  UPRMT UR4, UR48, 0x654, UR4 ;  /* 0x0000065430047896 */ /* 0x000fd20008000004 */
[----:B------:R-:W-:Y:S03]  /*cc20*/  SYNCS.ARRIVE.TRANS64.RED.A1T0 RZ, [UR4], RZ ;  /* 0x000000ffffff79a7 */ /* 0x000fe60008100404 */
.L_x_110:
[----:B------:R-:W-:Y:S05]  /*cc30*/  BSYNC B0 ;  /* 0x0000000000007941 */ /* 0x000fea0003800000 */
.L_x_109:
        /* <DEDUP_REMOVED lines=8> */
.L_x_114:
[C---:B-1----:R-:W-:Y:S01]  /*ccc0*/  LEA R12, R0.reuse, UR49, 0x3 ;  /* 0x00000031000c7c11 */ /* 0x042fe2000f8e18ff */
[----:B------:R-:W-:Y:S01]  /*ccd0*/  @!P4 IMAD R14, R0, 0x2000, R20 ;  /* 0x00002000000ec824 */ /* 0x000fe200078e0214 */
[----:B------:R-:W-:Y:S01]  /*cce0*/  SHF.L.U32 R13, R2, 0x1f, RZ ;  /* 0x0000001f020d7819 */ /* 0x000fe200000006ff */
[----:B------:R-:W-:Y:S03]  /*ccf0*/  BSSY B1, `(.L_x_115) ;  /* 0x0000004000017945 */ /* 0x000fe60003800000 */
[----:B------:R-:W1:Y:S01]  /*cd00*/  SYNCS.PHASECHK.TRANS64.TRYWAIT P3, [R12+URZ+0x30], R13 ;  /* 0x0000300d0c0075a7 */ /* 0x000e62000806017f */
[----:B------:R-:W-:Y:S01]  /*cd10*/  @!P4 LEA R15, R19, R14, 0x1 ;  /* 0x0000000e130fc211 */ /* 0x000fe200078e08ff */
[----:B-1----:R-:W-:Y:S06]  /*cd20*/  @!P3 BRA `(.L_x_116) ;  /* 0x00000090004cb947 */ /* 0x002fec0003800000 */
.L_x_365:
[----:B------:R-:W-:Y:S05]  /*cd30*/  BSYNC B1 ;  /* 0x0000000000017941 */ /* 0x000fea0003800000 */
.L_x_115:
        /* <DEDUP_REMOVED lines=8> */
.L_x_113:
[----:B------:R-:W-:Y:S05]  /*cdc0*/  BSYNC B0 ;  /* 0x0000000000007941 */ /* 0x000fea0003800000 */
.L_x_112:
[----:B-1----:R-:W2:Y:S04]  /*cdd0*/  LDL.LU R13, [R1+0xc0] ;  /* 0x0000c000010d7983 */ /* 0x002ea80000300800 */
[----:B------:R-:W5:Y:S04]  /*cde0*/  LDL.LU R14, [R1+0xc4] ;  /* 0x0000c400010e7983 */ /* 0x000f680000300800 */
[----:B------:R-:W4:Y:S04]  /*cdf0*/  LDL.LU R12, [R1+0xc8] ;  /* 0x0000c800010c7983 */ /* 0x000f280000300800 */
        /* <DEDUP_REMOVED lines=12> */
[----:B------:R-:W4:Y:S01]  /*cec0*/  LDL.LU R41, [R1+0xfc] ;  /* 0x0000fc0001297983 */ /* 0x000f220000300800 */
[--C-:B---3--:R-:W-:Y:S01]  /*ced0*/  HADD2.F32 R24, -RZ, R9.reuse.H0_H0 ;  /* 0x20000009ff187230 */ /* 0x108fe20000004100 */
[----:B------:R-:W-:Y:S05]  /*cee0*/  WARPSYNC.ALL ;  /* 0x0000000000007948 */ /* 0x000fea0003800000 */
[----:B------:R-:W-:Y:S01]  /*cef0*/  HADD2.F32 R26, -RZ, R9.H1_H1 ;  /* 0x30000009ff1a7230 */ /* 0x000fe20000004100 */
[----:B------:R-:W-:Y:S01]  /*cf00*/  BSSY B0, `(.L_x_117) ;  /* 0x000004a000007945 */ /* 0x000fe20003800000 */
[C---:B--2---:R-:W-:Y:S01]  /*cf10*/  FMUL R13, R17.reuse, R13 ;  /* 0x0000000d110d7220 */ /* 0x044fe20000400000 */
[----:B-----5:R-:W-:Y:S01]  /*cf20*/  FMUL R15, R17, R14 ;  /* 0x0000000e110f7220 */ /* 0x020fe20000400000 */
[----:B------:R-:W-:-:S02]  /*cf30*/  HADD2.F32 R14, -RZ, R8.H1_H1 ;  /* 0x30000008ff0e7230 */ /* 0x000fc40000004100 */
[C---:B----4-:R-:W-:Y:S01]  /*cf40*/  FMUL R25, R17.reuse, R12 ;  /* 0x0000000c11197220 */ /* 0x050fe20000400000 */
[----:B------:R-:W-:Y:S02]  /*cf50*/  HADD2.F32 R12, -RZ, R8.H0_H0 ;  /* 0x20000008ff0c7230 */ /* 0x000fe40000004100 */
[C---:B------:R-:W-:Y:S01]  /*cf60*/  FFMA R15, R16.reuse, R14, R15 ;  /* 0x0000000e100f7223 */ /* 0x040fe2000000000f */
[C---:B------:R-:W-:Y:S02]  /*cf70*/  FMUL R27, R17.reuse, R27 ;  /* 0x0000001b111b7220 */ /* 0x040fe40000400000 */
[C---:B------:R-:W-:Y:S01]  /*cf80*/  FFMA R12, R16.reuse, R12, R13 ;  /* 0x0000000c100c7223 */ /* 0x040fe2000000000d */
[C---:B------:R-:W-:Y:S01]  /*cf90*/  FFMA R13, R16.reuse, R24, R25 ;  /* 0x00000018100d7223 */ /* 0x040fe20000000019 */
[----:B------:R-:W-:Y:S01]  /*cfa0*/  FFMA R14, R16, R26, R27 ;  /* 0x0000001a100e7223 */ /* 0x000fe2000000001b */
[--C-:B------:R-:W-:Y:S02]  /*cfb0*/  HADD2.F32 R24, -RZ, R10.reuse.H0_H0 ;  /* 0x2000000aff187230 */ /* 0x100fe40000004100 */
[----:B------:R-:W-:Y:S01]  /*cfc0*/  FMUL R25, R17, R32 ;  /* 0x0000002011197220 */ /* 0x000fe20000400000 */
[----:B------:R-:W-:-:S02]  /*cfd0*/  HADD2.F32 R26, -RZ, R10.H1_H1 ;  /* 0x3000000aff1a7230 */ /* 0x000fc40000004100 */
[C---:B------:R-:W-:Y:S01]  /*cfe0*/  FMUL R27, R17.reuse, R31 ;  /* 0x0000001f111b7220 */ /* 0x040fe20000400000 */
[--C-:B------:R-:W-:Y:S02]  /*cff0*/  HADD2.F32 R32, -RZ, R11.reuse.H1_H1 ;  /* 0x3000000bff207230 */ /* 0x100fe40000004100 */
[----:B------:R-:W-:Y:S01]  /*d000*/  FFMA R25, R16, R24, R25 ;  /* 0x0000001810197223 */ /* 0x000fe20000000019 */
[----:B------:R-:W-:Y:S01]  /*d010*/  F2FP.RELU.F16.F32.PACK_AB R13, R14, R13 ;  /* 0x0000000d0e0d723e */ /* 0x000fe200000008ff */
[----:B------:R-:W-:Y:S01]  /*d020*/  FMUL R31, R17, R30 ;  /* 0x0000001e111f7220 */ /* 0x000fe20000400000 */
[----:B------:R-:W-:Y:S02]  /*d030*/  HADD2.F32 R30, -RZ, R11.H0_H0 ;  /* 0x2000000bff1e7230 */ /* 0x000fe40000004100 */
[C---:B------:R-:W-:Y:S01]  /*d040*/  FFMA R24, R16.reuse, R26, R27 ;  /* 0x0000001a10187223 */ /* 0x040fe2000000001b */
[----:B------:R-:W-:Y:S01]  /*d050*/  F2FP.RELU.F16.F32.PACK_AB R12, R15, R12 ;  /* 0x0000000c0f0c723e */ /* 0x000fe200000008ff */
[----:B------:R-:W-:Y:S01]  /*d060*/  FMUL R33, R17, R33 ;  /* 0x0000002111217220 */ /* 0x000fe20000400000 */
[----:B------:R-:W-:Y:S01]  /*d070*/  FFMA R31, R16, R30, R31 ;  /* 0x0000001e101f7223 */ /* 0x000fe2000000001f */
[----:B------:R-:W-:-:S02]  /*d080*/  HADD2.F32 R30, -RZ, R4.H0_H0 ;  /* 0x20000004ff1e7230 */ /* 0x000fc40000004100 */
[----:B------:R-:W-:Y:S01]  /*d090*/  FFMA R26, R16, R32, R33 ;  /* 0x00000020101a7223 */ /* 0x000fe20000000021 */
[C---:B------:R-:W-:Y:S01]  /*d0a0*/  FMUL R27, R17.reuse, R36 ;  /* 0x00000024111b7220 */ /* 0x040fe20000400000 */
[----:B------:R-:W-:Y:S01]  /*d0b0*/  HADD2.F32 R32, -RZ, R4.H1_H1 ;  /* 0x30000004ff207230 */ /* 0x000fe20000004100 */
[----:B------:R-:W-:Y:S01]  /*d0c0*/  F2FP.RELU.F16.F32.PACK_AB R14, R24, R25 ;  /* 0x00000019180e723e */ /* 0x000fe200000008ff */
[C---:B------:R-:W-:Y:S01]  /*d0d0*/  FMUL R33, R17.reuse, R35 ;  /* 0x0000002311217220 */ /* 0x040fe20000400000 */
[--C-:B------:R-:W-:Y:S02]  /*d0e0*/  HADD2.F32 R36, -RZ, R5.reuse.H1_H1 ;  /* 0x30000005ff247230 */ /* 0x100fe40000004100 */
[----:B------:R-:W-:Y:S01]  /*d0f0*/  FFMA R27, R16, R30, R27 ;  /* 0x0000001e101b7223 */ /* 0x000fe2000000001b */
[----:B------:R-:W-:Y:S01]  /*d100*/  F2FP.RELU.F16.F32.PACK_AB R15, R26, R31 ;  /* 0x0000001f1a0f723e */ /* 0x000fe200000008ff */
[----:B------:R-:W-:Y:S01]  /*d110*/  FMUL R35, R17, R34 ;  /* 0x0000002211237220 */ /* 0x000fe20000400000 */
[----:B------:R-:W-:-:S02]  /*d120*/  HADD2.F32 R34, -RZ, R5.H0_H0 ;  /* 0x20000005ff227230 */ /* 0x000fc40000004100 */
[C---:B------:R-:W-:Y:S01]  /*d130*/  FFMA R30, R16.reuse, R32, R33 ;  /* 0x00000020101e7223 */ /* 0x040fe20000000021 */
[C---:B------:R-:W-:Y:S01]  /*d140*/  FMUL R37, R17.reuse, R37 ;  /* 0x0000002511257220 */ /* 0x040fe20000400000 */
[----:B------:R1:W-:Y:S01]  /*d150*/  STSM.16.M88.4 [R3+0x4200], R12 ;  /* 0x0042000c03007844 */ /* 0x0003e20000000200 */
[C---:B------:R-:W-:Y:S01]  /*d160*/  FFMA R35, R16.reuse, R34, R35 ;  /* 0x0000002210237223 */ /* 0x040fe20000000023 */
[--C-:B------:R-:W-:Y:S02]  /*d170*/  HADD2.F32 R34, -RZ, R6.reuse.H0_H0 ;  /* 0x20000006ff227230 */ /* 0x100fe40000004100 */
[----:B------:R-:W-:Y:S01]  /*d180*/  FFMA R32, R16, R36, R37 ;  /* 0x0000002410207223 */ /* 0x000fe20000000025 */
[C---:B------:R-:W-:Y:S01]  /*d190*/  FMUL R33, R17.reuse, R40 ;  /* 0x0000002811217220 */ /* 0x040fe20000400000 */
[----:B------:R-:W-:Y:S01]  /*d1a0*/  HADD2.F32 R36, -RZ, R6.H1_H1 ;  /* 0x30000006ff247230 */ /* 0x000fe20000004100 */
[----:B------:R-:W-:Y:S01]  /*d1b0*/  F2FP.RELU.F16.F32.PACK_AB R24, R30, R27 ;  /* 0x0000001b1e18723e */ /* 0x000fe200000008ff */
[----:B------:R-:W-:Y:S01]  /*d1c0*/  FMUL R37, R17, R39 ;  /* 0x0000002711257220 */ /* 0x000fe20000400000 */
[----:B------:R-:W-:-:S02]  /*d1d0*/  HADD2.F32 R40, -RZ, R7.H1_H1 ;  /* 0x30000007ff287230 */ /* 0x000fc40000004100 */
[----:B------:R-:W-:Y:S01]  /*d1e0*/  FFMA R33, R16, R34, R33 ;  /* 0x0000002210217223 */ /* 0x000fe20000000021 */
[----:B------:R-:W-:Y:S01]  /*d1f0*/  F2FP.RELU.F16.F32.PACK_AB R25, R32, R35 ;  /* 0x000000232019723e */ /* 0x000fe200000008ff */
[C---:B------:R-:W-:Y:S01]  /*d200*/  FMUL R39, R17.reuse, R38 ;  /* 0x0000002611277220 */ /* 0x040fe20000400000 */
[----:B------:R-:W-:Y:S02]  /*d210*/  HADD2.F32 R38, -RZ, R7.H0_H0 ;  /* 0x20000007ff267230 */ /* 0x000fe40000004100 */
[C---:B------:R-:W-:Y:S01]  /*d220*/  FFMA R34, R16.reuse, R36, R37 ;  /* 0x0000002410227223 */ /* 0x040fe20000000025 */
[----:B------:R-:W-:Y:S02]  /*d230*/  FMUL R41, R17, R41 ;  /* 0x0000002911297220 */ /* 0x000fe40000400000 */
[----:B------:R-:W-:Y:S02]  /*d240*/  FFMA R39, R16, R38, R39 ;  /* 0x0000002610277223 */ /* 0x000fe40000000027 */
[----:B------:R-:W-:Y:S01]  /*d250*/  F2FP.RELU.F16.F32.PACK_AB R26, R34, R33 ;  /* 0x00000021221a723e */ /* 0x000fe200000008ff */
        /* <DEDUP_REMOVED lines=20> */
.L_x_118:
[----:B------:R-:W-:Y:S05]  /*d3a0*/  BSYNC B0 ;  /* 0x0000000000007941 */ /* 0x000fea0003800000 */
.L_x_117:
[----:B------:R-:W-:Y:S06]  /*d3b0*/  BAR.SYNC.DEFER_BLOCKING 0x1, 0x100 ;  /* 0x0044000000007b1d */ /* 0x000fec0000010000 */
[----:B------:R-:W-:Y:S04]  /*d3c0*/  BSSY B0, `(.L_x_119) ;  /* 0x0000009000007945 */ /* 0x000fe80003800000 */
[----:B------:R-:W-:Y:S05]  /*d3d0*/  @P0 BRA `(.L_x_120) ;  /* 0x00000000001c0947 */ /* 0x000fea0003800000 */
[----:B------:R-:W-:-:S13]  /*d3e0*/  ISETP.NE.AND P3, PT, R18, 0x3, PT ;  /* 0x000000031200780c */ /* 0x000fda0003f65270 */
[----:B------:R-:W-:Y:S05]  /*d3f0*/  @!P3 BRA `(.L_x_121) ;  /* 0x000000000004b947 */ /* 0x000fea0003800000 */
[----:B------:R-:W-:Y:S01]  /*d400*/  BPT.TRAP 0x1 ;  /* 0x000000040000795c */ /* 0x000fe20000300000 */
.L_x_121:
[----:B------:R-:W-:-:S04]  /*d410*/  ULEA UR4, UR5, UR49, 0x3 ;  /* 0x0000003105047291 */ /* 0x000fc8000f8e183f */
[----:B------:R-:W-:-:S04]  /*d420*/  UIADD3 UR4, UR4, 0x50, URZ ;  /* 0x0000005004047890 */ /* 0x000fc8000fffe03f */
[----:B------:R-:W-:-:S09]  /*d430*/  UPRMT UR4, UR48, 0x654, UR4 ;  /* 0x0000065430047896 */ /* 0x000fd20008000004 */
[----:B------:R-:W-:Y:S03]  /*d440*/  SYNCS.ARRIVE.TRANS64.RED.A1T0 RZ, [UR4], RZ ;  /* 0x000000ffffff79a7 */ /* 0x000fe60008100404 */
.L_x_120:
[----:B------:R-:W-:Y:S05]  /*d450*/  BSYNC B0 ;  /* 0x0000000000007941 */ /* 0x000fea0003800000 */
.L_x_119:
        /* <DEDUP_REMOVED lines=8> */
.L_x_124:
[C---:B-1----:R-:W-:Y:S01]  /*d4e0*/  LEA R12, R0.reuse, UR49, 0x3 ;  /* 0x00000031000c7c11 */ /* 0x042fe2000f8e18ff */
[----:B------:R-:W-:Y:S01]  /*d4f0*/  @!P4 IMAD R14, R0, 0x2000, R20 ;  /* 0x00002000000ec824 */ /* 0x000fe200078e0214 */
[----:B------:R-:W-:Y:S01]  /*d500*/  SHF.L.U32 R13, R2, 0x1f, RZ ;  /* 0x0000001f020d7819 */ /* 0x000fe200000006ff */
[----:B------:R-:W-:Y:S03]  /*d510*/  BSSY B1, `(.L_x_125) ;  /* 0x0000004000017945 */ /* 0x000fe60003800000 */
[----:B------:R-:W1:Y:S01]  /*d520*/  SYNCS.PHASECHK.TRANS64.TRYWAIT P3, [R12+URZ+0x30], R13 ;  /* 0x0000300d0c0075a7 */ /* 0x000e62000806017f */
[----:B------:R-:W-:Y:S01]  /*d530*/  @!P4 LEA R15, R19, R14, 0x1 ;  /* 0x0000000e130fc211 */ /* 0x000fe200078e08ff */
[----:B-1----:R-:W-:Y:S06]  /*d540*/  @!P3 BRA `(.L_x_126) ;  /* 0x000000880058b947 */ /* 0x002fec0003800000 */
.L_x_366:
[----:B------:R-:W-:Y:S05]  /*d550*/  BSYNC B1 ;  /* 0x0000000000017941 */ /* 0x000fea0003800000 */
.L_x_125:
        /* <DEDUP_REMOVED lines=8> */
.L_x_123:
[----:B------:R-:W-:Y:S05]  /*d5e0*/  BSYNC B0 ;  /* 0x0000000000007941 */ /* 0x000fea0003800000 */
.L_x_122:
        /* <DEDUP_REMOVED lines=77> */
.L_x_128:
[----:B------:R-:W-:Y:S05]  /*dac0*/  BSYNC B0 ;  /* 0x0000000000007941 */ /* 0x000fea0003800000 */
.L_x_127:
[----:B------:R-:W-:Y:S06]  /*dad0*/  BAR.SYNC.DEFER_BLOCKING 0x1, 0x100 ;  /* 0x0044000000007b1d */ /* 0x000fec0000010000 */
[----:B------:R-:W-:Y:S04]  /*dae0*/  BSSY B0, `(.L_x_129) ;  /* 0x0000009000007945 */ /* 0x000fe80003800000 */
[----:B------:R-:W-:Y:S05]  /*daf0*/  @P0 BRA `(.L_x_130) ;  /* 0x00000000001c0947 */ /* 0x000fea0003800000 */
[----:B------:R-:W-:-:S13]  /*db00*/  ISETP.NE.AND P3, PT, R18, 0x3, PT ;  /* 0x000000031200780c */ /* 0x000fda0003f65270 */
[----:B------:R-:W-:Y:S05]  /*db10*/  @!P3 BRA `(.L_x_131) ;  /* 0x000000000004b947 */ /* 0x000fea0003800000 */
[----:B------:R-:W-:Y:S01]  /*db20*/  BPT.TRAP 0x1 ;  /* 0x000000040000795c */ /* 0x000fe20000300000 */
.L_x_131:
[----:B------:R-:W-:-:S04]  /*db30*/  ULEA UR4, UR5, UR49, 0x3 ;  /* 0x0000003105047291 */ /* 0x000fc8000f8e183f */
[----:B------:R-:W-:-:S04]  /*db40*/  UIADD3 UR4, UR4, 0x50, URZ ;  /* 0x0000005004047890 */ /* 0x000fc8000fffe03f */
[----:B------:R-:W-:-:S09]  /*db50*/  UPRMT UR4, UR48, 0x654, UR4 ;  /* 0x0000065430047896 */ /* 0x000fd20008000004 */
[----:B------:R-:W-:Y:S03]  /*db60*/  SYNCS.ARRIVE.TRANS64.RED.A1T0 RZ, [UR4], RZ ;  /* 0x000000ffffff79a7 */ /* 0x000fe60008100404 */
.L_x_130:
[----:B------:R-:W-:Y:S05]  /*db70*/  BSYNC B0 ;  /* 0x0000000000007941 */ /* 0x000fea0003800000 */
.L_x_129:
        /* <DEDUP_REMOVED lines=8> */
.L_x_134:
[C---:B-1----:R-:W-:Y:S01]  /*dc00*/  LEA R12, R0.reuse, UR49, 0x3 ;  /* 0x00000031000c7c11 */ /* 0x042fe2000f8e18ff */
[----:B------:R-:W-:Y:S01]  /*dc10*/  @!P4 IMAD R14, R0, 0x2000, R20 ;  /* 0x00002000000ec824 */ /* 0x000fe200078e0214 */
[----:B------:R-:W-:Y:S01]  /*dc20*/  SHF.L.U32 R13, R2, 0x1f, RZ ;  /* 0x0000001f020d7819 */ /* 0x000fe200000006ff */
[----:B------:R-:W-:Y:S03]  /*dc30*/  BSSY B1, `(.L_x_135) ;  /* 0x0000004000017945 */ /* 0x000fe60003800000 */
[----:B------:R-:W1:Y:S01]  /*dc40*/  SYNCS.PHASECHK.TRANS64.TRYWAIT P3, [R12+URZ+0x30], R13 ;  /* 0x0000300d0c0075a7 */ /* 0x000e62000806017f */
[----:B------:R-:W-:Y:S01]  /*dc50*/  @!P4 LEA R15, R19, R14, 0x1 ;  /* 0x0000000e130fc211 */ /* 0x000fe200078e08ff */
[----:B-1----:R-:W-:Y:S06]  /*dc60*/  @!P3 BRA `(.L_x_136) ;  /* 0x0000008000a4b947 */ /* 0x002fec0003800000 */
.L_x_367:
[----:B------:R-:W-:Y:S05]  /*dc70*/  BSYNC B1 ;  /* 0x0000000000017941 */ /* 0x000fea0003800000 */
.L_x_135:
        /* <DEDUP_REMOVED lines=8> */
.L_x_133:
[----:B------:R-:W-:Y:S05]  /*dd00*/  BSYNC B0 ;  /* 0x0000000000007941 */ /* 0x000fea0003800000 */
.L_x_132:
        /* <DEDUP_REMOVED lines=93> */
.L_x_138:
[----:B------:R-:W-:Y:S05]  /*e2e0*/  BSYNC B0 ;  /* 0x0000000000007941 */ /* 0x000fea0003800000 */
.L_x_137:
[----:B------:R-:W-:Y:S06]  /*e2f0*/  BAR.SYNC.DEFER_BLOCKING 0x1, 0x100 ;  /* 0x0044000000007b1d */ /* 0x000fec0000010000 */
[----:B------:R-:W-:Y:S04]  /*e300*/  BSSY B0, `(.L_x_139) ;  /* 0x0000009000007945 */ /* 0x000fe80003800000 */
[----:B------:R-:W-:Y:S05]  /*e310*/  @P0 BRA `(.L_x_140) ;  /* 0x00000000001c0947 */ /* 0x000fea0003800000 */
[----:B------:R-:W-:-:S13]  /*e320*/  ISETP.NE.AND P3, PT, R18, 0x3, PT ;  /* 0x000000031200780c */ /* 0x000fda0003f65270 */
[----:B------:R-:W-:Y:S05]  /*e330*/  @!P3 BRA `(.L_x_141) ;  /* 0x000000000004b947 */ /* 0x000fea0003800000 */
[----:B------:R-:W-:Y:S01]  /*e340*/  BPT.TRAP 0x1 ;  /* 0x000000040000795c */ /* 0x000fe20000300000 */
.L_x_141:
[----:B------:R-:W-:-:S04]  /*e350*/  ULEA UR4, UR5, UR49, 0x3 ;  /* 0x0000003105047291 */ /* 0x000fc8000f8e183f */
[----:B------:R-:W-:-:S04]  /*e360*/  UIADD3 UR4, UR4, 0x50, URZ ;  /* 0x0000005004047890 */ /* 0x000fc8000fffe03f */
[----:B------:R-:W-:-:S09]  /*e370*/  UPRMT UR4, UR48, 0x654, UR4 ;  /* 0x0000065430047896 */ /* 0x000fd20008000004 */
[----:B------:R-:W-:Y:S03]  /*e380*/  SYNCS.ARRIVE.TRANS64.RED.A1T0 RZ, [UR4], RZ ;  /* 0x000000ffffff79a7 */ /* 0x000fe60008100404 */
.L_x_140:
[----:B------:R-:W-:Y:S05]  /*e390*/  BSYNC B0 ;  /* 0x0000000000007941 */ /* 0x000fea0003800000 */
.L_x_139:
        /* <DEDUP_REMOVED lines=8> */
.L_x_144:
[C---:B-1----:R-:W-:Y:S01]  /*e420*/  LEA R12, R0.reuse, UR49, 0x3 ;  /* 0x00000031000c7c11 */ /* 0x042fe2000f8e18ff */
[----:B------:R-:W-:Y:S01]  /*e430*/  @!P4 IMAD R14, R0, 0x2000, R20 ;  /* 0x00002000000ec824 */ /* 0x000fe200078e0214 */
[----:B------:R-:W-:Y:S01]  /*e440*/  SHF.L.U32 R13, R2, 0x1f, RZ ;  /* 0x0000001f020d7819 */ /* 0x000fe200000006ff */
[----:B------:R-:W-:Y:S03]  /*e450*/  BSSY B1, `(.L_x_145) ;  /* 0x0000004000017945 */ /* 0x000fe60003800000 */
[----:B------:R-:W1:Y:S01]  /*e460*/  SYNCS.PHASECHK.TRANS64.TRYWAIT P3, [R12+URZ+0x30], R13 ;  /* 0x0000300d0c0075a7 */ /* 0x000e62000806017f */
[----:B------:R-:W-:Y:S01]  /*e470*/  @!P4 LEA R15, R19, R14, 0x1 ;  /* 0x0000000e130fc211 */ /* 0x000fe200078e08ff */
[----:B-1----:R-:W-:Y:S06]  /*e480*/  @!P3 BRA `(.L_x_146) ;  /* 0x0000007800b0b947 */ /* 0x002fec0003800000 */
.L_x_368:
[----:B------:R-:W-:Y:S05]  /*e490*/  BSYNC B1 ;  /* 0x0000000000017941 */ /* 0x000fea0003800000 */
.L_x_145:
        /* <DEDUP_REMOVED lines=8> */
.L_x_143:
[----:B------:R-:W-:Y:S05]  /*e520*/  BSYNC B0 ;  /* 0x0000000000007941 */ /* 0x000fea0003800000 */
.L_x_142:
        /* <DEDUP_REMOVED lines=77> */
.L_x_148:
[----:B------:R-:W-:Y:S05]  /*ea00*/  BSYNC B0 ;  /* 0x0000000000007941 */ /* 0x000fea0003800000 */
.L_x_147:
[----:B------:R-:W-:Y:S06]  /*ea10*/  BAR.SYNC.DEFER_BLOCKING 0x1, 0x100 ;  /* 0x0044000000007b1d */ /* 0x000fec0000010000 */
[----:B------:R-:W-:Y:S04]  /*ea20*/  BSSY B0, `(.L_x_149) ;  /* 0x0000009000007945 */ /* 0x000fe80003800000 */
[----:B------:R-:W-:Y:S05]  /*ea30*/  @P0 BRA `(.L_x_150) ;  /* 0x00000000001c0947 */ /* 0x000fea0003800000 */
[----:B------:R-:W-:-:S13]  /*ea40*/  ISETP.NE.AND P3, PT, R18, 0x3, PT ;  /* 0x000000031200780c */ /* 0x000fda0003f65270 */
[----:B------:R-:W-:Y:S05]  /*ea50*/  @!P3 BRA `(.L_x_151) ;  /* 0x000000000004b947 */ /* 0x000fea0003800000 */
[----:B------:R-:W-:Y:S01]  /*ea60*/  BPT.TRAP 0x1 ;  /* 0x000000040000795c */ /* 0x000fe20000300000 */
.L_x_151:
[----:B------:R-:W-:-:S04]  /*ea70*/  ULEA UR4, UR5, UR49, 0x3 ;  /* 0x0000003105047291 */ /* 0x000fc8000f8e183f */
[----:B------:R-:W-:-:S04]  /*ea80*/  UIADD3 UR4, UR4, 0x50, URZ ;  /* 0x0000005004047890 */ /* 0x000fc8000fffe03f */
[----:B------:R-:W-:-:S09]  /*ea90*/  UPRMT UR4, UR48, 0x654, UR4 ;  /* 0x0000065430047896 */ /* 0x000fd20008000004 */
[----:B------:R-:W-:Y:S03]  /*eaa0*/  SYNCS.ARRIVE.TRANS64.RED.A1T0 RZ, [UR4], RZ ;  /* 0x000000ffffff79a7 */ /* 0x000fe60008100404 */
.L_x_150:
[----:B------:R-:W-:Y:S05]  /*eab0*/  BSYNC B0 ;  /* 0x0000000000007941 */ /* 0x000fea0003800000 */
.L_x_149:
        /* <DEDUP_REMOVED lines=8> */
.L_x_154:
[C---:B-1----:R-:W-:Y:S01]  /*eb40*/  LEA R12, R0.reuse, UR49, 0x3 ;  /* 0x00000031000c7c11 */ /* 0x042fe2000f8e18ff */
[----:B------:R-:W-:Y:S01]  /*eb50*/  @!P4 IMAD R14, R0, 0x2000, R20 ;  /* 0x00002000000ec824 */ /* 0x000fe200078e0214 */
[----:B------:R-:W-:Y:S01]  /*eb60*/  SHF.L.U32 R13, R2, 0x1f, RZ ;  /* 0x0000001f020d7819 */ /* 0x000fe200000006ff */
[----:B------:R-:W-:Y:S03]  /*eb70*/  BSSY B1, `(.L_x_155) ;  /* 0x0000004000017945 */ /* 0x000fe60003800000 */
[----:B------:R-:W1:Y:S01]  /*eb80*/  SYNCS.PHASECHK.TRANS64.TRYWAIT P3, [R12+URZ+0x30], R13 ;  /* 0x0000300d0c0075a7 */ /* 0x000e62000806017f */
[----:B------:R-:W-:Y:S01]  /*eb90*/  @!P4 LEA R15, R19, R14, 0x1 ;  /* 0x0000000e130fc211 */ /* 0x000fe200078e08ff */
[----:B-1----:R-:W-:Y:S06]  /*eba0*/  @!P3 BRA `(.L_x_156) ;  /* 0x0000007000fcb947 */ /* 0x002fec0003800000 */
.L_x_369:
[----:B------:R-:W-:Y:S05]  /*ebb0*/  BSYNC B1 ;  /* 0x0000000000017941 */ /* 0x000fea0003800000 */
.L_x_155:
        /* <DEDUP_REMOVED lines=8> */
.L_x_153:
[----:B------:R-:W-:Y:S05]  /*ec40*/  BSYNC B0 ;  /* 0x0000000000007941 */ /* 0x000fea0003800000 */
.L_x_152:
        /* <DEDUP_REMOVED lines=93> */
.L_x_158:
[----:B------:R-:W-:Y:S05]  /*f220*/  BSYNC B0 ;  /* 0x0000000000007941 */ /* 0x000fea0003800000 */
.L_x_157:
[----:B------:R-:W-:Y:S06]  /*f230*/  BAR.SYNC.DEFER_BLOCKING 0x1, 0x100 ;  /* 0x0044000000007b1d */ /* 0x000fec0000010000 */
[----:B------:R-:W-:Y:S04]  /*f240*/  BSSY B0, `(.L_x_159) ;  /* 0x0000009000007945 */ /* 0x000fe80003800000 */
[----:B------:R-:W-:Y:S05]  /*f250*/  @P0 BRA `(.L_x_160) ;  /* 0x00000000001c0947 */ /* 0x000fea0003800000 */
[----:B------:R-:W-:-:S13]  /*f260*/  ISETP.NE.AND P3, PT, R18, 0x3, PT ;  /* 0x000000031200780c */ /* 0x000fda0003f65270 */
[----:B------:R-:W-:Y:S05]  /*f270*/  @!P3 BRA `(.L_x_161) ;  /* 0x000000000004b947 */ /* 0x000fea0003800000 */
[----:B------:R-:W-:Y:S01]  /*f280*/  BPT.TRAP 0x1 ;  /* 0x000000040000795c */ /* 0x000fe20000300000 */
.L_x_161:
[----:B------:R-:W-:-:S04]  /*f290*/  ULEA UR4, UR5, UR49, 0x3 ;  /* 0x0000003105047291 */ /* 0x000fc8000f8e183f */
[----:B------:R-:W-:-:S04]  /*f2a0*/  UIADD3 UR4, UR4, 0x50, URZ ;  /* 0x0000005004047890 */ /* 0x000fc8000fffe03f */
[----:B------:R-:W-:-:S09]  /*f2b0*/  UPRMT UR4, UR48, 0x654, UR4 ;  /* 0x0000065430047896 */ /* 0x000fd20008000004 */
[----:B------:R-:W-:Y:S03]  /*f2c0*/  SYNCS.ARRIVE.TRANS64.RED.A1T0 RZ, [UR4], RZ ;  /* 0x000000ffffff79a7 */ /* 0x000fe60008100404 */
.L_x_160:
[----:B------:R-:W-:Y:S05]  /*f2d0*/  BSYNC B0 ;  /* 0x0000000000007941 */ /* 0x000fea0003800000 */
.L_x_159:
        /* <DEDUP_REMOVED lines=8> */
.L_x_164:
[C---:B-1----:R-:W-:Y:S01]  /*f360*/  LEA R12, R0.reuse, UR49, 0x3 ;  /* 0x00000031000c7c11 */ /* 0x042fe2000f8e18ff */
[----:B------:R-:W-:Y:S01]  /*f370*/  @!P4 IMAD R14, R0, 0x2000, R20 ;  /* 0x00002000000ec824 */ /* 0x000fe200078e0214 */
[----:B------:R-:W-:Y:S01]  /*f380*/  SHF.L.U32 R13, R2, 0x1f, RZ ;  /* 0x0000001f020d7819 */ /* 0x000fe200000006ff */
[----:B------:R-:W-:Y:S03]  /*f390*/  BSSY B1, `(.L_x_165) ;  /* 0x0000004000017945 */ /* 0x000fe60003800000 */
[----:B------:R-:W1:Y:S01]  /*f3a0*/  SYNCS.PHASECHK.TRANS64.TRYWAIT P3, [R12+URZ+0x30], R13 ;  /* 0x0000300d0c0075a7 */ /* 0x000e62000806017f */
[----:B------:R-:W-:Y:S01]  /*f3b0*/  @!P4 LEA R15, R19, R14, 0x1 ;  /* 0x0000000e130fc211 */ /* 0x000fe200078e08ff */
[----:B-1----:R-:W-:Y:S06]  /*f3c0*/  @!P3 BRA `(.L_x_166) ;  /* 0x0000006c0008b947 */ /* 0x002fec0003800000 */
.L_x_370:
[----:B------:R-:W-:Y:S05]  /*f3d0*/  BSYNC B1 ;  /* 0x0000000000017941 */ /* 0x000fea0003800000 */
.L_x_165:
        /* <DEDUP_REMOVED lines=8> */
.L_x_163:
[----:B------:R-:W-:Y:S05]  /*f460*/  BSYNC B0 ;  /* 0x0000000000007941 */ /* 0x000fea0003800000 */
.L_x_162:
        /* <DEDUP_REMOVED lines=77> */
.L_x_168:
[----:B------:R-:W-:Y:S05]  /*f940*/  BSYNC B0 ;  /* 0x0000000000007941 */ /* 0x000fea0003800000 */
.L_x_167:
[----:B------:R-:W-:Y:S06]  /*f950*/  BAR.SYNC.DEFER_BLOCKING 0x1, 0x100 ;  /* 0x0044000000007b1d */ /* 0x000fec0000010000 */
[----:B------:R-:W-:Y:S04]  /*f960*/  BSSY B0, `(.L_x_169) ;  /* 0x0000009000007945 */ /* 0x000fe80003800000 */
[----:B------:R-:W-:Y:S05]  /*f970*/  @P0 BRA `(.L_x_170) ;  /* 0x00000000001c0947 */ /* 0x000fea0003800000 */
[----:B------:R-:W-:-:S13]  /*f980*/  ISETP.NE.AND P3, PT, R18, 0x3, PT ;  /* 0x000000031200780c */ /* 0x000fda0003f65270 */
[----:B------:R-:W-:Y:S05]  /*f990*/  @!P3 BRA `(.L_x_171) ;  /* 0x000000000004b947 */ /* 0x000fea0003800000 */
[----:B------:R-:W-:Y:S01]  /*f9a0*/  BPT.TRAP 0x1 ;  /* 0x000000040000795c */ /* 0x000fe20000300000 */
.L_x_171:
[----:B------:R-:W-:-:S04]  /*f9b0*/  ULEA UR4, UR5, UR49, 0x3 ;  /* 0x0000003105047291 */ /* 0x000fc8000f8e183f */
[----:B------:R-:W-:-:S04]  /*f9c0*/  UIADD3 UR4, UR4, 0x50, URZ ;  /* 0x0000005004047890 */ /* 0x000fc8000fffe03f */
[----:B------:R-:W-:-:S09]  /*f9d0*/  UPRMT UR4, UR48, 0x654, UR4 ;  /* 0x0000065430047896 */ /* 0x000fd20008000004 */
[----:B------:R-:W-:Y:S03]  /*f9e0*/  SYNCS.ARRIVE.TRANS64.RED.A1T0 RZ, [UR4], RZ ;  /* 0x000000ffffff79a7 */ /* 0x000fe60008100404 */
.L_x_170:
[----:B------:R-:W-:Y:S05]  /*f9f0*/  BSYNC B0 ;  /* 0x0000000000007941 */ /* 0x000fea0003800000 */
.L_x_169:
        /* <DEDUP_REMOVED lines=8> */
.L_x_174:
[C---:B-1----:R-:W-:Y:S01]  /*fa80*/  LEA R12, R0.reuse, UR49, 0x3 ;  /* 0x00000031000c7c11 */ /* 0x042fe2000f8e18ff */
[----:B------:R-:W-:Y:S01]  /*fa90*/  @!P4 IMAD R14, R0, 0x2000, R20 ;  /* 0x00002000000ec824 */ /* 0x000fe200078e0214 */
[----:B------:R-:W-:Y:S01]  /*faa0*/  SHF.L.U32 R13, R2, 0x1f, RZ ;  /* 0x0000001f020d7819 */ /* 0x000fe200000006ff */
[----:B------:R-:W-:Y:S03]  /*fab0*/  BSSY B1, `(.L_x_175) ;  /* 0x0000004000017945 */ /* 0x000fe60003800000 */
[----:B------:R-:W1:Y:S01]  /*fac0*/  SYNCS.PHASECHK.TRANS64.TRYWAIT P3, [R12+URZ+0x30], R13 ;  /* 0x0000300d0c0075a7 */ /* 0x000e62000806017f */
[----:B------:R-:W-:Y:S01]  /*fad0*/  @!P4 LEA R15, R19, R14, 0x1 ;  /* 0x0000000e130fc211 */ /* 0x000fe200078e08ff */
[----:B-1----:R-:W-:Y:S06]  /*fae0*/  @!P3 BRA `(.L_x_176) ;  /* 0x000000640054b947 */ /* 0x002fec0003800000 */
.L_x_371:
[----:B------:R-:W-:Y:S05]  /*faf0*/  BSYNC B1 ;  /* 0x0000000000017941 */ /* 0x000fea0003800000 */
.L_x_175:
        /* <DEDUP_REMOVED lines=8> */
.L_x_173:
[----:B------:R-:W-:Y:S05]  /*fb80*/  BSYNC B0 ;  /* 0x0000000000007941 */ /* 0x000fea0003800000 */
.L_x_172:
        /* <DEDUP_REMOVED lines=25> */
[C---:B------:R-:W-:Y:S01]  /*fd20*/  FMUL R27, R17.reuse, R27 ;  /* 0x0000001b111b7220 */ /* 0x040fe20000400000 */
[C---:B------:R-:W-:Y:S02]  /*fd30*/  FFMA R25, R16.reuse, R24, R25 ;  /* 0x0000001810197223 */ /* 0x040fe40000000019 */
        /* <DEDUP_REMOVED lines=10> */
[C---:B------:R-:W-:Y:S01]  /*fde0*/  FMUL R31, R17.reuse, R30 ;  /* 0x0000001e111f7220 */ /* 0x040fe20000400000 */
[----:B------:R-:W-:Y:S02]  /*fdf0*/  HADD2.F32 R30, -RZ, R11.H0_H0 ;  /* 0x2000000bff1e7230 */ /* 0x000fe40000004100 */
[----:B------:R-:W-:Y:S01]  /*fe00*/  FFMA R24, R16, R26, R27 ;  /* 0x0000001a10187223 */ /* 0x000fe2000000001b */
        /* <DEDUP_REMOVED lines=53> */
.L_x_178:
[----:B------:R-:W-:Y:S05]  /*10160*/  BSYNC B0 ;  /* 0x0000000000007941 */ /* 0x000fea0003800000 */
.L_x_177:
[----:B------:R-:W-:Y:S06]  /*10170*/  BAR.SYNC.DEFER_BLOCKING 0x1, 0x100 ;  /* 0x0044000000007b1d */ /* 0x000fec0000010000 */
[----:B------:R-:W-:Y:S04]  /*10180*/  BSSY B0, `(.L_x_179) ;  /* 0x0000009000007945 */ /* 0x000fe80003800000 */
[----:B------:R-:W-:Y:S05]  /*10190*/  @P0 BRA `(.L_x_180) ;  /* 0x00000000001c0947 */ /* 0x000fea0003800000 */
[----:B------:R-:W-:-:S13]  /*101a0*/  ISETP.NE.AND P3, PT, R18, 0x3, PT ;  /* 0x000000031200780c */ /* 0x000fda0003f65270 */
[----:B------:R-:W-:Y:S05]  /*101b0*/  @!P3 BRA `(.L_x_181) ;  /* 0x000000000004b947 */ /* 0x000fea0003800000 */
[----:B------:R-:W-:Y:S01]  /*101c0*/  BPT.TRAP 0x1 ;  /* 0x000000040000795c */ /* 0x000fe20000300000 */
.L_x_181:
[----:B------:R-:W-:-:S04]  /*101d0*/  ULEA UR4, UR5, UR49, 0x3 ;  /* 0x0000003105047291 */ /* 0x000fc8000f8e183f */
[----:B------:R-:W-:-:S04]  /*101e0*/  UIADD3 UR4, UR4, 0x50, URZ ;  /* 0x0000005004047890 */ /* 0x000fc8000fffe03f */
[----:B------:R-:W-:-:S09]  /*101f0*/  UPRMT UR4, UR48, 0x654, UR4 ;  /* 0x0000065430047896 */ /* 0x000fd20008000004 */
[----:B------:R-:W-:Y:S03]  /*10200*/  SYNCS.ARRIVE.TRANS64.RED.A1T0 RZ, [UR4], RZ ;  /* 0x000000ffffff79a7 */ /* 0x000fe60008100404 */
.L_x_180:
[----:B------:R-:W-:Y:S05]  /*10210*/  BSYNC B0 ;  /* 0x0000000000007941 */ /* 0x000fea0003800000 */
.L_x_179:
        /* <DEDUP_REMOVED lines=8> */
.L_x_184:
[C---:B-1----:R-:W-:Y:S01]  /*102a0*/  LEA R12, R0.reuse, UR49, 0x3 ;  /* 0x00000031000c7c11 */ /* 0x042fe2000f8e18ff */
[----:B------:R-:W-:Y:S01]  /*102b0*/  @!P4 IMAD R14, R0, 0x2000, R20 ;  /* 0x00002000000ec824 */ /* 0x000fe200078e0214 */
[----:B------:R-:W-:Y:S01]  /*102c0*/  SHF.L.U32 R13, R2, 0x1f, RZ ;  /* 0x0000001f020d7819 */ /* 0x000fe200000006ff */
[----:B------:R-:W-:Y:S03]  /*102d0*/  BSSY B1, `(.L_x_185) ;  /* 0x0000004000017945 */ /* 0x000fe60003800000 */
[----:B------:R-:W1:Y:S01]  /*102e0*/  SYNCS.PHASECHK.TRANS64.TRYWAIT P3, [R12+URZ+0x30], R13 ;  /* 0x0000300d0c0075a7 */ /* 0x000e62000806017f */
[----:B------:R-:W-:Y:S01]  /*102f0*/  @!P4 LEA R15, R19, R14, 0x1 ;  /* 0x0000000e130fc211 */ /* 0x000fe200078e08ff */
[----:B-1----:R-:W-:Y:S06]  /*10300*/  @!P3 BRA `(.L_x_186) ;  /* 0x0000005c0060b947 */ /* 0x002fec0003800000 */
.L_x_372:
[----:B------:R-:W-:Y:S05]  /*10310*/  BSYNC B1 ;  /* 0x0000000000017941 */ /* 0x000fea0003800000 */
.L_x_185:
        /* <DEDUP_REMOVED lines=8> */
.L_x_183:
[----:B------:R-:W-:Y:S05]  /*103a0*/  BSYNC B0 ;  /* 0x0000000000007941 */ /* 0x000fea0003800000 */
.L_x_182:
        /* <DEDUP_REMOVED lines=77> */
.L_x_188:
[----:B------:R-:W-:Y:S05]  /*10880*/  BSYNC B0 ;  /* 0x0000000000007941 */ /* 0x000fea0003800000 */
.L_x_187:
[----:B------:R-:W-:Y:S06]  /*10890*/  BAR.SYNC.DEFER_BLOCKING 0x1, 0x100 ;  /* 0x0044000000007b1d */ /* 0x000fec0000010000 */
[----:B------:R-:W-:Y:S04]  /*108a0*/  BSSY B0, `(.L_x_189) ;  /* 0x0000009000007945 */ /* 0x000fe80003800000 */
[----:B------:R-:W-:Y:S05]  /*108b0*/  @P0 BRA `(.L_x_190) ;  /* 0x00000000001c0947 */ /* 0x000fea0003800000 */
[----:B------:R-:W-:-:S13]  /*108c0*/  ISETP.NE.AND P3, PT, R18, 0x3, PT ;  /* 0x000000031200780c */ /* 0x000fda0003f65270 */
[----:B------:R-:W-:Y:S05]  /*108d0*/  @!P3 BRA `(.L_x_191) ;  /* 0x000000000004b947 */ /* 0x000fea0003800000 */
[----:B------:R-:W-:Y:S01]  /*108e0*/  BPT.TRAP 0x1 ;  /* 0x000000040000795c */ /* 0x000fe20000300000 */
.L_x_191:
[----:B------:R-:W-:-:S04]  /*108f0*/  ULEA UR4, UR5, UR49, 0x3 ;  /* 0x0000003105047291 */ /* 0x000fc8000f8e183f */
[----:B------:R-:W-:-:S04]  /*10900*/  UIADD3 UR4, UR4, 0x50, URZ ;  /* 0x0000005004047890 */ /* 0x000fc8000fffe03f */
[----:B------:R-:W-:-:S09]  /*10910*/  UPRMT UR4, UR48, 0x654, UR4 ;  /* 0x0000065430047896 */ /* 0x000fd20008000004 */
[----:B------:R-:W-:Y:S03]  /*10920*/  SYNCS.ARRIVE.TRANS64.RED.A1T0 RZ, [UR4], RZ ;  /* 0x000000ffffff79a7 */ /* 0x000fe60008100404 */
.L_x_190:
[----:B------:R-:W-:Y:S05]  /*10930*/  BSYNC B0 ;  /* 0x0000000000007941 */ /* 0x000fea0003800000 */
.L_x_189:
        /* <DEDUP_REMOVED lines=8> */
.L_x_194:
[C---:B-1----:R-:W-:Y:S01]  /*109c0*/  LEA R12, R0.reuse, UR49, 0x3 ;  /* 0x00000031000c7c11 */ /* 0x042fe2000f8e18ff */
[----:B------:R-:W-:Y:S01]  /*109d0*/  @!P4 IMAD R14, R0, 0x2000, R20 ;  /* 0x00002000000ec824 */ /* 0x000fe200078e0214 */
[----:B------:R-:W-:Y:S01]  /*109e0*/  SHF.L.U32 R13, R2, 0x1f, RZ ;  /* 0x0000001f020d7819 */ /* 0x000fe200000006ff */
[----:B------:R-:W-:Y:S03]  /*109f0*/  BSSY B1, `(.L_x_195) ;  /* 0x0000004000017945 */ /* 0x000fe60003800000 */
[----:B------:R-:W1:Y:S01]  /*10a00*/  SYNCS.PHASECHK.TRANS64.TRYWAIT P3, [R12+URZ+0x30], R13 ;  /* 0x0000300d0c0075a7 */ /* 0x000e62000806017f */
[----:B------:R-:W-:Y:S01]  /*10a10*/  @!P4 LEA R15, R19, R14, 0x1 ;  /* 0x0000000e130fc211 */ /* 0x000fe200078e08ff */
[----:B-1----:R-:W-:Y:S06]  /*10a20*/  @!P3 BRA `(.L_x_196) ;  /* 0x0000005400acb947 */ /* 0x002fec0003800000 */
.L_x_373:
[----:B------:R-:W-:Y:S05]  /*10a30*/  BSYNC B1 ;  /* 0x0000000000017941 */ /* 0x000fea0003800000 */
.L_x_195:
        /* <DEDUP_REMOVED lines=8> */
.L_x_193:
[----:B------:R-:W-:Y:S05]  /*10ac0*/  BSYNC B0 ;  /* 0x0000000000007941 */ /* 0x000fea0003800000 */
.L_x_192:
[----:B-1----:R-:W2:Y:S04]  /*10ad0*/  LDL.LU R13, [R1+0x1c0] ;  /* 0x0001c000010d7983 */ /* 0x002ea80000300800 */
        /* <DEDUP_REMOVED lines=15> */
[--C-:B----4-:R-:W-:Y:S01]  /*10bd0*/  HADD2.F32 R38, -RZ, R7.reuse.H0_H0 ;  /* 0x20000007ff267230 */ /* 0x110fe20000004100 */
[----:B------:R-:W-:Y:S05]  /*10be0*/  WARPSYNC.ALL ;  /* 0x0000000000007948 */ /* 0x000fea0003800000 */
[----:B------:R-:W-:Y:S01]  /*10bf0*/  HADD2.F32 R40, -RZ, R7.H1_H1 ;  /* 0x30000007ff287230 */ /* 0x000fe20000004100 */
[----:B------:R-:W-:Y:S01]  /*10c00*/  BSSY B0, `(.L_x_197) ;  /* 0x000004a000007945 */ /* 0x000fe20003800000 */
[C---:B--2---:R-:W-:Y:S01]  /*10c10*/  FMUL R13, R17.reuse, R13 ;  /* 0x0000000d110d7220 */ /* 0x044fe20000400000 */
[C---:B-----5:R-:W-:Y:S01]  /*10c20*/  FMUL R15, R17.reuse, R15 ;  /* 0x0000000f110f7220 */ /* 0x060fe20000400000 */
[C---:B---3--:R-:W-:Y:S01]  /*10c30*/  FMUL R25, R17.reuse, R25 ;  /* 0x0000001911197220 */ /* 0x048fe20000400000 */
[C---:B------:R-:W-:Y:S01]  /*10c40*/  FMUL R27, R17.reuse, R27 ;  /* 0x0000001b111b7220 */ /* 0x040fe20000400000 */
[C---:B------:R-:W-:Y:S01]  /*10c50*/  FMUL R29, R17.reuse, R29 ;  /* 0x0000001d111d7220 */ /* 0x040fe20000400000 */
[C---:B------:R-:W-:Y:S01]  /*10c60*/  FMUL R31, R17.reuse, R31 ;  /* 0x0000001f111f7220 */ /* 0x040fe20000400000 */
[C---:B------:R-:W-:Y:S01]  /*10c70*/  FMUL R33, R17.reuse, R33 ;  /* 0x0000002111217220 */ /* 0x040fe20000400000 */
[C---:B------:R-:W-:Y:S01]  /*10c80*/  FMUL R35, R17.reuse, R35 ;  /* 0x0000002311237220 */ /* 0x040fe20000400000 */
[----:B------:R-:W-:Y:S01]  /*10c90*/  FMUL R37, R17, R36 ;  /* 0x0000002411257220 */ /* 0x000fe20000400000 */
[----:B------:R-:W-:-:S02]  /*10ca0*/  HADD2.F32 R36, -RZ, R6.H1_H1 ;  /* 0x30000006ff247230 */ /* 0x000fc40000004100 */
[C---:B------:R-:W-:Y:S01]  /*10cb0*/  FMUL R39, R17.reuse, R34 ;  /* 0x0000002211277220 */ /* 0x040fe20000400000 */
[----:B------:R-:W-:Y:S02]  /*10cc0*/  HADD2.F32 R34, -RZ, R5.H0_H0 ;  /* 0x20000005ff227230 */ /* 0x000fe40000004100 */
[C---:B------:R-:W-:Y:S01]  /*10cd0*/  FMUL R41, R17.reuse, R32 ;  /* 0x0000002011297220 */ /* 0x040fe20000400000 */
[----:B------:R-:W-:Y:S02]  /*10ce0*/  HADD2.F32 R32, -RZ, R4.H1_H1 ;  /* 0x30000004ff207230 */ /* 0x000fe40000004100 */
[----:B------:R-:W-:Y:S01]  /*10cf0*/  FMUL R43, R17, R12 ;  /* 0x0000000c112b7220 */ /* 0x000fe20000400000 */
[----:B------:R-:W-:Y:S02]  /*10d00*/  HADD2.F32 R12, -RZ, R8.H0_H0 ;  /* 0x20000008ff0c7230 */ /* 0x000fe40000004100 */
[----:B------:R-:W-:Y:S01]  /*10d10*/  FFMA R41, R16, R34, R41 ;  /* 0x0000002210297223 */ /* 0x000fe20000000029 */
[----:B------:R-:W-:-:S02]  /*10d20*/  HADD2.F32 R34, -RZ, R6.H0_H0 ;  /* 0x20000006ff227230 */ /* 0x000fc40000004100 */
[C---:B------:R-:W-:Y:S01]  /*10d30*/  FMUL R45, R17.reuse, R30 ;  /* 0x0000001e112d7220 */ /* 0x040fe20000400000 */
[----:B------:R-:W-:Y:S02]  /*10d40*/  HADD2.F32 R30, -RZ, R10.H1_H1 ;  /* 0x3000000aff1e7230 */ /* 0x000fe40000004100 */
[C---:B------:R-:W-:Y:S01]  /*10d50*/  FFMA R13, R16.reuse, R12, R13 ;  /* 0x0000000c100d7223 */ /* 0x040fe2000000000d */
[----:B------:R-:W-:Y:S02]  /*10d60*/  HADD2.F32 R12, -RZ, R8.H1_H1 ;  /* 0x30000008ff0c7230 */ /* 0x000fe40000004100 */
[C---:B------:R-:W-:Y:S01]  /*10d70*/  FMUL R47, R17.reuse, R26 ;  /* 0x0000001a112f7220 */ /* 0x040fe20000400000 */
[----:B------:R-:W-:Y:S02]  /*10d80*/  HADD2.F32 R26, -RZ, R10.H0_H0 ;  /* 0x2000000aff1a7230 */ /* 0x000fe40000004100 */
[----:B------:R-:W-:Y:S01]  /*10d90*/  FFMA R45, R16, R34, R45 ;  /* 0x00000022102d7223 */ /* 0x000fe2000000002d */
[----:B------:R-:W-:Y:S01]  /*10da0*/  FMUL R49, R17, R24 ;  /* 0x0000001811317220 */ /* 0x000fe20000400000 */
[----:B------:R-:W-:-:S02]  /*10db0*/  HADD2.F32 R24, -RZ, R9.H1_H1 ;  /* 0x30000009ff187230 */ /* 0x000fc40000004100 */
[C---:B------:R-:W-:Y:S01]  /*10dc0*/  FFMA R12, R16.reuse, R12, R15 ;  /* 0x0000000c100c7223 */ /* 0x040fe2000000000f */
[C---:B------:R-:W-:Y:S01]  /*10dd0*/  FFMA R29, R16.reuse, R26, R29 ;  /* 0x0000001a101d7223 */ /* 0x040fe2000000001d */
[----:B------:R-:W-:Y:S01]  /*10de0*/  FMUL R51, R17, R14 ;  /* 0x0000000e11337220 */ /* 0x000fe20000400000 */
[----:B------:R-:W-:Y:S02]  /*10df0*/  HADD2.F32 R14, -RZ, R9.H0_H0 ;  /* 0x20000009ff0e7230 */ /* 0x000fe40000004100 */
[C---:B------:R-:W-:Y:S01]  /*10e00*/  FFMA R34, R16.reuse, R36, R47 ;  /* 0x0000002410227223 */ /* 0x040fe2000000002f */
[--C-:B------:R-:W-:Y:S02]  /*10e10*/  HADD2.F32 R15, -RZ, R11.reuse.H0_H0 ;  /* 0x2000000bff0f7230 */ /* 0x100fe40000004100 */
[C---:B------:R-:W-:Y:S01]  /*10e20*/  FFMA R49, R16.reuse, R38, R49 ;  /* 0x0000002610317223 */ /* 0x040fe20000000031 */
[----:B------:R-:W-:Y:S02]  /*10e30*/  HADD2.F32 R26, -RZ, R11.H1_H1 ;  /* 0x3000000bff1a7230 */ /* 0x000fe40000004100 */
[C---:B------:R-:W-:Y:S01]  /*10e40*/  FFMA R25, R16.reuse, R14, R25 ;  /* 0x0000000e10197223 */ /* 0x040fe20000000019 */
[C---:B------:R-:W-:Y:S01]  /*10e50*/  FFMA R14, R16.reuse, R24, R27 ;  /* 0x00000018100e7223 */ /* 0x040fe2000000001b */
[----:B------:R-:W-:Y:S01]  /*10e60*/  FFMA R24, R16, R30, R31 ;  /* 0x0000001e10187223 */ /* 0x000fe2000000001f */
[----:B------:R-:W-:-:S02]  /*10e70*/  HADD2.F32 R30, -RZ, R4.H0_H0 ;  /* 0x20000004ff1e7230 */ /* 0x000fc40000004100 */
[C---:B------:R-:W-:Y:S01]  /*10e80*/  FFMA R33, R16.reuse, R15, R33 ;  /* 0x0000000f10217223 */ /* 0x040fe20000000021 */
[C---:B------:R-:W-:Y:S01]  /*10e90*/  FFMA R26, R16.reuse, R26, R35 ;  /* 0x0000001a101a7223 */ /* 0x040fe20000000023 */
[----:B------:R-:W-:Y:S01]  /*10ea0*/  FFMA R36, R16, R40, R51 ;  /* 0x0000002810247223 */ /* 0x000fe20000000033 */
[----:B------:R-:W-:Y:S01]  /*10eb0*/  F2FP.RELU.F16.F32.PACK_AB R12, R12, R13 ;  /* 0x0000000d0c0c723e */ /* 0x000fe200000008ff */
[C---:B------:R-:W-:Y:S01]  /*10ec0*/  FFMA R37, R16.reuse, R30, R37 ;  /* 0x0000001e10257223 */ /* 0x040fe20000000025 */
[----:B------:R-:W-:Y:S01]  /*10ed0*/  FFMA R30, R16, R32, R39 ;  /* 0x00000020101e7223 */ /* 0x000fe20000000027 */
[----:B------:R-:W-:Y:S01]  /*10ee0*/  HADD2.F32 R32, -RZ, R5.H1_H1 ;  /* 0x30000005ff207230 */ /* 0x000fe20000004100 */
[----:B------:R-:W-:Y:S02]  /*10ef0*/  F2FP.RELU.F16.F32.PACK_AB R13, R14, R25 ;  /* 0x000000190e0d723e */ /* 0x000fe400000008ff */
[----:B------:R-:W-:Y:S02]  /*10f00*/  F2FP.RELU.F16.F32.PACK_AB R14, R24, R29 ;  /* 0x0000001d180e723e */ /* 0x000fe400000008ff */
[----:B------:R-:W-:Y:S01]  /*10f10*/  FFMA R32, R16, R32, R43 ;  /* 0x0000002010207223 */ /* 0x000fe2000000002b */
[----:B------:R-:W-:-:S02]  /*10f20*/  F2FP.RELU.F16.F32.PACK_AB R15, R26, R33 ;  /* 0x000000211a0f723e */ /* 0x000fc400000008ff */
        /* <DEDUP_REMOVED lines=23> */
.L_x_198:
[----:B------:R-:W-:Y:S05]  /*110a0*/  BSYNC B0 ;  /* 0x0000000000007941 */ /* 0x000fea0003800000 */
.L_x_197:
[----:B------:R-:W-:Y:S06]  /*110b0*/  BAR.SYNC.DEFER_BLOCKING 0x1, 0x100 ;  /* 0x0044000000007b1d */ /* 0x000fec0000010000 */
[----:B------:R-:W-:Y:S04]  /*110c0*/  BSSY B0, `(.L_x_199) ;  /* 0x0000009000007945 */ /* 0x000fe80003800000 */
[----:B------:R-:W-:Y:S05]  /*110d0*/  @P0 BRA `(.L_x_200) ;  /* 0x00000000001c0947 */ /* 0x000fea0003800000 */
[----:B------:R-:W-:-:S13]  /*110e0*/  ISETP.NE.AND P3, PT, R18, 0x3, PT ;  /* 0x000000031200780c */ /* 0x000fda0003f65270 */
[----:B------:R-:W-:Y:S05]  /*110f0*/  @!P3 BRA `(.L_x_201) ;  /* 0x000000000004b947 */ /* 0x000fea0003800000 */
[----:B------:R-:W-:Y:S01]  /*11100*/  BPT.TRAP 0x1 ;  /* 0x000000040000795c */ /* 0x000fe20000300000 */
.L_x_201:
[----:B------:R-:W-:-:S04]  /*11110*/  ULEA UR4, UR5, UR49, 0x3 ;  /* 0x0000003105047291 */ /* 0x000fc8000f8e183f */
[----:B------:R-:W-:-:S04]  /*11120*/  UIADD3 UR4, UR4, 0x50, URZ ;  /* 0x0000005004047890 */ /* 0x000fc8000fffe03f */
[----:B------:R-:W-:-:S09]  /*11130*/  UPRMT UR4, UR48, 0x654, UR4 ;  /* 0x0000065430047896 */ /* 0x000fd20008000004 */
[----:B------:R-:W-:Y:S03]  /*11140*/  SYNCS.ARRIVE.TRANS64.RED.A1T0 RZ, [UR4], RZ ;  /* 0x000000ffffff79a7 */ /* 0x000fe60008100404 */
.L_x_200:
[----:B------:R-:W-:Y:S05]  /*11150*/  BSYNC B0 ;  /* 0x0000000000007941 */ /* 0x000fea0003800000 */
.L_x_199:
        /* <DEDUP_REMOVED lines=8> */
.L_x_204:
[----:B-1----:R-:W-:Y:S01]  /*111e0*/  SHF.L.U32 R12, R2, 0x1f, RZ ;  /* 0x0000001f020c7819 */ /* 0x002fe200000006ff */
[----:B------:R-:W-:Y:S01]  /*111f0*/  BSSY B1, `(.L_x_205) ;  /* 0x0000006000017945 */ /* 0x000fe20003800000 */
[C---:B------:R-:W-:Y:S01]  /*11200*/  LEA R13, R0.reuse, UR49, 0x3 ;  /* 0x00000031000d7c11 */ /* 0x040fe2000f8e18ff */
[----:B------:R-:W-:-:S03]  /*11210*/  @!P4 IMAD R0, R0, 0x2000, R20 ;  /* 0x000020000000c824 */ /* 0x000fc600078e0214 */
[----:B------:R-:W1:Y:S02]  /*11220*/  SYNCS.PHASECHK.TRANS64.TRYWAIT P3, [R13+URZ+0x30], R12 ;  /* 0x0000300c0d0075a7 */ /* 0x000e64000806017f */
[----:B------:R-:W-:Y:S01]  /*11230*/  @!P4 LEA R2, R19, R0, 0x1 ;  /* 0x000000001302c211 */ /* 0x000fe200078e08ff */
[----:B-1----:R-:W-:Y:S06]  /*11240*/  @!P3 BRA `(.L_x_206) ;  /* 0x0000004c00b8b947 */ /* 0x002fec0003800000 */
.L_x_374:
[----:B------:R-:W-:Y:S05]  /*11250*/  BSYNC B1 ;  /* 0x0000000000017941 */ /* 0x000fea0003800000 */
.L_x_205:
[----:B------:R-:W-:Y:S05]  /*11260*/  @!P4 WARPSYNC.ALL ;  /* 0x000000000000c948 */ /* 0x000fea0003800000 */
[----:B------:R2:W3:Y:S04]  /*11270*/  @!P4 LDSM.16.M88.4 R8, [R0] ;  /* 0x000000000008c83b */ /* 0x0004e80000000200 */
[----:B------:R2:W4:Y:S02]  /*11280*/  @!P4 LDSM.16.M88.4 R4, [R2] ;  /* 0x000000000204c83b */ /* 0x0005240000000200 */
.L_x_203:
[----:B------:R-:W-:Y:S05]  /*11290*/  BSYNC B0 ;  /* 0x0000000000007941 */ /* 0x000fea0003800000 */
.L_x_202:
[--C-:B-1-3--:R-:W-:Y:S02]  /*112a0*/  HADD2.F32 R13, -RZ, R8.reuse.H0_H0 ;  /* 0x20000008ff0d7230 */ /* 0x10afe40000004100 */
[C---:B------:R-:W-:Y:S01]  /*112b0*/  FMUL R45, R17.reuse, R136 ;  /* 0x00000088112d7220 */ /* 0x040fe20000400000 */
[----:B------:R-:W-:Y:S02]  /*112c0*/  HADD2.F32 R15, -RZ, R8.H1_H1 ;  /* 0x30000008ff0f7230 */ /* 0x000fe40000004100 */
[C---:B--2---:R-:W-:Y:S01]  /*112d0*/  FMUL R0, R17.reuse, R137 ;  /* 0x0000008911007220 */ /* 0x044fe20000400000 */
[----:B------:R-:W-:Y:S02]  /*112e0*/  HADD2.F32 R25, -RZ, R9.H0_H0 ;  /* 0x20000009ff197230 */ /* 0x000fe40000004100 */
[C---:B------:R-:W-:Y:S01]  /*112f0*/  FMUL R138, R17.reuse, R138 ;  /* 0x0000008a118a7220 */ /* 0x040fe20000400000 */
[----:B------:R-:W-:Y:S02]  /*11300*/  HADD2.F32 R31, -RZ, R11.H0_H0 ;  /* 0x2000000bff1f7230 */ /* 0x000fe40000004100 */
[----:B------:R-:W-:Y:S01]  /*11310*/  FMUL R2, R17, R139 ;  /* 0x0000008b11027220 */ /* 0x000fe20000400000 */
        /* <DEDUP_REMOVED lines=8> */
[----:B------:R-:W-:-:S02]  /*113a0*/  HADD2.F32 R11, -RZ, R11.H1_H1 ;  /* 0x3000000bff0b7230 */ /* 0x000fc40000004100 */
[C---:B------:R-:W-:Y:S01]  /*113b0*/  FMUL R146, R17.reuse, R146 ;  /* 0x0000009211927220 */ /* 0x040fe20000400000 */
[----:B------:R-:W-:Y:S02]  /*113c0*/  HADD2.F32 R5, -RZ, R5.H1_H1 ;  /* 0x30000005ff057230 */ /* 0x000fe40000004100 */
[C---:B------:R-:W-:Y:S01]  /*113d0*/  FMUL R14, R17.reuse, R147 ;  /* 0x00000093110e7220 */ /* 0x040fe20000400000 */
[----:B------:R-:W-:Y:S02]  /*113e0*/  HADD2.F32 R43, -RZ, R7.H0_H0 ;  /* 0x20000007ff2b7230 */ /* 0x000fe40000004100 */
[C---:B------:R-:W-:Y:S01]  /*113f0*/  FMUL R144, R17.reuse, R144 ;  /* 0x0000009011907220 */ /* 0x040fe20000400000 */
[--C-:B------:R-:W-:Y:S02]  /*11400*/  HADD2.F32 R33, -RZ, R4.reuse.H0_H0 ;  /* 0x20000004ff217230 */ /* 0x100fe40000004100 */
[----:B------:R-:W-:Y:S01]  /*11410*/  FMUL R12, R17, R145 ;  /* 0x00000091110c7220 */ /* 0x000fe20000400000 */
[----:B------:R-:W-:-:S02]  /*11420*/  HADD2.F32 R35, -RZ, R4.H1_H1 ;  /* 0x30000004ff237230 */ /* 0x000fc40000004100 */
[C---:B------:R-:W-:Y:S01]  /*11430*/  FMUL R148, R17.reuse, R148 ;  /* 0x0000009411947220 */ /* 0x040fe20000400000 */
[--C-:B------:R-:W-:Y:S02]  /*11440*/  HADD2.F32 R39, -RZ, R6.reuse.H0_H0 ;  /* 0x20000006ff277230 */ /* 0x100fe40000004100 */
[C---:B------:R-:W-:Y:S01]  /*11450*/  FMUL R20, R17.reuse, R149 ;  /* 0x0000009511147220 */ /* 0x040fe20000400000 */
[----:B------:R-:W-:Y:S02]  /*11460*/  HADD2.F32 R41, -RZ, R6.H1_H1 ;  /* 0x30000006ff297230 */ /* 0x000fe40000004100 */
[C---:B------:R-:W-:Y:S01]  /*11470*/  FMUL R150, R17.reuse, R150 ;  /* 0x0000009611967220 */ /* 0x040fe20000400000 */
[----:B------:R-:W-:Y:S02]  /*11480*/  HADD2.F32 R7, -RZ, R7.H1_H1 ;  /* 0x30000007ff077230 */ /* 0x000fe40000004100 */
[----:B------:R-:W-:Y:S01]  /*11490*/  FMUL R24, R17, R151 ;  /* 0x0000009711187220 */ /* 0x000fe20000400000 */
[C---:B------:R-:W-:Y:S01]  /*114a0*/  FFMA R13, R16.reuse, R13, R45 ;  /* 0x0000000d100d7223 */ /* 0x040fe2000000002d */
        /* <DEDUP_REMOVED lines=44> */
.L_x_208:
[----:B------:R-:W-:Y:S05]  /*11770*/  BSYNC B0 ;  /* 0x0000000000007941 */ /* 0x000fea0003800000 */
.L_x_207:
[----:B------:R-:W-:Y:S06]  /*11780*/  BAR.SYNC.DEFER_BLOCKING 0x1, 0x100 ;  /* 0x0044000000007b1d */ /* 0x000fec0000010000 */
[----:B------:R-:W-:Y:S04]  /*11790*/  BSSY B0, `(.L_x_209) ;  /* 0x0000009000007945 */ /* 0x000fe80003800000 */
[----:B------:R-:W-:Y:S05]  /*117a0*/  @P0 BRA `(.L_x_210) ;  /* 0x00000000001c0947 */ /* 0x000fea0003800000 */
[----:B------:R-:W-:-:S13]  /*117b0*/  ISETP.NE.AND P0, PT, R18, 0x3, PT ;  /* 0x000000031200780c */ /* 0x000fda0003f05270 */
[----:B------:R-:W-:Y:S05]  /*117c0*/  @!P0 BRA `(.L_x_211) ;  /* 0x0000000000048947 */ /* 0x000fea0003800000 */
[----:B------:R-:W-:Y:S01]  /*117d0*/  BPT.TRAP 0x1 ;  /* 0x000000040000795c */ /* 0x000fe20000300000 */
.L_x_211:
[----:B------:R-:W-:-:S04]  /*117e0*/  ULEA UR4, UR36, UR49, 0x3 ;  /* 0x0000003124047291 */ /* 0x000fc8000f8e183f */
[----:B------:R-:W-:-:S04]  /*117f0*/  UIADD3 UR4, UR4, 0x50, URZ ;  /* 0x0000005004047890 */ /* 0x000fc8000fffe03f */
[----:B------:R-:W-:-:S09]  /*11800*/  UPRMT UR4, UR48, 0x654, UR4 ;  /* 0x0000065430047896 */ /* 0x000fd20008000004 */
[----:B------:R-:W-:Y:S03]  /*11810*/  SYNCS.ARRIVE.TRANS64.RED.A1T0 RZ, [UR4], RZ ;  /* 0x000000ffffff79a7 */ /* 0x000fe60008100404 */
.L_x_210:
[----:B------:R-:W-:Y:S05]  /*11820*/  BSYNC B0 ;  /* 0x0000000000007941 */ /* 0x000fea0003800000 */
.L_x_209:
[----:B-1----:R-:W2:Y:S01]  /*11830*/  LDL.LU R28, [R1+0x204] ;  /* 0x00020400011c7983 */ /* 0x002ea20000300800 */
[----:B------:R-:W-:-:S03]  /*11840*/  ULDC.64 UR4, c[0x0][0x8f8] ;  /* 0x00023e0000047ab9 */ /* 0x000fc60000000a00 */
[----:B------:R-:W3:Y:S01]  /*11850*/  LDL.LU R27, [R1+0x200] ;  /* 0x00020000011b7983 */ /* 0x000ee20000300800 */
[----:B------:R-:W-:Y:S01]  /*11860*/  UIADD3 UR36, UR36, 0x1, URZ ;  /* 0x0000000124247890 */ /* 0x000fe2000fffe03f */
[----:B------:R-:W-:Y:S01]  /*11870*/  PRMT R0, RZ, 0x7610, R0 ;  /* 0x00007610ff007816 */ /* 0x000fe20000000000 */
[----:B------:R-:W-:Y:S01]  /*11880*/  UMOV UR43, 0xffffffff ;  /* 0xffffffff002b7882 */ /* 0x000fe20000000000 */
[----:B------:R-:W-:Y:S01]  /*11890*/  MOV R154, 0xffffffff ;  /* 0xffffffff009a7802 */ /* 0x000fe20000000f00 */
[----:B------:R-:W-:Y:S01]  /*118a0*/  UISETP.NE.AND UP0, UPT, UR36, 0x4, UPT ;  /* 0x000000042400788c */ /* 0x000fe2000bf05270 */
[----:B------:R-:W-:-:S03]  /*118b0*/  IMAD.MOV.U32 R152, RZ, RZ, -0x1 ;  /* 0xffffffffff987424 */ /* 0x000fc600078e00ff */
[----:B------:R-:W-:Y:S01]  /*118c0*/  USEL UR36, UR36, URZ, UP0 ;  /* 0x0000003f24247287 */ /* 0x000fe20008000000 */
[----:B---3--:R-:W-:-:S04]  /*118d0*/  IADD3 R27, P0, R27, UR46, RZ ;  /* 0x0000002e1b1b7c10 */ /* 0x008fc8000ff1e0ff */
[----:B--2---:R-:W-:Y:S01]  /*118e0*/  IADD3.X R28, R28, UR38, RZ, P0, !PT ;  /* 0x000000261c1c7c10 */ /* 0x004fe200087fe4ff */
[----:B------:R1:W-:Y:S01]  /*118f0*/  STL [R1+0x200], R27 ;  /* 0x0002001b01007387 */ /* 0x0003e20000100800 */
[----:B------:R-:W-:-:S03]  /*11900*/  ISETP.GE.U32.AND P0, PT, R27, UR4, PT ;  /* 0x000000041b007c0c */ /* 0x000fc6000bf06070 */
[----:B------:R1:W-:Y:S01]  /*11910*/  STL [R1+0x204], R28 ;  /* 0x0002041c01007387 */ /* 0x0003e20000100800 */
[----:B------:R-:W-:-:S13]  /*11920*/  ISETP.GE.U32.AND.EX P0, PT, R28, UR5, PT, P0 ;  /* 0x000000051c007c0c */ /* 0x000fda000bf06100 */
[----:B-1----:R-:W-:Y:S05]  /*11930*/  @P0 BRA `(.L_x_212) ;  /* 0x0000000400700947 */ /* 0x002fea0003800000 */
[----:B------:R-:W1:Y:S01]  /*11940*/  S2R R20, SR_CTAID.X ;  /* 0x0000000000147919 */ /* 0x000e620000002500 */
[----:B------:R-:W2:Y:S01]  /*11950*/  LDC.64 R8, c[0x0][0x8d0] ;  /* 0x00023400ff087b82 */ /* 0x000ea20000000a00 */
[----:B------:R-:W-:Y:S01]  /*11960*/  ULDC UR4, c[0x0][0x150] ;  /* 0x0000540000047ab9 */ /* 0x000fe20000000800 */
[----:B------:R-:W-:Y:S01]  /*11970*/  MOV R6, R27 ;  /* 0x0000001b00067202 */ /* 0x000fe20000000f00 */
[----:B------:R-:W3:Y:S01]  /*11980*/  S2R R24, SR_CTAID.Y ;  /* 0x0000000000187919 */ /* 0x000ee20000002600 */
[----:B------:R-:W-:-:S04]  /*11990*/  MOV R7, R28 ;  /* 0x0000001c00077202 */ /* 0x000fc80000000f00 */
[----:B------:R-:W4:Y:S08]  /*119a0*/  LDC R25, c[0x0][0x144] ;  /* 0x00005100ff197b82 */ /* 0x000f300000000800 */
[----:B------:R-:W3:Y:S08]  /*119b0*/  LDC R10, c[0x0][0x8d8] ;  /* 0x00023600ff0a7b82 */ /* 0x000ef00000000800 */
[----:B------:R-:W3:Y:S01]  /*119c0*/  LDC.64 R14, c[0x0][0x8c8] ;  /* 0x00023200ff0e7b82 */ /* 0x000ee20000000a00 */
[----:B--2---:R-:W-:-:S04]  /*119d0*/  ISETP.NE.U32.AND P0, PT, R8, RZ, PT ;  /* 0x000000ff0800720c */ /* 0x004fc80003f05070 */
[----:B------:R-:W-:Y:S02]  /*119e0*/  ISETP.NE.AND.EX P0, PT, R9, RZ, PT, P0 ;  /* 0x000000ff0900720c */ /* 0x000fe40003f05300 */
[----:B-1----:R-:W-:-:S05]  /*119f0*/  I2FP.F32.U32 R0, R20 ;  /* 0x0000001400007245 */ /* 0x002fca0000201000 */
[----:B------:R-:W-:-:S04]  /*11a00*/  FMUL R0, R0, UR4 ;  /* 0x0000000400007c20 */ /* 0x000fc80008400000 */
[----:B------:R1:W2:Y:S02]  /*11a10*/  F2I.U32.TRUNC.NTZ R21, R0 ;  /* 0x0000000000157305 */ /* 0x0002a4000020f000 */
[----:B----4-:R-:W-:Y:S05]  /*11a20*/  @!P0 BRA `(.L_x_213) ;  /* 0x0000000000288947 */ /* 0x010fea0003800000 */
[----:B-1----:R-:W1:Y:S02]  /*11a30*/  LDC R0, c[0x0][0x8dc] ;  /* 0x00023700ff007b82 */ /* 0x002e640000000800 */
[----:B-1----:R-:W-:-:S05]  /*11a40*/  IADD3 R7, P0, R27, R0, RZ ;  /* 0x000000001b077210 */ /* 0x002fca0007f1e0ff */
[----:B------:R-:W-:-:S04]  /*11a50*/  IMAD.X R11, RZ, RZ, R28, P0 ;  /* 0x000000ffff0b7224 */ /* 0x000fc800000e061c */
[----:B------:R-:W-:-:S04]  /*11a60*/  IMAD.WIDE.U32 R2, R11, R8, RZ ;  /* 0x000000080b027225 */ /* 0x000fc800078e00ff */
[----:B------:R-:W-:-:S04]  /*11a70*/  IMAD.WIDE.U32 R4, P0, R7, R9, R2 ;  /* 0x0000000907047225 */ /* 0x000fc80007800002 */
[----:B------:R-:W-:Y:S01]  /*11a80*/  IMAD.WIDE.U32 R2, R7, R8, RZ ;  /* 0x0000000807027225 */ /* 0x000fe200078e00ff */
[----:B------:R-:W-:Y:S02]  /*11a90*/  IADD3.X R7, RZ, RZ, RZ, P0, !PT ;  /* 0x000000ffff077210 */ /* 0x000fe400007fe4ff */
[----:B------:R-:W-:Y:S02]  /*11aa0*/  MOV R6, R5 ;  /* 0x0000000500067202 */ /* 0x000fe40000000f00 */
[----:B------:R-:W-:-:S05]  /*11ab0*/  IADD3 RZ, P0, R3, R4, RZ ;  /* 0x0000000403ff7210 */ /* 0x000fca0007f1e0ff */
[----:B------:R-:W-:-:S08]  /*11ac0*/  IMAD.WIDE.U32.X R6, R11, R9, R6, P0 ;  /* 0x000000090b067225 */ /* 0x000fd000000e0406 */
.L_x_213:
[----:B------:R-:W4:Y:S01]  /*11ad0*/  LDC.64 R12, c[0x0][0x8e8] ;  /* 0x00023a00ff0c7b82 */ /* 0x000f220000000a00 */
[-CC-:B---3--:R-:W-:Y:S01]  /*11ae0*/  SHF.R.U64 R30, R6, R10.reuse, R7.reuse ;  /* 0x0000000a061e7219 */ /* 0x188fe20000001207 */
[----:B------:R-:W-:Y:S01]  /*11af0*/  ULDC UR4, c[0x0][0x154] ;  /* 0x0000550000047ab9 */ /* 0x000fe20000000800 */
[----:B-1----:R-:W-:Y:S01]  /*11b00*/  SHF.R.U32.HI R0, RZ, R10, R7 ;  /* 0x0000000aff007219 */ /* 0x002fe20000011607 */
[----:B------:R-:W-:Y:S01]  /*11b10*/  IMAD.MOV.U32 R7, RZ, RZ, 0x1 ;  /* 0x00000001ff077424 */ /* 0x000fe200078e00ff */
[----:B------:R-:W-:Y:S02]  /*11b20*/  IADD3 R5, P0, RZ, -R30, RZ ;  /* 0x8000001eff057210 */ /* 0x000fe40007f1e0ff */
[----:B------:R-:W-:Y:S01]  /*11b30*/  MOV R2, R27 ;  /* 0x0000001b00027202 */ /* 0x000fe20000000f00 */
[----:B------:R-:W1:Y:S01]  /*11b40*/  LDC R4, c[0x0][0x8c0] ;  /* 0x00023000ff047b82 */ /* 0x000e620000000800 */
[----:B--2---:R-:W-:Y:S01]  /*11b50*/  IADD3 R21, -R21, RZ, RZ ;  /* 0x000000ff15157210 */ /* 0x004fe20007ffe1ff */
[----:B------:R-:W-:-:S04]  /*11b60*/  IMAD.X R3, RZ, RZ, ~R0, P0 ;  /* 0x000000ffff037224 */ /* 0x000fc800000e0e00 */
[-C--:B------:R-:W-:Y:S02]  /*11b70*/  IMAD R0, R3, R14.reuse, RZ ;  /* 0x0000000e03007224 */ /* 0x080fe400078e02ff */
[----:B------:R-:W2:Y:S01]  /*11b80*/  LDC R6, c[0x0][0x8b0] ;  /* 0x00022c00ff067b82 */ /* 0x000ea20000000800 */
[----:B------:R-:W-:Y:S02]  /*11b90*/  IMAD.MOV.U32 R3, RZ, RZ, R28 ;  /* 0x000000ffff037224 */ /* 0x000fe400078e001c */
[----:B------:R-:W-:Y:S02]  /*11ba0*/  IMAD R21, R25, R21, R20 ;  /* 0x0000001519157224 */ /* 0x000fe400078e0214 */
[----:B------:R-:W-:-:S03]  /*11bb0*/  IMAD.WIDE.U32 R2, R5, R14, R2 ;  /* 0x0000000e05027225 */ /* 0x000fc600078e0002 */
[----:B------:R-:W3:Y:S01]  /*11bc0*/  LDC R26, c[0x0][0x900] ;  /* 0x00024000ff1a7b82 */ /* 0x000ee20000000800 */
[----:B------:R-:W-:Y:S01]  /*11bd0*/  IMAD R5, R5, R15, R0 ;  /* 0x0000000f05057224 */ /* 0x000fe200078e0200 */
[----:B------:R-:W-:Y:S02]  /*11be0*/  I2FP.F32.U32 R0, R24 ;  /* 0x0000001800007245 */ /* 0x000fe40000201000 */
[----:B----4-:R-:W-:Y:S02]  /*11bf0*/  ISETP.NE.U32.AND P0, PT, R12, RZ, PT ;  /* 0x000000ff0c00720c */ /* 0x010fe40003f05070 */
[----:B------:R-:W-:Y:S01]  /*11c00*/  IADD3 R3, R3, R5, RZ ;  /* 0x0000000503037210 */ /* 0x000fe20007ffe0ff */
[----:B------:R-:W-:Y:S01]  /*11c10*/  FMUL R0, R0, UR4 ;  /* 0x0000000400007c20 */ /* 0x000fe20008400000 */
[----:B------:R-:W4:Y:S01]  /*11c20*/  LDC R15, c[0x0][0x148] ;  /* 0x00005200ff0f7b82 */ /* 0x000f220000000800 */
[----:B------:R-:W-:Y:S02]  /*11c30*/  ISETP.NE.AND.EX P0, PT, R13, RZ, PT, P0 ;  /* 0x000000ff0d00720c */ /* 0x000fe40003f05300 */
[-CC-:B-1----:R-:W-:Y:S01]  /*11c40*/  SHF.R.U64 R10, R2, R4.reuse, R3.reuse ;  /* 0x00000004020a7219 */ /* 0x182fe20000001203 */
[----:B------:R1:W1:Y:S01]  /*11c50*/  F2I.U32.TRUNC.NTZ R14, R0 ;  /* 0x00000000000e7305 */ /* 0x000262000020f000 */
[----:B------:R-:W-:-:S02]  /*11c60*/  SHF.R.U32.HI R3, RZ, R4, R3 ;  /* 0x00000004ff037219 */ /* 0x000fc40000011603 */
[----:B------:R-:W-:Y:S01]  /*11c70*/  MOV R5, 0xffffffff ;  /* 0xffffffff00057802 */ /* 0x000fe20000000f00 */
[----:B------:R-:W1:Y:S01]  /*11c80*/  LDC R20, c[0x0][0x8a8] ;  /* 0x00022a00ff147b82 */ /* 0x000e620000000800 */
[-CC-:B--2---:R-:W-:Y:S02]  /*11c90*/  SHF.R.U64 R8, R10, R6.reuse, R3.reuse ;  /* 0x000000060a087219 */ /* 0x184fe40000001203 */
[----:B------:R-:W-:-:S05]  /*11ca0*/  SHF.R.U32.HI R3, RZ, R6, R3 ;  /* 0x00000006ff037219 */ /* 0x000fca0000011603 */
[----:B------:R-:W2:Y:S01]  /*11cb0*/  LDC R27, c[0x0][0x8f0] ;  /* 0x00023c00ff1b7b82 */ /* 0x000ea20000000800 */
[-C--:B---3--:R-:W-:Y:S02]  /*11cc0*/  SHF.L.U32 R5, R5, R26.reuse, RZ ;  /* 0x0000001a05057219 */ /* 0x088fe400000006ff */
[-CC-:B------:R-:W-:Y:S02]  /*11cd0*/  SHF.R.U64 R11, R8, R26.reuse, R3.reuse ;  /* 0x0000001a080b7219 */ /* 0x180fe40000001203 */
[-C--:B------:R-:W-:Y:S02]  /*11ce0*/  SHF.R.U32.HI R3, RZ, R26.reuse, R3 ;  /* 0x0000001aff037219 */ /* 0x080fe40000011603 */
[----:B------:R-:W-:Y:S01]  /*11cf0*/  SHF.L.U32 R154, R7, R26, RZ ;  /* 0x0000001a079a7219 */ /* 0x000fe200000006ff */
[----:B------:R-:W3:Y:S01]  /*11d00*/  LDC R28, c[0x0][0x8e0] ;  /* 0x00023800ff1c7b82 */ /* 0x000ee20000000800 */
[----:B------:R-:W-:Y:S02]  /*11d10*/  LOP3.LUT R25, RZ, R5, RZ, 0x33, !PT ;  /* 0x00000005ff197212 */ /* 0x000fe400078e33ff */
[----:B------:R-:W-:-:S05]  /*11d20*/  MOV R2, R11 ;  /* 0x0000000b00027202 */ /* 0x000fca0000000f00 */
[----:B------:R-:W1:Y:S01]  /*11d30*/  LDC R29, c[0x0][0x8b8] ;  /* 0x00022e00ff1d7b82 */ /* 0x000e620000000800 */
[----:B------:R-:W-:Y:S05]  /*11d40*/  @!P0 BRA `(.L_x_214) ;  /* 0x0000000000288947 */ /* 0x000fea0003800000 */
[----:B-1----:R-:W1:Y:S02]  /*11d50*/  LDC R0, c[0x0][0x8f4] ;  /* 0x00023d00ff007b82 */ /* 0x002e640000000800 */
        /* <DEDUP_REMOVED lines=9> */
.L_x_214:
[----:B------:R-:W5:Y:S01]  /*11df0*/  LDC R4, c[0x0][0x904] ;  /* 0x00024100ff047b82 */ /* 0x000f620000000800 */
[----:B-12---:R-:W-:Y:S01]  /*11e00*/  SHF.R.U64 R0, R2, R27, R3 ;  /* 0x0000001b02007219 */ /* 0x006fe20000001203 */
[----:B------:R-:W-:Y:S01]  /*11e10*/  VIADD R5, R20, 0xffffffff ;  /* 0xffffffff14057836 */ /* 0x000fe20000000000 */
[----:B------:R-:W-:Y:S02]  /*11e20*/  LOP3.LUT R3, R8, R25, RZ, 0xc0, !PT ;  /* 0x0000001908037212 */ /* 0x000fe400078ec0ff */
[----:B------:R-:W-:Y:S02]  /*11e30*/  IADD3 R14, -R14, RZ, RZ ;  /* 0x000000ff0e0e7210 */ /* 0x000fe40007ffe1ff */
[----:B------:R-:W-:Y:S01]  /*11e40*/  IADD3 R2, -R0, RZ, RZ ;  /* 0x000000ff00027210 */ /* 0x000fe20007ffe1ff */
[----:B------:R-:W-:Y:S01]  /*11e50*/  IMAD R154, R154, R0, R3 ;  /* 0x000000009a9a7224 */ /* 0x000fe200078e0203 */
[----:B------:R-:W-:Y:S02]  /*11e60*/  LOP3.LUT R3, R10, R5, RZ, 0xc0, !PT ;  /* 0x000000050a037212 */ /* 0x000fe400078ec0ff */
[----:B------:R-:W-:Y:S01]  /*11e70*/  R2UR UR43, R30 ;  /* 0x000000001e2b72ca */ /* 0x000fe200000e0000 */
[----:B---3--:R-:W-:-:S04]  /*11e80*/  IMAD R0, R2, R28, R11 ;  /* 0x0000001c02007224 */ /* 0x008fc800078e020b */
[----:B------:R-:W-:Y:S01]  /*11e90*/  IMAD R3, R0, R20, R3 ;  /* 0x0000001400037224 */ /* 0x000fe200078e0203 */
[----:B------:R-:W-:Y:S02]  /*11ea0*/  MOV R0, 0x1 ;  /* 0x0000000100007802 */ /* 0x000fe40000000f00 */
[----:B-----5:R-:W-:-:S13]  /*11eb0*/  ISETP.NE.AND P0, PT, R4, 0x1, PT ;  /* 0x000000010400780c */ /* 0x020fda0003f05270 */
[----:B----4-:R-:W-:-:S04]  /*11ec0*/  @P0 IMAD R21, R15, R14, R24 ;  /* 0x0000000e0f150224 */ /* 0x010fc800078e0218 */
[----:B------:R-:W-:-:S05]  /*11ed0*/  IMAD R154, R154, R29, R21 ;  /* 0x0000001d9a9a7224 */ /* 0x000fca00078e0215 */
[----:B------:R-:W-:Y:S02]  /*11ee0*/  SEL R152, R3, R154, !P0 ;  /* 0x0000009a03987207 */ /* 0x000fe40004000000 */
[----:B------:R-:W-:-:S07]  /*11ef0*/  SEL R154, R154, R3, !P0 ;  /* 0x000000039a9a7207 */ /* 0x000fce0004000000 */
.L_x_212:
[----:B------:R-:W-:Y:S01]  /*11f00*/  LOP3.LUT P0, RZ, R0, 0xff, RZ, 0xc0, !PT ;  /* 0x000000ff00ff7812 */ /* 0x000fe2000780c0ff */
[----:B------:R-:W-:Y:S02]  /*11f10*/  UIMAD.WIDE.U32 UR4, UR52, -0x55555555, URZ ;  /* 0xaaaaaaab340478a5 */ /* 0x000fe4000f8e003f */
[----:B------:R-:W-:Y:S02]  /*11f20*/  UIADD3 UR39, UR39, 0x10, URZ ;  /* 0x0000001027277890 */ /* 0x000fe4000fffe03f */
[----:B------:R-:W-:-:S04]  /*11f30*/  USHF.R.U32.HI UR4, URZ, 0x1, UR5 ;  /* 0x000000013f047899 */ /* 0x000fc80008011605 */
[----:B------:R-:W-:-:S04]  /*11f40*/  UIMAD UR40, UR4, -0x3, UR52 ;  /* 0xfffffffd042878a4 */ /* 0x000fc8000f8e0234 */
[----:B------:R-:W-:Y:S08]  /*11f50*/  @P0 BRA `(.L_x_215) ;  /* 0xfffffef800080947 */ /* 0x000ff0000383ffff */
[----:B------:R-:W-:-:S13]  /*11f60*/  PLOP3.LUT P0, PT, PT, PT, PT, 0x8, 0x0 ;  /* 0x000000000000781c */ /* 0x000fda0003f0e170 */
.L_x_22:
[----:B------:R-:W-:Y:S05]  /*11f70*/  @P0 BRA `(.L_x_14) ;  /* 0x0000003c00080947 */ /* 0x000fea0003800000 */
[----:B------:R-:W-:Y:S01]  /*11f80*/  ULDC.64 UR6, c[0x0][0x588] ;  /* 0x0001620000067ab9 */ /* 0x000fe20000000a00 */
[----:B------:R-:W-:Y:S01]  /*11f90*/  ISETP.NE.AND.EX P1, PT, R158, RZ, PT, P1 ;  /* 0x000000ff9e00720c */ /* 0x000fe20003f25310 */
[----:B------:R-:W-:-:S04]  /*11fa0*/  DEPBAR.LE SB0, 0x0 ;  /* 0x000080000000791a */ /* 0x000fc80000000000 */
[----:B------:R-:W-:Y:S01]  /*11fb0*/  ISETP.NE.U32.AND P0, PT, RZ, UR6, PT ;  /* 0x00000006ff007c0c */ /* 0x000fe2000bf05070 */
[----:B------:R-:W-:Y:S03]  /*11fc0*/  BSSY B0, `(.L_x_216) ;  /* 0x0000014000007945 */ /* 0x000fe60003800000 */
[----:B------:R-:W-:-:S13]  /*11fd0*/  ISETP.NE.AND.EX P0, PT, RZ, UR7, PT, P0 ;  /* 0x00000007ff007c0c */ /* 0x000fda000bf05300 */
[----:B------:R-:W-:Y:S05]  /*11fe0*/  @P0 BRA P1, `(.L_x_217) ;  /* 0x0000000000440947 */ /* 0x000fea0000800000 */
[----:B------:R-:W-:-:S04]  /*11ff0*/  ISETP.NE.U32.AND P0, PT, R153, RZ, PT ;  /* 0x000000ff9900720c */ /* 0x000fc80003f05070 */
[----:B------:R-:W-:-:S13]  /*12000*/  ISETP.NE.AND.EX P0, PT, R158, RZ, PT, P0 ;  /* 0x000000ff9e00720c */ /* 0x000fda0003f05300 */
[----:B------:R-:W-:Y:S05]  /*12010*/  @!P0 BRA `(.L_x_218) ;  /* 0x00000000002c8947 */ /* 0x000fea0003800000 */
[----:B------:R-:W-:-:S13]  /*12020*/  LOP3.LUT P0, RZ, R155, 0xff, RZ, 0xc0, !PT ;  /* 0x000000ff9bff7812 */ /* 0x000fda000780c0ff */
[----:B------:R-:W-:Y:S05]  /*12030*/  @!P0 BRA `(.L_x_219) ;  /* 0x0000000000108947 */ /* 0x000fea0003800000 */
[----:B-----5:R-:W-:-:S13]  /*12040*/  FSETP.NEU.AND P0, PT, R16, RZ, PT ;  /* 0x000000ff1000720b */ /* 0x020fda0003f0d000 */
[----:B------:R-:W-:Y:S05]  /*12050*/  @!P0 BREAK B0 ;  /* 0x0000000000008942 */ /* 0x000fea0003800000 */
[----:B------:R-:W-:Y:S05]  /*12060*/  @P0 BRA `(.L_x_217) ;  /* 0x0000000000240947 */ /* 0x000fea0003800000 */
[----:B------:R-:W-:Y:S05]  /*12070*/  BRA `(.L_x_14) ;  /* 0x0000003800c87947 */ /* 0x000fea0003800000 */
.L_x_219:
[----:B------:R-:W-:-:S04]  /*12080*/  ISETP.NE.U32.AND P0, PT, RZ, UR6, PT ;  /* 0x00000006ff007c0c */ /* 0x000fc8000bf05070 */
[----:B------:R-:W-:-:S13]  /*12090*/  ISETP.NE.AND.EX P0, PT, RZ, UR7, PT, P0 ;  /* 0x00000007ff007c0c */ /* 0x000fda000bf05300 */
[----:B------:R-:W-:Y:S05]  /*120a0*/  @!P0 BREAK B0 ;  /* 0x0000000000008942 */ /* 0x000fea0003800000 */
[----:B------:R-:W-:Y:S05]  /*120b0*/  @P0 BRA `(.L_x_217) ;  /* 0x0000000000100947 */ /* 0x000fea0003800000 */
[----:B------:R-:W-:Y:S05]  /*120c0*/  BRA `(.L_x_14) ;  /* 0x0000003800b47947 */ /* 0x000fea0003800000 */
.L_x_218:
[----:B-----5:R-:W-:-:S13]  /*120d0*/  FSETP.NEU.AND P0, PT, R16, RZ, PT ;  /* 0x000000ff1000720b */ /* 0x020fda0003f0d000 */
[----:B------:R-:W-:Y:S05]  /*120e0*/  @!P0 BREAK B0 ;  /* 0x0000000000008942 */ /* 0x000fea0003800000 */
[----:B------:R-:W-:Y:S05]  /*120f0*/  @!P0 BRA `(.L_x_14) ;  /* 0x0000003800a88947 */ /* 0x000fea0003800000 */
.L_x_217:
[----:B--2---:R-:W-:Y:S05]  /*12100*/  BSYNC B0 ;  /* 0x0000000000007941 */ /* 0x004fea0003800000 */
.L_x_216:
[----:B------:R-:W2:Y:S02]  /*12110*/  LDL.LU R0, [R1+0x210] ;  /* 0x0002100001007983 */ /* 0x000ea40000300800 */
[----:B--2---:R-:W-:-:S04]  /*12120*/  LOP3.LUT R0, R0, 0x1, RZ, 0xfc, !PT ;  /* 0x0000000100007812 */ /* 0x004fc800078efcff */
[----:B------:R-:W-:-:S13]  /*12130*/  ISETP.NE.AND P0, PT, R0, 0x3, PT ;  /* 0x000000030000780c */ /* 0x000fda0003f05270 */
[----:B------:R-:W-:Y:S05]  /*12140*/  @!P0 BRA `(.L_x_220) ;  /* 0x0000000000048947 */ /* 0x000fea0003800000 */
[----:B------:R-:W-:Y:S01]  /*12150*/  BPT.TRAP 0x1 ;  /* 0x000000040000795c */ /* 0x000fe20000300000 */
.L_x_220:
[----:B------:R-:W2:Y:S01]  /*12160*/  S2UR UR5, SR_CgaCtaId ;  /* 0x00000000000579c3 */ /* 0x000ea20000008800 */
[----:B------:R-:W-:Y:S02]  /*12170*/  UMOV UR4, 0x400 ;  /* 0x0000040000047882 */ /* 0x000fe40000000000 */
[----:B--2---:R-:W-:-:S04]  /*12180*/  ULEA UR4, UR5, UR4, 0x18 ;  /* 0x0000000405047291 */ /* 0x004fc8000f8ec03f */
[----:B------:R-:W-:-:S04]  /*12190*/  ULEA UR4, UR36, UR4, 0x3 ;  /* 0x0000000424047291 */ /* 0x000fc8000f8e183f */
[----:B------:R-:W-:-:S04]  /*121a0*/  UIADD3 UR4, UR4, 0x50, URZ ;  /* 0x0000005004047890 */ /* 0x000fc8000fffe03f */
[----:B------:R-:W-:-:S09]  /*121b0*/  UPRMT UR4, UR5, 0x654, UR4 ;  /* 0x0000065405047896 */ /* 0x000fd20008000004 */
[----:B------:R-:W-:Y:S01]  /*121c0*/  SYNCS.ARRIVE.TRANS64.RED.A1T0 RZ, [UR4], RZ ;  /* 0x000000ffffff79a7 */ /* 0x000fe20008100404 */
[----:B------:R-:W-:Y:S05]  /*121d0*/  BRA `(.L_x_14) ;  /* 0x0000003800707947 */ /* 0x000fea0003800000 */
.L_x_13:
[----:B------:R-:W3:Y:S01]  /*121e0*/  LDL R19, [R1+0x200] ;  /* 0x0002000001137983 */ /* 0x000ee20000100800 */
[----:B------:R-:W-:-:S03]  /*121f0*/  ULDC.64 UR4, c[0x0][0x8f8] ;  /* 0x00023e0000047ab9 */ /* 0x000fc60000000a00 */
[----:B------:R-:W4:Y:S01]  /*12200*/  LDL R163, [R1+0x204] ;  /* 0x0002040001a37983 */ /* 0x000f220000100800 */
[----:B------:R-:W-:Y:S01]  /*12210*/  PRMT R11, RZ, 0x7610, R11 ;  /* 0x00007610ff0b7816 */ /* 0x000fe2000000000b */
[----:B------:R-:W-:Y:S01]  /*12220*/  IMAD.MOV.U32 R3, RZ, RZ, -0x1 ;  /* 0xffffffffff037424 */ /* 0x000fe200078e00ff */
[----:B------:R-:W-:Y:S02]  /*12230*/  MOV R2, 0xffffffff ;  /* 0xffffffff00027802 */ /* 0x000fe40000000f00 */
[----:B------:R-:W-:Y:S02]  /*12240*/  MOV R10, 0xffffffff ;  /* 0xffffffff000a7802 */ /* 0x000fe40000000f00 */
[----:B---3--:R-:W-:-:S04]  /*12250*/  ISETP.GE.U32.AND P1, PT, R19, UR4, PT ;  /* 0x0000000413007c0c */ /* 0x008fc8000bf26070 */
[----:B----4-:R-:W-:-:S13]  /*12260*/  ISETP.GE.U32.AND.EX P1, PT, R163, UR5, PT, P1 ;  /* 0x00000005a3007c0c */ /* 0x010fda000bf26110 */
[----:B------:R-:W-:Y:S05]  /*12270*/  @P1 BRA `(.L_x_221) ;  /* 0x0000000400341947 */ /* 0x000fea0003800000 */
[----:B------:R-:W3:Y:S01]  /*12280*/  LDC.64 R14, c[0x0][0x8d0] ;  /* 0x00023400ff0e7b82 */ /* 0x000ee20000000a00 */
[----:B------:R-:W-:Y:S01]  /*12290*/  IMAD.MOV.U32 R12, RZ, RZ, R19 ;  /* 0x000000ffff0c7224 */ /* 0x000fe200078e0013 */
[----:B------:R-:W-:-:S06]  /*122a0*/  MOV R13, R163 ;  /* 0x000000a3000d7202 */ /* 0x000fcc0000000f00 */
        /* <DEDUP_REMOVED lines=15> */
.L_x_222:
[----:B------:R-:W1:Y:S01]  /*123a0*/  LDC.64 R24, c[0x0][0x8e8] ;  /* 0x00023a00ff187b82 */ /* 0x000e620000000a00 */
[-CC-:B------:R-:W-:Y:S02]  /*123b0*/  SHF.R.U64 R17, R12, R18.reuse, R13.reuse ;  /* 0x000000120c117219 */ /* 0x180fe4000000120d */
[----:B------:R-:W-:Y:S02]  /*123c0*/  SHF.R.U32.HI R2, RZ, R18, R13 ;  /* 0x00000012ff027219 */ /* 0x000fe4000001160d */
[----:B------:R-:W-:Y:S02]  /*123d0*/  IADD3 R11, P1, RZ, -R17, RZ ;  /* 0x80000011ff0b7210 */ /* 0x000fe40007f3e0ff */
[----:B------:R-:W-:Y:S01]  /*123e0*/  MOV R26, 0x1 ;  /* 0x00000001001a7802 */ /* 0x000fe20000000f00 */
[----:B------:R-:W3:Y:S01]  /*123f0*/  LDC R12, c[0x0][0x8c0] ;  /* 0x00023000ff0c7b82 */ /* 0x000ee20000000800 */
[----:B------:R-:W-:Y:S01]  /*12400*/  IADD3.X R3, RZ, ~R2, RZ, P1, !PT ;  /* 0x80000002ff037210 */ /* 0x000fe20000ffe4ff */
[----:B------:R-:W-:-:S04]  /*12410*/  IMAD.MOV.U32 R2, RZ, RZ, R19 ;  /* 0x000000ffff027224 */ /* 0x000fc800078e0013 */
[-C--:B------:R-:W-:Y:S01]  /*12420*/  IMAD R10, R3, R20.reuse, RZ ;  /* 0x00000014030a7224 */ /* 0x080fe200078e02ff */
[----:B------:R-:W-:Y:S01]  /*12430*/  MOV R3, R163 ;  /* 0x000000a300037202 */ /* 0x000fe20000000f00 */
[----:B------:R-:W4:Y:S02]  /*12440*/  LDC R18, c[0x0][0x8b0] ;  /* 0x00022c00ff127b82 */ /* 0x000f240000000800 */
[----:B------:R-:W-:-:S06]  /*12450*/  IMAD.WIDE.U32 R2, R11, R20, R2 ;  /* 0x000000140b027225 */ /* 0x000fcc00078e0002 */
[----:B------:R-:W5:Y:S01]  /*12460*/  LDC R23, c[0x0][0x900] ;  /* 0x00024000ff177b82 */ /* 0x000f620000000800 */
[----:B------:R-:W-:Y:S01]  /*12470*/  IMAD R11, R11, R21, R10 ;  /* 0x000000150b0b7224 */ /* 0x000fe200078e020a */
[----:B-1----:R-:W-:Y:S01]  /*12480*/  ISETP.NE.U32.AND P1, PT, R24, RZ, PT ;  /* 0x000000ff1800720c */ /* 0x002fe20003f25070 */
[----:B------:R-:W-:-:S03]  /*12490*/  IMAD.MOV.U32 R10, RZ, RZ, -0x1 ;  /* 0xffffffffff0a7424 */ /* 0x000fc600078e00ff */
[----:B------:R-:W-:Y:S02]  /*124a0*/  IADD3 R3, R3, R11, RZ ;  /* 0x0000000b03037210 */ /* 0x000fe40007ffe0ff */
[----:B------:R-:W1:Y:S01]  /*124b0*/  LDC R20, c[0x0][0x8a8] ;  /* 0x00022a00ff147b82 */ /* 0x000e620000000800 */
[----:B------:R-:W-:Y:S02]  /*124c0*/  ISETP.NE.AND.EX P1, PT, R25, RZ, PT, P1 ;  /* 0x000000ff1900720c */ /* 0x000fe40003f25310 */
[-CC-:B---3--:R-:W-:Y:S02]  /*124d0*/  SHF.R.U64 R14, R2, R12.reuse, R3.reuse ;  /* 0x0000000c020e7219 */ /* 0x188fe40000001203 */
[----:B------:R-:W-:-:S03]  /*124e0*/  SHF.R.U32.HI R3, RZ, R12, R3 ;  /* 0x0000000cff037219 */ /* 0x000fc60000011603 */
[----:B------:R-:W3:Y:S01]  /*124f0*/  LDC R21, c[0x0][0x8f0] ;  /* 0x00023c00ff157b82 */ /* 0x000ee20000000800 */
[-CC-:B----4-:R-:W-:Y:S02]  /*12500*/  SHF.R.U64 R19, R14, R18.reuse, R3.reuse ;  /* 0x000000120e137219 */ /* 0x190fe40000001203 */
[----:B------:R-:W-:-:S05]  /*12510*/  SHF.R.U32.HI R2, RZ, R18, R3 ;  /* 0x00000012ff027219 */ /* 0x000fca0000011603 */
[----:B------:R-:W4:Y:S01]  /*12520*/  LDC R22, c[0x0][0x8e0] ;  /* 0x00023800ff167b82 */ /* 0x000f220000000800 */
[-C--:B-----5:R-:W-:Y:S02]  /*12530*/  SHF.L.U32 R10, R10, R23.reuse, RZ ;  /* 0x000000170a0a7219 */ /* 0x0a0fe400000006ff */
[-CC-:B------:R-:W-:Y:S02]  /*12540*/  SHF.R.U64 R18, R19, R23.reuse, R2.reuse ;  /* 0x0000001713127219 */ /* 0x180fe40000001202 */
[----:B------:R-:W-:Y:S02]  /*12550*/  SHF.R.U32.HI R3, RZ, R23, R2 ;  /* 0x00000017ff037219 */ /* 0x000fe40000011602 */
[----:B------:R-:W-:Y:S01]  /*12560*/  LOP3.LUT R28, RZ, R10, RZ, 0x33, !PT ;  /* 0x0000000aff1c7212 */ /* 0x000fe200078e33ff */
[----:B------:R-:W1:Y:S01]  /*12570*/  LDC R27, c[0x0][0x8b8] ;  /* 0x00022e00ff1b7b82 */ /* 0x000e620000000800 */
[----:B------:R-:W-:Y:S01]  /*12580*/  MOV R2, R18 ;  /* 0x0000001200027202 */ /* 0x000fe20000000f00 */
[----:B------:R-:W-:Y:S06]  /*12590*/  @!P1 BRA `(.L_x_223) ;  /* 0x0000000000289947 */ /* 0x000fec0003800000 */
[----:B------:R-:W5:Y:S02]  /*125a0*/  LDC R13, c[0x0][0x8f4] ;  /* 0x00023d00ff0d7b82 */ /* 0x000f640000000800 */
[----:B-----5:R-:W-:-:S05]  /*125b0*/  IADD3 R13, P1, R18, R13, RZ ;  /* 0x0000000d120d7210 */ /* 0x020fca0007f3e0ff */
        /* <DEDUP_REMOVED lines=8> */
.L_x_223:
[----:B------:R-:W5:Y:S01]  /*12640*/  LDC R10, c[0x0][0x904] ;  /* 0x00024100ff0a7b82 */ /* 0x000f620000000800 */
[----:B---3--:R-:W-:Y:S01]  /*12650*/  SHF.R.U64 R3, R2, R21, R3 ;  /* 0x0000001502037219 */ /* 0x008fe20000001203 */
[----:B-1----:R-:W-:Y:S01]  /*12660*/  VIADD R11, R20, 0xffffffff ;  /* 0xffffffff140b7836 */ /* 0x002fe20000000000 */
[----:B------:R-:W-:Y:S02]  /*12670*/  SHF.L.U32 R26, R26, R23, RZ ;  /* 0x000000171a1a7219 */ /* 0x000fe400000006ff */
[----:B------:R-:W-:Y:S02]  /*12680*/  LOP3.LUT R2, R19, R28, RZ, 0xc0, !PT ;  /* 0x0000001c13027212 */ /* 0x000fe400078ec0ff */
[----:B------:R-:W-:-:S03]  /*12690*/  IADD3 R5, -R3, RZ, RZ ;  /* 0x000000ff03057210 */ /* 0x000fc60007ffe1ff */
[----:B------:R-:W-:Y:S02]  /*126a0*/  IMAD R3, R26, R3, R2 ;  /* 0x000000031a037224 */ /* 0x000fe400078e0202 */
[----:B----4-:R-:W-:Y:S01]  /*126b0*/  IMAD R2, R5, R22, R18 ;  /* 0x0000001605027224 */ /* 0x010fe200078e0212 */
[----:B-----5:R-:W-:Y:S01]  /*126c0*/  ISETP.NE.AND P1, PT, R10, 0x1, PT ;  /* 0x000000010a00780c */ /* 0x020fe20003f25270 */
[----:B------:R-:W-:-:S12]  /*126d0*/  IMAD.MOV.U32 R10, RZ, RZ, R17 ;  /* 0x000000ffff0a7224 */ /* 0x000fd800078e0011 */
[----:B------:R-:W-:Y:S01]  /*126e0*/  @P1 IMAD R8, R9, R16, R4 ;  /* 0x0000001009081224 */ /* 0x000fe200078e0204 */
[----:B------:R-:W-:Y:S02]  /*126f0*/  LOP3.LUT R9, R14, R11, RZ, 0xc0, !PT ;  /* 0x0000000b0e097212 */ /* 0x000fe400078ec0ff */
[----:B------:R-:W-:Y:S01]  /*12700*/  MOV R11, 0x1 ;  /* 0x00000001000b7802 */ /* 0x000fe20000000f00 */
[----:B------:R-:W-:Y:S02]  /*12710*/  IMAD R3, R3, R27, R8 ;  /* 0x0000001b03037224 */ /* 0x000fe400078e0208 */
[----:B------:R-:W-:-:S05]  /*12720*/  IMAD R4, R2, R20, R9 ;  /* 0x0000001402047224 */ /* 0x000fca00078e0209 */
[----:B------:R-:W-:Y:S02]  /*12730*/  SEL R2, R4, R3, !P1 ;  /* 0x0000000304027207 */ /* 0x000fe40004800000 */
[----:B------:R-:W-:-:S07]  /*12740*/  SEL R3, R3, R4, !P1 ;  /* 0x0000000403037207 */ /* 0x000fce0004800000 */
.L_x_221:
[----:B------:R-:W-:-:S08]  /*12750*/  NOP ;  /* 0x0000000000007918 */ /* 0x000fd00000000000 */
[----:B-1----:R-:W1:-:S00]  /*12760*/  USETMAXREG.DEALLOC.CTAPOOL 0x18 ;  /* 0x00000018000079c8 */ /* 0x002e4000080e0500 */
[----:B-1----:R-:W-:-:S13]  /*12770*/  ISETP.NE.AND P1, PT, R0, 0x1, PT ;  /* 0x000000010000780c */ /* 0x002fda0003f25270 */
[----:B------:R-:W-:Y:S05]  /*12780*/  @!P1 BRA `(.L_x_14) ;  /* 0x0000003400049947 */ /* 0x000fea0003800000 */
[----:B------:R-:W-:Y:S05]  /*12790*/  @!P4 BRA `(.L_x_224) ;  /* 0x000000240020c947 */ /* 0x000fea0003800000 */
[----:B------:R-:W-:-:S13]  /*127a0*/  ISETP.NE.OR P0, PT, R0, 0x2, P0 ;  /* 0x000000020000780c */ /* 0x000fda0000705670 */
[----:B------:R-:W-:Y:S05]  /*127b0*/  @P0 BRA `(.L_x_14) ;  /* 0x0000003000f80947 */ /* 0x000fea0003800000 */
[----:B------:R-:W-:-:S13]  /*127c0*/  LOP3.LUT P1, RZ, R11, 0xff, RZ, 0xc0, !PT ;  /* 0x000000ff0bff7812 */ /* 0x000fda000782c0ff */
[----:B------:R-:W-:Y:S05]  /*127d0*/  @!P1 BRA `(.L_x_225) ;  /* 0x0000000000189947 */ /* 0x000fea0003800000 */
[----:B------:R-:W-:Y:S01]  /*127e0*/  UMOV UR4, 0x400 ;  /* 0x0000040000047882 */ /* 0x000fe20000000000 */
[----:B------:R-:W-:Y:S01]  /*127f0*/  MOV R0, RZ ;  /* 0x000000ff00007202 */ /* 0x000fe20000000f00 */
[----:B--2---:R-:W-:-:S03]  /*12800*/  ULEA UR4, UR37, UR4, 0x18 ;  /* 0x0000000425047291 */ /* 0x004fc6000f8ec03f */
[----:B------:R-:W-:-:S06]  /*12810*/  SHF.L.U32 R0, R0, 0x1f, RZ ;  /* 0x0000001f00007819 */ /* 0x000fcc00000006ff */
[----:B------:R-:W1:Y:S02]  /*12820*/  SYNCS.PHASECHK.TRANS64.TRYWAIT P0, [UR4+0x78], R0 ;  /* 0x00007800ff0075a7 */ /* 0x000e640008000144 */
[----:B-1----:R-:W-:Y:S05]  /*12830*/  @!P0 BRA `(.L_x_226) ;  /* 0x0000003800508947 */ /* 0x002fea0003800000 */
.L_x_225:
[----:B-1----:R-:W-:Y:S01]  /*12840*/  PRMT R0, RZ, 0x7610, R0 ;  /* 0x00007610ff007816 */ /* 0x002fe20000000000 */
[----:B------:R-:W-:Y:S06]  /*12850*/  @P3 BRA `(.L_x_227) ;  /* 0x0000000000243947 */ /* 0x000fec0003800000 */
[----:B------:R-:W-:Y:S02]  /*12860*/  ULDC.64 UR4, c[0x0][0x588] ;  /* 0x0001620000047ab9 */ /* 0x000fe40000000a00 */
[----:B------:R-:W-:-:S04]  /*12870*/  ISETP.NE.U32.AND P0, PT, RZ, UR4, PT ;  /* 0x00000004ff007c0c */ /* 0x000fc8000bf05070 */
[----:B------:R-:W-:-:S13]  /*12880*/  ISETP.NE.AND.EX P0, PT, RZ, UR5, PT, P0 ;  /* 0x00000005ff007c0c */ /* 0x000fda000bf05300 */
[----:B------:R-:W-:Y:S05]  /*12890*/  @!P0 BRA `(.L_x_228) ;  /* 0x00000000000c8947 */ /* 0x000fea0003800000 */
[----:B------:R1:W5:Y:S01]  /*128a0*/  LDG.E R6, desc[UR54][R6.64] ;  /* 0x0000003606067981 */ /* 0x000362000c1e1900 */
[----:B------:R-:W-:Y:S01]  /*128b0*/  MOV R0, 0x1 ;  /* 0x0000000100007802 */ /* 0x000fe20000000f00 */
[----:B------:R-:W-:Y:S06]  /*128c0*/  BRA `(.L_x_227) ;  /* 0x0000000000087947 */ /* 0x000fec0003800000 */
.L_x_228:
[----:B------:R-:W3:Y:S01]  /*128d0*/  LDC R6, c[0x0][0x580] ;  /* 0x00016000ff067b82 */ /* 0x000ee20000000800 */
[----:B------:R-:W-:-:S07]  /*128e0*/  IMAD.MOV.U32 R0, RZ, RZ, 0x1 ;  /* 0x00000001ff007424 */ /* 0x000fce00078e00ff */
.L_x_227:
[----:B------:R-:W-:Y:S05]  /*128f0*/  @!P1 BRA `(.L_x_229) ;  /* 0x00000020004c9947 */ /* 0x000fea0003800000 */
[----:B------:R-:W4:Y:S01]  /*12900*/  LDL R5, [R1+0x210] ;  /* 0x0002100001057983 */ /* 0x000f220000100800 */
[----:B------:R-:W1:Y:S01]  /*12910*/  LDC R17, c[0x0][0x900] ;  /* 0x00024000ff117b82 */ /* 0x000e620000000800 */
[----:B------:R-:W-:Y:S01]  /*12920*/  MOV R4, 0xffffffff ;  /* 0xffffffff00047802 */ /* 0x000fe20000000f00 */
[----:B------:R-:W-:Y:S01]  /*12930*/  ULDC.64 UR30, c[0x0][0x198] ;  /* 0x00006600001e7ab9 */ /* 0x000fe20000000a00 */
[----:B------:R-:W-:Y:S01]  /*12940*/  MOV R8, 0x1 ;  /* 0x0000000100087802 */ /* 0x000fe20000000f00 */
[----:B------:R-:W-:Y:S01]  /*12950*/  ULDC.64 UR6, c[0x0][0x588] ;  /* 0x0001620000067ab9 */ /* 0x000fe20000000a00 */
[----:B------:R-:W-:Y:S01]  /*12960*/  ULDC.64 UR4, c[0x0][0x8f8] ;  /* 0x00023e0000047ab9 */ /* 0x000fe20000000a00 */
[----:B------:R-:W-:Y:S02]  /*12970*/  ULDC.64 UR14, c[0x0][0x590] ;  /* 0x00016400000e7ab9 */ /* 0x000fe40000000a00 */
[----:B------:R-:W2:Y:S01]  /*12980*/  LDC R18, c[0x0][0x8a8] ;  /* 0x00022a00ff127b82 */ /* 0x000ea20000000800 */
[----:B-1----:R-:W-:-:S02]  /*12990*/  SHF.L.U32 R4, R4, R17, RZ ;  /* 0x0000001104047219 */ /* 0x002fc400000006ff */
[----:B------:R-:W-:Y:S02]  /*129a0*/  SHF.L.U32 R17, R8, R17, RZ ;  /* 0x0000001108117219 */ /* 0x000fe400000006ff */
[----:B------:R-:W-:Y:S01]  /*129b0*/  LOP3.LUT R14, RZ, R4, RZ, 0x33, !PT ;  /* 0x00000004ff0e7212 */ /* 0x000fe200078e33ff */
[----:B--2---:R-:W-:Y:S01]  /*129c0*/  VIADD R18, R18, 0xffffffff ;  /* 0xffffffff12127836 */ /* 0x004fe20000000000 */
[----:B----4-:R-:W-:-:S07]  /*129d0*/  LOP3.LUT R16, R5, 0x2, RZ, 0xfc, !PT ;  /* 0x0000000205107812 */ /* 0x010fce00078efcff */
.L_x_333:
[----:B------:R-:W-:Y:S02]  /*129e0*/  ISETP.NE.U32.AND P0, PT, RZ, UR14, PT ;  /* 0x0000000eff007c0c */ /* 0x000fe4000bf05070 */
[----:B------:R-:W-:Y:S02]  /*129f0*/  R2UR UR51, R3 ;  /* 0x00000000033372ca */ /* 0x000fe400000e0000 */
[----:B------:R-:W-:Y:S02]  /*12a00*/  R2UR UR50, R2 ;  /* 0x00000000023272ca */ /* 0x000fe400000e0000 */
[----:B------:R-:W-:-:S09]  /*12a10*/  ISETP.NE.AND.EX P0, PT, RZ, UR15, PT, P0 ;  /* 0x0000000fff007c0c */ /* 0x000fd2000bf05300 */
[----:B------:R-:W-:Y:S02]  /*12a20*/  USHF.L.U32 UR51, UR51, 0x8, URZ ;  /* 0x0000000833337899 */ /* 0x000fe4000800063f */
[----:B------:R-:W-:Y:S02]  /*12a30*/  USHF.L.U32 UR50, UR50, 0x8, URZ ;  /* 0x0000000832327899 */ /* 0x000fe4000800063f */
[----:B------:R-:W-:Y:S10]  /*12a40*/  @!P0 BRA `(.L_x_230) ;  /* 0x00000000002c8947 */ /* 0x000ff40003800000 */
[----:B------:R-:W-:-:S04]  /*12a50*/  ISETP.NE.U32.AND P1, PT, RZ, UR6, PT ;  /* 0x00000006ff007c0c */ /* 0x000fc8000bf25070 */
[----:B------:R-:W-:-:S13]  /*12a60*/  ISETP.NE.AND.EX P1, PT, RZ, UR7, PT, P1 ;  /* 0x00000007ff007c0c */ /* 0x000fda000bf25310 */
[----:B------:R-:W-:Y:S05]  /*12a70*/  @!P1 BRA `(.L_x_231) ;  /* 0x0000000000189947 */ /* 0x000fea0003800000 */
[----:B------:R-:W1:Y:S01]  /*12a80*/  LDC.64 R2, c[0x0][0x588] ;  /* 0x00016200ff027b82 */ /* 0x000e620000000a00 */
[----:B------:R-:W-:-:S04]  /*12a90*/  IMAD R5, R10, UR14, RZ ;  /* 0x0000000e0a057c24 */ /* 0x000fc8000f8e02ff */
[----:B-1----:R-:W-:-:S05]  /*12aa0*/  IMAD.WIDE R2, R5, 0x4, R2 ;  /* 0x0000000405027825 */ /* 0x002fca00078e0202 */
[----:B---3-5:R2:W5:Y:S01]  /*12ab0*/  LDG.E R6, desc[UR54][R2.64] ;  /* 0x0000003602067981 */ /* 0x028562000c1e1900 */
[----:B------:R-:W-:Y:S01]  /*12ac0*/  MOV R0, 0x1 ;  /* 0x0000000100007802 */ /* 0x000fe20000000f00 */
[----:B------:R-:W-:Y:S06]  /*12ad0*/  BRA `(.L_x_230) ;  /* 0x0000000000087947 */ /* 0x000fec0003800000 */
.L_x_231:
[----:B---3-5:R-:W1:Y:S01]  /*12ae0*/  LDC R6, c[0x0][0x580] ;  /* 0x00016000ff067b82 */ /* 0x028e620000000800 */
[----:B------:R-:W-:-:S07]  /*12af0*/  MOV R0, 0x1 ;  /* 0x0000000100007802 */ /* 0x000fce0000000f00 */
.L_x_230:
[----:B------:R-:W-:Y:S05]  /*12b00*/  @!P0 BRA `(.L_x_232) ;  /* 0x00000000001c8947 */ /* 0x000fea0003800000 */
[----:B------:R-:W-:-:S13]  /*12b10*/  LOP3.LUT P2, RZ, R0, 0xff, RZ, 0xc0, !PT ;  /* 0x000000ff00ff7812 */ /* 0x000fda000784c0ff */
[----:B--2---:R-:W2:Y:S02]  /*12b20*/  @!P2 LDC.64 R2, c[0x0][0x588] ;  /* 0x00016200ff02ab82 */ /* 0x004ea40000000a00 */
[----:B--2---:R-:W-:-:S04]  /*12b30*/  @!P2 ISETP.NE.U32.AND P0, PT, R2, RZ, PT ;  /* 0x000000ff0200a20c */ /* 0x004fc80003f05070 */
[----:B------:R-:W-:Y:S02]  /*12b40*/  @!P2 ISETP.NE.AND.EX P1, PT, R3, RZ, PT, P0 ;  /* 0x000000ff0300a20c */ /* 0x000fe40003f25300 */
[----:B-1-3-5:R-:W-:Y:S02]  /*12b50*/  @P2 FSETP.EQ.AND P0, PT, R6, RZ, PT ;  /* 0x000000ff0600220b */ /* 0x02afe40003f02000 */
[----:B------:R-:W-:Y:S01]  /*12b60*/  @!P2 PLOP3.LUT P0, PT, P1, PT, PT, 0x8, 0x0 ;  /* 0x000000000000a81c */ /* 0x000fe20000f0e170 */
[----:B------:R-:W-:-:S12]  /*12b70*/  BRA `(.L_x_233) ;  /* 0x0000000000047947 */ /* 0x000fd80003800000 */
.L_x_232:
[----:B-1-3-5:R-:W-:-:S13]  /*12b80*/  FSETP.EQ.AND P0, PT, R6, RZ, PT ;  /* 0x000000ff0600720b */ /* 0x02afda0003f02000 */
.L_x_233:
[----:B------:R-:W-:Y:S02]  /*12b90*/  ISETP.NE.AND P2, PT, R16, 0x3, PT ;  /* 0x000000031000780c */ /* 0x000fe40003f45270 */
[----:B------:R-:W-:-:S04]  /*12ba0*/  ELECT P1, URZ, PT ;  /* 0x00000000003f782f */ /* 0x000fc80003820000 */
[----:B------:R-:W-:-:S07]  /*12bb0*/  PLOP3.LUT P0, PT, P1, P0, PT, 0x20, 0x0 ;  /* 0x000000000000781c */ /* 0x000fce0000f00470 */
[----:B------:R-:W-:Y:S06]  /*12bc0*/  @!P2 BRA `(.L_x_234) ;  /* 0x000000000004a947 */ /* 0x000fec0003800000 */
[----:B------:R-:W-:Y:S01]  /*12bd0*/  BPT.TRAP 0x1 ;  /* 0x000000040000795c */ /* 0x000fe20000300000 */
.L_x_234:
[----:B------:R-:W1:Y:S01]  /*12be0*/  S2UR UR37, SR_CgaCtaId ;  /* 0x00000000002579c3 */ /* 0x000e620000008800 */
[----:B------:R-:W-:Y:S01]  /*12bf0*/  UMOV UR13, 0x400 ;  /* 0x00000400000d7882 */ /* 0x000fe20000000000 */
[----:B--2---:R-:W-:-:S05]  /*12c00*/  IMAD.MOV.U32 R2, RZ, RZ, 0x1 ;  /* 0x00000001ff027424 */ /* 0x004fca00078e00ff */
[----:B------:R-:W-:Y:S01]  /*12c10*/  SHF.L.U32 R2, R2, 0x1f, RZ ;  /* 0x0000001f02027819 */ /* 0x000fe200000006ff */
[----:B-1----:R-:W-:-:S09]  /*12c20*/  ULEA UR13, UR37, UR13, 0x18 ;  /* 0x0000000d250d7291 */ /* 0x002fd2000f8ec03f */
[----:B------:R-:W1:Y:S02]  /*12c30*/  SYNCS.PHASECHK.TRANS64.TRYWAIT P1, [UR13+0x50], R2 ;  /* 0x00005002ff0075a7 */ /* 0x000e64000802014d */
[----:B-1----:R-:W-:Y:S05]  /*12c40*/  @!P1 BRA `(.L_x_235) ;  /* 0x0000003400649947 */ /* 0x002fea0003800000 */
.L_x_375:
[----:B------:R-:W-:Y:S04]  /*12c50*/  BSSY B0, `(.L_x_236) ;  /* 0x000000e000007945 */ /* 0x000fe80003800000 */
[----:B------:R-:W-:Y:S05]  /*12c60*/  @!P0 BRA `(.L_x_237) ;  /* 0x0000000000308947 */ /* 0x000fea0003800000 */
[----:B------:R-:W-:Y:S01]  /*12c70*/  R2UR UR52, R10 ;  /* 0x000000000a3472ca */ /* 0x000fe200000e0000 */
[----:B------:R-:W-:Y:S02]  /*12c80*/  UIADD3 UR8, UP0, UR30, 0x3f0, URZ ;  /* 0x000003f01e087890 */ /* 0x000fe4000ff1e03f */
[----:B------:R-:W-:Y:S02]  /*12c90*/  UIADD3 UR48, UR13, 0x200, URZ ;  /* 0x000002000d307890 */ /* 0x000fe4000fffe03f */
[----:B------:R-:W-:Y:S02]  /*12ca0*/  UIADD3 UR49, UR13, 0x30, URZ ;  /* 0x000000300d317890 */ /* 0x000fe4000fffe03f */
[----:B------:R-:W-:Y:S01]  /*12cb0*/  UIADD3.X UR9, URZ, UR31, URZ, UP0, !UPT ;  /* 0x0000001f3f097290 */ /* 0x000fe200087fe43f */
[----:B------:R-:W-:Y:S01]  /*12cc0*/  UMOV UR10, 0x0 ;  /* 0x00000000000a7882 */ /* 0x000fe20000000000 */
[----:B------:R-:W-:-:S07]  /*12cd0*/  UMOV UR11, 0x10000000 ;  /* 0x10000000000b7882 */ /* 0x000fce0000000000 */
[----:B------:R2:W-:Y:S02]  /*12ce0*/  UTMALDG.3D [UR48], [UR8], desc[UR10] ;  /* 0x00000a30080075b4 */ /* 0x0005e40008011000 */
[----:B--2---:R-:W-:Y:S05]  /*12cf0*/  @!P2 BRA `(.L_x_238) ;  /* 0x000000000004a947 */ /* 0x004fea0003800000 */
[----:B------:R-:W-:Y:S01]  /*12d00*/  BPT.TRAP 0x1 ;  /* 0x000000040000795c */ /* 0x000fe20000300000 */
.L_x_238:
[----:B-1----:R-:W1:Y:S02]  /*12d10*/  LDC R3, c[0x0][0x800] ;  /* 0x00020000ff037b82 */ /* 0x002e640000000800 */
[----:B-1----:R2:W-:Y:S02]  /*12d20*/  SYNCS.ARRIVE.TRANS64.RED.A0TR RZ, [UR13+0x30], R3 ;  /* 0x00003003ffff79a7 */ /* 0x0025e4000830040d */
.L_x_237:
[----:B------:R-:W-:Y:S05]  /*12d30*/  BSYNC B0 ;  /* 0x0000000000007941 */ /* 0x000fea0003800000 */
.L_x_236:
[----:B------:R-:W-:Y:S05]  /*12d40*/  @!P2 BRA `(.L_x_239) ;  /* 0x000000000004a947 */ /* 0x000fea0003800000 */
[----:B------:R-:W-:Y:S01]  /*12d50*/  BPT.TRAP 0x1 ;  /* 0x000000040000795c */ /* 0x000fe20000300000 */
.L_x_239:
[----:B------:R-:W-:-:S04]  /*12d60*/  UIADD3 UR41, UR13, 0x30, URZ ;  /* 0x000000300d297890 */ /* 0x000fc8000fffe03f */
[----:B------:R-:W-:-:S09]  /*12d70*/  UPRMT UR29, UR37, 0x654, UR41 ;  /* 0x00000654251d7896 */ /* 0x000fd20008000029 */
[----:B------:R-:W-:Y:S01]  /*12d80*/  SYNCS.ARRIVE.TRANS64.RED.A1T0 RZ, [UR29], RZ ;  /* 0x000000ffffff79a7 */ /* 0x000fe2000810041d */
[----:B------:R-:W-:Y:S05]  /*12d90*/  @!P2 BRA `(.L_x_240) ;  /* 0x000000000004a947 */ /* 0x000fea0003800000 */
[----:B------:R-:W-:Y:S01]  /*12da0*/  BPT.TRAP 0x1 ;  /* 0x000000040000795c */ /* 0x000fe20000300000 */
.L_x_240:
[----:B------:R-:W3:Y:S02]  /*12db0*/  SYNCS.PHASECHK.TRANS64.TRYWAIT P1, [UR13+0x58], R2 ;  /* 0x00005802ff0075a7 */ /* 0x000ee4000802014d */
[----:B---3--:R-:W-:Y:S05]  /*12dc0*/  @!P1 BRA `(.L_x_241) ;  /* 0x00000034001c9947 */ /* 0x008fea0003800000 */
.L_x_376:
[----:B------:R-:W-:Y:S04]  /*12dd0*/  BSSY B0, `(.L_x_242) ;  /* 0x0000010000007945 */ /* 0x000fe80003800000 */
[----:B------:R-:W-:Y:S05]  /*12de0*/  @!P0 BRA `(.L_x_243) ;  /* 0x0000000000388947 */ /* 0x000fea0003800000 */
[----:B------:R-:W-:Y:S01]  /*12df0*/  UIADD3 UR16, UP0, UR30, 0x3f0, URZ ;  /* 0x000003f01e107890 */ /* 0x000fe2000ff1e03f */
[----:B------:R-:W-:Y:S01]  /*12e00*/  R2UR UR12, R10 ;  /* 0x000000000a0c72ca */ /* 0x000fe200000e0000 */
[----:B------:R-:W-:Y:S02]  /*12e10*/  UIADD3 UR11, UR51, 0x80, URZ ;  /* 0x00000080330b7890 */ /* 0x000fe4000fffe03f */
[----:B------:R-:W-:Y:S02]  /*12e20*/  UIADD3 UR8, UR13, 0x2200, URZ ;  /* 0x000022000d087890 */ /* 0x000fe4000fffe03f */
[----:B------:R-:W-:Y:S02]  /*12e30*/  UIADD3 UR9, UR13, 0x38, URZ ;  /* 0x000000380d097890 */ /* 0x000fe4000fffe03f */
[----:B------:R-:W-:Y:S01]  /*12e40*/  UIADD3.X UR17, URZ, UR31, URZ, UP0, !UPT ;  /* 0x0000001f3f117290 */ /* 0x000fe200087fe43f */
[----:B------:R-:W-:Y:S01]  /*12e50*/  UMOV UR18, 0x0 ;  /* 0x0000000000127882 */ /* 0x000fe20000000000 */
[----:B------:R-:W-:Y:S01]  /*12e60*/  UMOV UR19, 0x10000000 ;  /* 0x1000000000137882 */ /* 0x000fe20000000000 */
[----:B------:R-:W-:-:S06]  /*12e70*/  UMOV UR10, UR50 ;  /* 0x00000032000a7c82 */ /* 0x000fcc0008000000 */
[----:B------:R3:W-:Y:S02]  /*12e80*/  UTMALDG.3D [UR8], [UR16], desc[UR18] ;  /* 0x00001208100075b4 */ /* 0x0007e40008011000 */
[----:B---3--:R-:W-:Y:S05]  /*12e90*/  @!P2 BRA `(.L_x_244) ;  /* 0x000000000004a947 */ /* 0x008fea0003800000 */
[----:B------:R-:W-:Y:S01]  /*12ea0*/  BPT.TRAP 0x1 ;  /* 0x000000040000795c */ /* 0x000fe20000300000 */
.L_x_244:
[----:B-12---:R-:W1:Y:S02]  /*12eb0*/  LDC R3, c[0x0][0x800] ;  /* 0x00020000ff037b82 */ /* 0x006e640000000800 */
[----:B-1----:R3:W-:Y:S02]  /*12ec0*/  SYNCS.ARRIVE.TRANS64.RED.A0TR RZ, [UR13+0x38], R3 ;  /* 0x00003803ffff79a7 */ /* 0x0027e4000830040d */
.L_x_243:
[----:B------:R-:W-:Y:S05]  /*12ed0*/  BSYNC B0 ;  /* 0x0000000000007941 */ /* 0x000fea0003800000 */
.L_x_242:
[----:B------:R-:W-:Y:S05]  /*12ee0*/  @!P2 BRA `(.L_x_245) ;  /* 0x000000000004a947 */ /* 0x000fea0003800000 */
[----:B------:R-:W-:Y:S01]  /*12ef0*/  BPT.TRAP 0x1 ;  /* 0x000000040000795c */ /* 0x000fe20000300000 */
.L_x_245:
[----:B------:R-:W-:Y:S02]  /*12f00*/  UIADD3 UR33, UR13, 0x38, URZ ;  /* 0x000000380d217890 */ /* 0x000fe4000fffe03f */
[----:B------:R-:W-:Y:S02]  /*12f10*/  UIADD3 UR10, UR50, 0x20, URZ ;  /* 0x00000020320a7890 */ /* 0x000fe4000fffe03f */
[----:B------:R-:W-:-:S09]  /*12f20*/  UPRMT UR23, UR37, 0x654, UR33 ;  /* 0x0000065425177896 */ /* 0x000fd20008000021 */
[----:B------:R-:W-:Y:S01]  /*12f30*/  SYNCS.ARRIVE.TRANS64.RED.A1T0 RZ, [UR23], RZ ;  /* 0x000000ffffff79a7 */ /* 0x000fe20008100417 */
[----:B------:R-:W-:Y:S05]  /*12f40*/  @!P2 BRA `(.L_x_246) ;  /* 0x000000000004a947 */ /* 0x000fea0003800000 */
[----:B------:R-:W-:Y:S01]  /*12f50*/  BPT.TRAP 0x1 ;  /* 0x000000040000795c */ /* 0x000fe20000300000 */
.L_x_246:
[----:B------:R-:W4:Y:S02]  /*12f60*/  SYNCS.PHASECHK.TRANS64.TRYWAIT P1, [UR13+0x60], R2 ;  /* 0x00006002ff0075a7 */ /* 0x000f24000802014d */
[----:B----4-:R-:W-:Y:S05]  /*12f70*/  @!P1 BRA `(.L_x_247) ;  /* 0x0000003000c89947 */ /* 0x010fea0003800000 */
.L_x_377:
        /* <DEDUP_REMOVED lines=8> */
[----:B------:R-:W-:Y:S01]  /*13000*/  UMOV UR19, 0x10000000 ;  /* 0x1000000000137882 */ /* 0x000fe20000000000 */
[----:B------:R-:W-:-:S06]  /*13010*/  UMOV UR11, UR51 ;  /* 0x00000033000b7c82 */ /* 0x000fcc0008000000 */
[----:B------:R4:W-:Y:S02]  /*13020*/  UTMALDG.3D [UR8], [UR16], desc[UR18] ;  /* 0x00001208100075b4 */ /* 0x0009e40008011000 */
[----:B----4-:R-:W-:Y:S05]  /*13030*/  @!P2 BRA `(.L_x_250) ;  /* 0x000000000004a947 */ /* 0x010fea0003800000 */
[----:B------:R-:W-:Y:S01]  /*13040*/  BPT.TRAP 0x1 ;  /* 0x000000040000795c */ /* 0x000fe20000300000 */
.L_x_250:
[----:B-123--:R-:W1:Y:S02]  /*13050*/  LDC R3, c[0x0][0x800] ;  /* 0x00020000ff037b82 */ /* 0x00ee640000000800 */
[----:B-1----:R4:W-:Y:S02]  /*13060*/  SYNCS.ARRIVE.TRANS64.RED.A0TR RZ, [UR13+0x40], R3 ;  /* 0x00004003ffff79a7 */ /* 0x0029e4000830040d */
.L_x_249:
[----:B------:R-:W-:Y:S05]  /*13070*/  BSYNC B0 ;  /* 0x0000000000007941 */ /* 0x000fea0003800000 */
.L_x_248:
[----:B------:R-:W-:Y:S05]  /*13080*/  @!P2 BRA `(.L_x_251) ;  /* 0x000000000004a947 */ /* 0x000fea0003800000 */
[----:B------:R-:W-:Y:S01]  /*13090*/  BPT.TRAP 0x1 ;  /* 0x000000040000795c */ /* 0x000fe20000300000 */
.L_x_251:
[----:B------:R-:W-:-:S04]  /*130a0*/  UIADD3 UR25, UR13, 0x40, URZ ;  /* 0x000000400d197890 */ /* 0x000fc8000fffe03f */
[----:B------:R-:W-:-:S09]  /*130b0*/  UPRMT UR21, UR37, 0x654, UR25 ;  /* 0x0000065425157896 */ /* 0x000fd20008000019 */
[----:B------:R-:W-:Y:S01]  /*130c0*/  SYNCS.ARRIVE.TRANS64.RED.A1T0 RZ, [UR21], RZ ;  /* 0x000000ffffff79a7 */ /* 0x000fe20008100415 */
[----:B------:R-:W-:Y:S05]  /*130d0*/  @!P2 BRA `(.L_x_252) ;  /* 0x000000000004a947 */ /* 0x000fea0003800000 */
[----:B------:R-:W-:Y:S01]  /*130e0*/  BPT.TRAP 0x1 ;  /* 0x000000040000795c */ /* 0x000fe20000300000 */
.L_x_252:
[----:B------:R-:W5:Y:S02]  /*130f0*/  SYNCS.PHASECHK.TRANS64.TRYWAIT P1, [UR13+0x68], R2 ;  /* 0x00006802ff0075a7 */ /* 0x000f64000802014d */
[----:B-----5:R-:W-:Y:S05]  /*13100*/  @!P1 BRA `(.L_x_253) ;  /* 0x00000030007c9947 */ /* 0x020fea0003800000 */
.L_x_378:
        /* <DEDUP_REMOVED lines=9> */
[----:B------:R-:W-:-:S07]  /*131a0*/  UMOV UR19, 0x10000000 ;  /* 0x1000000000137882 */ /* 0x000fce0000000000 */
[----:B------:R1:W-:Y:S02]  /*131b0*/  UTMALDG.3D [UR8], [UR16], desc[UR18] ;  /* 0x00001208100075b4 */ /* 0x0003e40008011000 */
[----:B-1----:R-:W-:Y:S05]  /*131c0*/  @!P2 BRA `(.L_x_256) ;  /* 0x000000000004a947 */ /* 0x002fea0003800000 */
[----:B------:R-:W-:Y:S01]  /*131d0*/  BPT.TRAP 0x1 ;  /* 0x000000040000795c */ /* 0x000fe20000300000 */
.L_x_256:
[----:B--234-:R-:W1:Y:S02]  /*131e0*/  LDC R3, c[0x0][0x800] ;  /* 0x00020000ff037b82 */ /* 0x01ce640000000800 */
[----:B-1----:R1:W-:Y:S02]  /*131f0*/  SYNCS.ARRIVE.TRANS64.RED.A0TR RZ, [UR13+0x48], R3 ;  /* 0x00004803ffff79a7 */ /* 0x0023e4000830040d */
.L_x_255:
[----:B------:R-:W-:Y:S05]  /*13200*/  BSYNC B0 ;  /* 0x0000000000007941 */ /* 0x000fea0003800000 */
.L_x_254:
[----:B------:R-:W-:Y:S05]  /*13210*/  @!P2 BRA `(.L_x_257) ;  /* 0x000000000004a947 */ /* 0x000fea0003800000 */
[----:B------:R-:W-:Y:S01]  /*13220*/  BPT.TRAP 0x1 ;  /* 0x000000040000795c */ /* 0x000fe20000300000 */
.L_x_257:
[----:B------:R-:W-:Y:S02]  /*13230*/  UIADD3 UR17, UR13, 0x48, URZ ;  /* 0x000000480d117890 */ /* 0x000fe4000fffe03f */
[----:B------:R-:W-:Y:S02]  /*13240*/  UIADD3 UR42, UR50, 0x40, URZ ;  /* 0x00000040322a7890 */ /* 0x000fe4000fffe03f */
[----:B------:R-:W-:-:S09]  /*13250*/  UPRMT UR22, UR37, 0x654, UR17 ;  /* 0x0000065425167896 */ /* 0x000fd20008000011 */
[----:B------:R-:W-:Y:S01]  /*13260*/  SYNCS.ARRIVE.TRANS64.RED.A1T0 RZ, [UR22], RZ ;  /* 0x000000ffffff79a7 */ /* 0x000fe20008100416 */
[----:B------:R-:W-:Y:S05]  /*13270*/  @!P2 BRA `(.L_x_258) ;  /* 0x000000000004a947 */ /* 0x000fea0003800000 */
[----:B------:R-:W-:Y:S01]  /*13280*/  BPT.TRAP 0x1 ;  /* 0x000000040000795c */ /* 0x000fe20000300000 */
.L_x_258:
[----:B-1234-:R-:W-:-:S04]  /*13290*/  SHF.L.U32 R3, RZ, 0x1f, RZ ;  /* 0x0000001fff037819 */ /* 0x01efc800000006ff */
[----:B------:R-:W1:Y:S02]  /*132a0*/  SYNCS.PHASECHK.TRANS64.TRYWAIT P1, [UR13+0x50], R3 ;  /* 0x00005003ff0075a7 */ /* 0x000e64000802014d */
[----:B-1----:R-:W-:Y:S05]  /*132b0*/  @!P1 BRA `(.L_x_259) ;  /* 0x0000003000289947 */ /* 0x002fea0003800000 */
.L_x_379:
[----:B------:R-:W-:Y:S04]  /*132c0*/  BSSY B0, `(.L_x_260) ;  /* 0x000000e000007945 */ /* 0x000fe80003800000 */
[----:B------:R-:W-:Y:S05]  /*132d0*/  @!P0 BRA `(.L_x_261) ;  /* 0x0000000000308947 */ /* 0x000fea0003800000 */
[----:B------:R-:W-:Y:S01]  /*132e0*/  R2UR UR44, R10 ;  /* 0x000000000a2c72ca */ /* 0x000fe200000e0000 */
[----:B------:R-:W-:Y:S02]  /*132f0*/  UIADD3 UR8, UP0, UR30, 0x3f0, URZ ;  /* 0x000003f01e087890 */ /* 0x000fe4000ff1e03f */
[----:B------:R-:W-:Y:S02]  /*13300*/  UIADD3 UR40, UR13, 0x200, URZ ;  /* 0x000002000d287890 */ /* 0x000fe4000fffe03f */
[----:B------:R-:W-:Y:S01]  /*13310*/  UIADD3.X UR9, URZ, UR31, URZ, UP0, !UPT ;  /* 0x0000001f3f097290 */ /* 0x000fe200087fe43f */
[----:B------:R-:W-:Y:S01]  /*13320*/  UMOV UR10, 0x0 ;  /* 0x00000000000a7882 */ /* 0x000fe20000000000 */
[----:B------:R-:W-:Y:S01]  /*13330*/  UMOV UR11, 0x10000000 ;  /* 0x10000000000b7882 */ /* 0x000fe20000000000 */
[----:B------:R-:W-:-:S06]  /*13340*/  UMOV UR43, UR51 ;  /* 0x00000033002b7c82 */ /* 0x000fcc0008000000 */
[----:B------:R2:W-:Y:S02]  /*13350*/  UTMALDG.3D [UR40], [UR8], desc[UR10] ;  /* 0x00000a28080075b4 */ /* 0x0005e40008011000 */
[----:B--2---:R-:W-:Y:S05]  /*13360*/  @!P2 BRA `(.L_x_262) ;  /* 0x000000000004a947 */ /* 0x004fea0003800000 */
[----:B------:R-:W-:Y:S01]  /*13370*/  BPT.TRAP 0x1 ;  /* 0x000000040000795c */ /* 0x000fe20000300000 */
.L_x_262:
[----:B-1----:R-:W1:Y:S02]  /*13380*/  LDC R4, c[0x0][0x800] ;  /* 0x00020000ff047b82 */ /* 0x002e640000000800 */
[----:B-1----:R2:W-:Y:S02]  /*13390*/  SYNCS.ARRIVE.TRANS64.RED.A0TR RZ, [UR13+0x30], R4 ;  /* 0x00003004ffff79a7 */ /* 0x0025e4000830040d */
.L_x_261:
[----:B------:R-:W-:Y:S05]  /*133a0*/  BSYNC B0 ;  /* 0x0000000000007941 */ /* 0x000fea0003800000 */
.L_x_260:
[----:B------:R-:W-:Y:S05]  /*133b0*/  @!P2 BRA `(.L_x_263) ;  /* 0x000000000004a947 */ /* 0x000fea0003800000 */
[----:B------:R-:W-:Y:S01]  /*133c0*/  BPT.TRAP 0x1 ;  /* 0x000000040000795c */ /* 0x000fe20000300000 */
.L_x_263:
[----:B------:R-:W-:Y:S01]  /*133d0*/  SYNCS.ARRIVE.TRANS64.RED.A1T0 RZ, [UR29], RZ ;  /* 0x000000ffffff79a7 */ /* 0x000fe2000810041d */
[----:B------:R-:W-:Y:S05]  /*133e0*/  @!P2 BRA `(.L_x_264) ;  /* 0x000000000004a947 */ /* 0x000fea0003800000 */
[----:B------:R-:W-:Y:S01]  /*133f0*/  BPT.TRAP 0x1 ;  /* 0x000000040000795c */ /* 0x000fe20000300000 */
.L_x_264:
[----:B------:R-:W3:Y:S02]  /*13400*/  SYNCS.PHASECHK.TRANS64.TRYWAIT P1, [UR13+0x58], R3 ;  /* 0x00005803ff0075a7 */ /* 0x000ee4000802014d */
[----:B---3--:R-:W-:Y:S05]  /*13410*/  @!P1 BRA `(.L_x_265) ;  /* 0x0000002c00e89947 */ /* 0x008fea0003800000 */
.L_x_380:
        /* <DEDUP_REMOVED lines=13> */
.L_x_268:
[----:B-12---:R-:W1:Y:S02]  /*134f0*/  LDC R4, c[0x0][0x800] ;  /* 0x00020000ff047b82 */ /* 0x006e640000000800 */
[----:B-1----:R3:W-:Y:S02]  /*13500*/  SYNCS.ARRIVE.TRANS64.RED.A0TR RZ, [UR13+0x38], R4 ;  /* 0x00003804ffff79a7 */ /* 0x0027e4000830040d */
.L_x_267:
[----:B------:R-:W-:Y:S05]  /*13510*/  BSYNC B0 ;  /* 0x0000000000007941 */ /* 0x000fea0003800000 */
.L_x_266:
[----:B------:R-:W-:Y:S05]  /*13520*/  @!P2 BRA `(.L_x_269) ;  /* 0x000000000004a947 */ /* 0x000fea0003800000 */
[----:B------:R-:W-:Y:S01]  /*13530*/  BPT.TRAP 0x1 ;  /* 0x000000040000795c */ /* 0x000fe20000300000 */
.L_x_269:
[----:B------:R-:W-:Y:S01]  /*13540*/  SYNCS.ARRIVE.TRANS64.RED.A1T0 RZ, [UR23], RZ ;  /* 0x000000ffffff79a7 */ /* 0x000fe20008100417 */
[----:B------:R-:W-:Y:S01]  /*13550*/  UIADD3 UR26, UR50, 0x60, URZ ;  /* 0x00000060321a7890 */ /* 0x000fe2000fffe03f */
[----:B------:R-:W-:Y:S11]  /*13560*/  @!P2 BRA `(.L_x_270) ;  /* 0x000000000004a947 */ /* 0x000ff60003800000 */
[----:B------:R-:W-:Y:S01]  /*13570*/  BPT.TRAP 0x1 ;  /* 0x000000040000795c */ /* 0x000fe20000300000 */
.L_x_270:
[----:B------:R-:W4:Y:S02]  /*13580*/  SYNCS.PHASECHK.TRANS64.TRYWAIT P1, [UR13+0x60], R3 ;  /* 0x00006003ff0075a7 */ /* 0x000f24000802014d */
[----:B----4-:R-:W-:Y:S05]  /*13590*/  @!P1 BRA `(.L_x_271) ;  /* 0x0000002c00a09947 */ /* 0x010fea0003800000 */
.L_x_381:
        /* <DEDUP_REMOVED lines=12> */
.L_x_274:
[----:B-123--:R-:W1:Y:S02]  /*13660*/  LDC R4, c[0x0][0x800] ;  /* 0x00020000ff047b82 */ /* 0x00ee640000000800 */
[----:B-1----:R4:W-:Y:S02]  /*13670*/  SYNCS.ARRIVE.TRANS64.RED.A0TR RZ, [UR13+0x40], R4 ;  /* 0x00004004ffff79a7 */ /* 0x0029e4000830040d */
.L_x_273:
[----:B------:R-:W-:Y:S05]  /*13680*/  BSYNC B0 ;  /* 0x0000000000007941 */ /* 0x000fea0003800000 */
.L_x_272:
[----:B------:R-:W-:Y:S05]  /*13690*/  @!P2 BRA `(.L_x_275) ;  /* 0x000000000004a947 */ /* 0x000fea0003800000 */
[----:B------:R-:W-:Y:S01]  /*136a0*/  BPT.TRAP 0x1 ;  /* 0x000000040000795c */ /* 0x000fe20000300000 */
.L_x_275:
[----:B------:R-:W-:Y:S01]  /*136b0*/  SYNCS.ARRIVE.TRANS64.RED.A1T0 RZ, [UR21], RZ ;  /* 0x000000ffffff79a7 */ /* 0x000fe20008100415 */
[----:B------:R-:W-:Y:S05]  /*136c0*/  @!P2 BRA `(.L_x_276) ;  /* 0x000000000004a947 */ /* 0x000fea0003800000 */
[----:B------:R-:W-:Y:S01]  /*136d0*/  BPT.TRAP 0x1 ;  /* 0x000000040000795c */ /* 0x000fe20000300000 */
.L_x_276:
[----:B------:R-:W5:Y:S02]  /*136e0*/  SYNCS.PHASECHK.TRANS64.TRYWAIT P1, [UR13+0x68], R3 ;  /* 0x00006803ff0075a7 */ /* 0x000f64000802014d */
[----:B-----5:R-:W-:Y:S05]  /*136f0*/  @!P1 BRA `(.L_x_277) ;  /* 0x0000002c00609947 */ /* 0x020fea0003800000 */
.L_x_382:
        /* <DEDUP_REMOVED lines=11> */
[----:B-1----:R-:W-:Y:S05]  /*137b0*/  @!P2 BRA `(.L_x_280) ;  /* 0x000000000004a947 */ /* 0x002fea0003800000 */
[----:B------:R-:W-:Y:S01]  /*137c0*/  BPT.TRAP 0x1 ;  /* 0x000000040000795c */ /* 0x000fe20000300000 */
.L_x_280:
[----:B--234-:R-:W1:Y:S02]  /*137d0*/  LDC R4, c[0x0][0x800] ;  /* 0x00020000ff047b82 */ /* 0x01ce640000000800 */
[----:B-1----:R1:W-:Y:S02]  /*137e0*/  SYNCS.ARRIVE.TRANS64.RED.A0TR RZ, [UR13+0x48], R4 ;  /* 0x00004804ffff79a7 */ /* 0x0023e4000830040d */
.L_x_279:
[----:B------:R-:W-:Y:S05]  /*137f0*/  BSYNC B0 ;  /* 0x0000000000007941 */ /* 0x000fea0003800000 */
.L_x_278:
[----:B------:R-:W-:Y:S05]  /*13800*/  @!P2 BRA `(.L_x_281) ;  /* 0x000000000004a947 */ /* 0x000fea0003800000 */
[----:B------:R-:W-:Y:S01]  /*13810*/  BPT.TRAP 0x1 ;  /* 0x000000040000795c */ /* 0x000fe20000300000 */
.L_x_281:
[----:B------:R-:W-:Y:S01]  /*13820*/  SYNCS.ARRIVE.TRANS64.RED.A1T0 RZ, [UR22], RZ ;  /* 0x000000ffffff79a7 */ /* 0x000fe20008100416 */
[----:B------:R-:W-:Y:S01]  /*13830*/  UIADD3 UR10, UR50, 0x80, URZ ;  /* 0x00000080320a7890 */ /* 0x000fe2000fffe03f */
[----:B------:R-:W-:Y:S11]  /*13840*/  @!P2 BRA `(.L_x_282) ;  /* 0x000000000004a947 */ /* 0x000ff60003800000 */
[----:B------:R-:W-:Y:S01]  /*13850*/  BPT.TRAP 0x1 ;  /* 0x000000040000795c */ /* 0x000fe20000300000 */
.L_x_282:
[----:B------:R-:W5:Y:S02]  /*13860*/  SYNCS.PHASECHK.TRANS64.TRYWAIT P1, [UR13+0x50], R2 ;  /* 0x00005002ff0075a7 */ /* 0x000f64000802014d */
[----:B-----5:R-:W-:Y:S05]  /*13870*/  @!P1 BRA `(.L_x_283) ;  /* 0x0000002c00189947 */ /* 0x020fea0003800000 */
.L_x_383:
        /* <DEDUP_REMOVED lines=8> */
[----:B------:R-:W-:Y:S01]  /*13900*/  UMOV UR9, UR41 ;  /* 0x0000002900097c82 */ /* 0x000fe20008000000 */
[----:B------:R-:W-:-:S05]  /*13910*/  UMOV UR11, UR51 ;  /* 0x00000033000b7c82 */ /* 0x000fca0008000000 */
[----:B------:R1:W-:Y:S02]  /*13920*/  UTMALDG.3D [UR8], [UR18], desc[UR26] ;  /* 0x00001a08120075b4 */ /* 0x0003e40008011000 */
[----:B-1----:R-:W-:Y:S05]  /*13930*/  @!P2 BRA `(.L_x_286) ;  /* 0x000000000004a947 */ /* 0x002fea0003800000 */
[----:B------:R-:W-:Y:S01]  /*13940*/  BPT.TRAP 0x1 ;  /* 0x000000040000795c */ /* 0x000fe20000300000 */
.L_x_286:
[----:B--234-:R-:W1:Y:S02]  /*13950*/  LDC R4, c[0x0][0x800] ;  /* 0x00020000ff047b82 */ /* 0x01ce640000000800 */
[----:B-1----:R1:W-:Y:S02]  /*13960*/  SYNCS.ARRIVE.TRANS64.RED.A0TR RZ, [UR13+0x30], R4 ;  /* 0x00003004ffff79a7 */ /* 0x0023e4000830040d */
.L_x_285:
[----:B------:R-:W-:Y:S05]  /*13970*/  BSYNC B0 ;  /* 0x0000000000007941 */ /* 0x000fea0003800000 */
.L_x_284:
[----:B------:R-:W-:Y:S05]  /*13980*/  @!P2 BRA `(.L_x_287) ;  /* 0x000000000004a947 */ /* 0x000fea0003800000 */
[----:B------:R-:W-:Y:S01]  /*13990*/  BPT.TRAP 0x1 ;  /* 0x000000040000795c */ /* 0x000fe20000300000 */
.L_x_287:
[----:B------:R-:W-:Y:S01]  /*139a0*/  SYNCS.ARRIVE.TRANS64.RED.A1T0 RZ, [UR29], RZ ;  /* 0x000000ffffff79a7 */ /* 0x000fe2000810041d */
[----:B------:R-:W-:Y:S05]  /*139b0*/  @!P2 BRA `(.L_x_288) ;  /* 0x000000000004a947 */ /* 0x000fea0003800000 */
[----:B------:R-:W-:Y:S01]  /*139c0*/  BPT.TRAP 0x1 ;  /* 0x000000040000795c */ /* 0x000fe20000300000 */
.L_x_288:
[----:B------:R-:W5:Y:S02]  /*139d0*/  SYNCS.PHASECHK.TRANS64.TRYWAIT P1, [UR13+0x58], R2 ;  /* 0x00005802ff0075a7 */ /* 0x000f64000802014d */
[----:B-----5:R-:W-:Y:S05]  /*139e0*/  @!P1 BRA `(.L_x_289) ;  /* 0x0000002800d49947 */ /* 0x020fea0003800000 */
.L_x_384:
        /* <DEDUP_REMOVED lines=13> */
.L_x_292:
[----:B--234-:R-:W1:Y:S02]  /*13ac0*/  LDC R4, c[0x0][0x800] ;  /* 0x00020000ff047b82 */ /* 0x01ce640000000800 */
[----:B-1----:R1:W-:Y:S02]  /*13ad0*/  SYNCS.ARRIVE.TRANS64.RED.A0TR RZ, [UR13+0x38], R4 ;  /* 0x00003804ffff79a7 */ /* 0x0023e4000830040d */
.L_x_291:
[----:B------:R-:W-:Y:S05]  /*13ae0*/  BSYNC B0 ;  /* 0x0000000000007941 */ /* 0x000fea0003800000 */
.L_x_290:
[----:B------:R-:W-:Y:S05]  /*13af0*/  @!P2 BRA `(.L_x_293) ;  /* 0x000000000004a947 */ /* 0x000fea0003800000 */
[----:B------:R-:W-:Y:S01]  /*13b00*/  BPT.TRAP 0x1 ;  /* 0x000000040000795c */ /* 0x000fe20000300000 */
.L_x_293:
[----:B------:R-:W-:Y:S01]  /*13b10*/  SYNCS.ARRIVE.TRANS64.RED.A1T0 RZ, [UR23], RZ ;  /* 0x000000ffffff79a7 */ /* 0x000fe20008100417 */
[----:B------:R-:W-:Y:S01]  /*13b20*/  UIADD3 UR10, UR50, 0xa0, URZ ;  /* 0x000000a0320a7890 */ /* 0x000fe2000fffe03f */
[----:B------:R-:W-:Y:S11]  /*13b30*/  @!P2 BRA `(.L_x_294) ;  /* 0x000000000004a947 */ /* 0x000ff60003800000 */
[----:B------:R-:W-:Y:S01]  /*13b40*/  BPT.TRAP 0x1 ;  /* 0x000000040000795c */ /* 0x000fe20000300000 */
.L_x_294:
[----:B------:R-:W5:Y:S02]  /*13b50*/  SYNCS.PHASECHK.TRANS64.TRYWAIT P1, [UR13+0x60], R2 ;  /* 0x00006002ff0075a7 */ /* 0x000f64000802014d */
[----:B-----5:R-:W-:Y:S05]  /*13b60*/  @!P1 BRA `(.L_x_295) ;  /* 0x00000028008c9947 */ /* 0x020fea0003800000 */
.L_x_385:
        /* <DEDUP_REMOVED lines=13> */
.L_x_298:
[----:B--234-:R-:W1:Y:S02]  /*13c40*/  LDC R4, c[0x0][0x800] ;  /* 0x00020000ff047b82 */ /* 0x01ce640000000800 */
[----:B-1----:R1:W-:Y:S02]  /*13c50*/  SYNCS.ARRIVE.TRANS64.RED.A0TR RZ, [UR13+0x40], R4 ;  /* 0x00004004ffff79a7 */ /* 0x0023e4000830040d */
.L_x_297:
[----:B------:R-:W-:Y:S05]  /*13c60*/  BSYNC B0 ;  /* 0x0000000000007941 */ /* 0x000fea0003800000 */
.L_x_296:
[----:B------:R-:W-:Y:S05]  /*13c70*/  @!P2 BRA `(.L_x_299) ;  /* 0x000000000004a947 */ /* 0x000fea0003800000 */
[----:B------:R-:W-:Y:S01]  /*13c80*/  BPT.TRAP 0x1 ;  /* 0x000000040000795c */ /* 0x000fe20000300000 */
.L_x_299:
[----:B------:R-:W-:Y:S01]  /*13c90*/  SYNCS.ARRIVE.TRANS64.RED.A1T0 RZ, [UR21], RZ ;  /* 0x000000ffffff79a7 */ /* 0x000fe20008100415 */
[----:B------:R-:W-:Y:S05]  /*13ca0*/  @!P2 BRA `(.L_x_300) ;  /* 0x000000000004a947 */ /* 0x000fea0003800000 */
[----:B------:R-:W-:Y:S01]  /*13cb0*/  BPT.TRAP 0x1 ;  /* 0x000000040000795c */ /* 0x000fe20000300000 */
.L_x_300:
[----:B------:R-:W5:Y:S02]  /*13cc0*/  SYNCS.PHASECHK.TRANS64.TRYWAIT P1, [UR13+0x68], R2 ;  /* 0x00006802ff0075a7 */ /* 0x000f64000802014d */
[----:B-----5:R-:W-:Y:S05]  /*13cd0*/  @!P1 BRA `(.L_x_301) ;  /* 0x0000002800489947 */ /* 0x020fea0003800000 */
.L_x_386:
        /* <DEDUP_REMOVED lines=13> */
.L_x_304:
[----:B------:R-:W1:Y:S02]  /*13db0*/  LDC R2, c[0x0][0x800] ;  /* 0x00020000ff027b82 */ /* 0x000e640000000800 */
[----:B-1----:R1:W-:Y:S02]  /*13dc0*/  SYNCS.ARRIVE.TRANS64.RED.A0TR RZ, [UR13+0x48], R2 ;  /* 0x00004802ffff79a7 */ /* 0x0023e4000830040d */
.L_x_303:
[----:B------:R-:W-:Y:S05]  /*13dd0*/  BSYNC B0 ;  /* 0x0000000000007941 */ /* 0x000fea0003800000 */
.L_x_302:
[----:B------:R-:W-:Y:S05]  /*13de0*/  @!P2 BRA `(.L_x_305) ;  /* 0x000000000004a947 */ /* 0x000fea0003800000 */
[----:B------:R-:W-:Y:S01]  /*13df0*/  BPT.TRAP 0x1 ;  /* 0x000000040000795c */ /* 0x000fe20000300000 */
.L_x_305:
[----:B------:R-:W-:Y:S01]  /*13e00*/  SYNCS.ARRIVE.TRANS64.RED.A1T0 RZ, [UR22], RZ ;  /* 0x000000ffffff79a7 */ /* 0x000fe20008100416 */
[----:B------:R-:W-:Y:S01]  /*13e10*/  UIADD3 UR10, UR50, 0xc0, URZ ;  /* 0x000000c0320a7890 */ /* 0x000fe2000fffe03f */
[----:B------:R-:W-:Y:S11]  /*13e20*/  @!P2 BRA `(.L_x_306) ;  /* 0x000000000004a947 */ /* 0x000ff60003800000 */
[----:B------:R-:W-:Y:S01]  /*13e30*/  BPT.TRAP 0x1 ;  /* 0x000000040000795c */ /* 0x000fe20000300000 */
.L_x_306:
[----:B------:R-:W5:Y:S02]  /*13e40*/  SYNCS.PHASECHK.TRANS64.TRYWAIT P1, [UR13+0x50], R3 ;  /* 0x00005003ff0075a7 */ /* 0x000f64000802014d */
[----:B-----5:R-:W-:Y:S05]  /*13e50*/  @!P1 BRA `(.L_x_307) ;  /* 0x0000002800009947 */ /* 0x020fea0003800000 */
.L_x_387:
        /* <DEDUP_REMOVED lines=13> */
.L_x_310:
[----:B------:R-:W1:Y:S02]  /*13f30*/  LDC R2, c[0x0][0x800] ;  /* 0x00020000ff027b82 */ /* 0x000e640000000800 */
[----:B-1----:R1:W-:Y:S02]  /*13f40*/  SYNCS.ARRIVE.TRANS64.RED.A0TR RZ, [UR13+0x30], R2 ;  /* 0x00003002ffff79a7 */ /* 0x0023e4000830040d */
.L_x_309:
[----:B------:R-:W-:Y:S05]  /*13f50*/  BSYNC B0 ;  /* 0x0000000000007941 */ /* 0x000fea0003800000 */
.L_x_308:
[----:B------:R-:W-:Y:S05]  /*13f60*/  @!P2 BRA `(.L_x_311) ;  /* 0x000000000004a947 */ /* 0x000fea0003800000 */
[----:B------:R-:W-:Y:S01]  /*13f70*/  BPT.TRAP 0x1 ;  /* 0x000000040000795c */ /* 0x000fe20000300000 */
.L_x_311:
[----:B------:R-:W-:Y:S01]  /*13f80*/  SYNCS.ARRIVE.TRANS64.RED.A1T0 RZ, [UR29], RZ ;  /* 0x000000ffffff79a7 */ /* 0x000fe2000810041d */
[----:B------:R-:W-:Y:S05]  /*13f90*/  @!P2 BRA `(.L_x_312) ;  /* 0x000000000004a947 */ /* 0x000fea0003800000 */
[----:B------:R-:W-:Y:S01]  /*13fa0*/  BPT.TRAP 0x1 ;  /* 0x000000040000795c */ /* 0x000fe20000300000 */
.L_x_312:
[----:B------:R-:W5:Y:S02]  /*13fb0*/  SYNCS.PHASECHK.TRANS64.TRYWAIT P1, [UR13+0x58], R3 ;  /* 0x00005803ff0075a7 */ /* 0x000f64000802014d */
[----:B-----5:R-:W-:Y:S05]  /*13fc0*/  @!P1 BRA `(.L_x_313) ;  /* 0x0000002400bc9947 */ /* 0x020fea0003800000 */
.L_x_388:
        /* <DEDUP_REMOVED lines=13> */
.L_x_316:
[----:B------:R-:W1:Y:S02]  /*140a0*/  LDC R2, c[0x0][0x800] ;  /* 0x00020000ff027b82 */ /* 0x000e640000000800 */
[----:B-1----:R1:W-:Y:S02]  /*140b0*/  SYNCS.ARRIVE.TRANS64.RED.A0TR RZ, [UR13+0x38], R2 ;  /* 0x00003802ffff79a7 */ /* 0x0023e4000830040d */
.L_x_315:
[----:B------:R-:W-:Y:S05]  /*140c0*/  BSYNC B0 ;  /* 0x0000000000007941 */ /* 0x000fea0003800000 */
.L_x_314:
[----:B------:R-:W-:Y:S05]  /*140d0*/  @!P2 BRA `(.L_x_317) ;  /* 0x000000000004a947 */ /* 0x000fea0003800000 */
[----:B------:R-:W-:Y:S01]  /*140e0*/  BPT.TRAP 0x1 ;  /* 0x000000040000795c */ /* 0x000fe20000300000 */
.L_x_317:
[----:B------:R-:W-:Y:S01]  /*140f0*/  SYNCS.ARRIVE.TRANS64.RED.A1T0 RZ, [UR23], RZ ;  /* 0x000000ffffff79a7 */ /* 0x000fe20008100417 */
[----:B------:R-:W-:Y:S01]  /*14100*/  UIADD3 UR10, UR50, 0xe0, URZ ;  /* 0x000000e0320a7890 */ /* 0x000fe2000fffe03f */
[----:B------:R-:W-:Y:S11]  /*14110*/  @!P2 BRA `(.L_x_318) ;  /* 0x000000000004a947 */ /* 0x000ff60003800000 */
[----:B------:R-:W-:Y:S01]  /*14120*/  BPT.TRAP 0x1 ;  /* 0x000000040000795c */ /* 0x000fe20000300000 */
.L_x_318:
[----:B------:R-:W5:Y:S02]  /*14130*/  SYNCS.PHASECHK.TRANS64.TRYWAIT P1, [UR13+0x60], R3 ;  /* 0x00006003ff0075a7 */ /* 0x000f64000802014d */
[----:B-----5:R-:W-:Y:S05]  /*14140*/  @!P1 BRA `(.L_x_319) ;  /* 0x0000002400749947 */ /* 0x020fea0003800000 */
.L_x_389:
        /* <DEDUP_REMOVED lines=13> */
.L_x_322:
[----:B------:R-:W1:Y:S02]  /*14220*/  LDC R2, c[0x0][0x800] ;  /* 0x00020000ff027b82 */ /* 0x000e640000000800 */
[----:B-1----:R1:W-:Y:S02]  /*14230*/  SYNCS.ARRIVE.TRANS64.RED.A0TR RZ, [UR13+0x40], R2 ;  /* 0x00004002ffff79a7 */ /* 0x0023e4000830040d */
.L_x_321:
[----:B------:R-:W-:Y:S05]  /*14240*/  BSYNC B0 ;  /* 0x0000000000007941 */ /* 0x000fea0003800000 */
.L_x_320:
[----:B------:R-:W-:Y:S05]  /*14250*/  @!P2 BRA `(.L_x_323) ;  /* 0x000000000004a947 */ /* 0x000fea0003800000 */
[----:B------:R-:W-:Y:S01]  /*14260*/  BPT.TRAP 0x1 ;  /* 0x000000040000795c */ /* 0x000fe20000300000 */
.L_x_323:
[----:B------:R-:W-:Y:S01]  /*14270*/  SYNCS.ARRIVE.TRANS64.RED.A1T0 RZ, [UR21], RZ ;  /* 0x000000ffffff79a7 */ /* 0x000fe20008100415 */
[----:B------:R-:W-:Y:S05]  /*14280*/  @!P2 BRA `(.L_x_324) ;  /* 0x000000000004a947 */ /* 0x000fea0003800000 */
[----:B------:R-:W-:Y:S01]  /*14290*/  BPT.TRAP 0x1 ;  /* 0x000000040000795c */ /* 0x000fe20000300000 */
.L_x_324:
[----:B------:R-:W5:Y:S02]  /*142a0*/  SYNCS.PHASECHK.TRANS64.TRYWAIT P1, [UR13+0x68], R3 ;  /* 0x00006803ff0075a7 */ /* 0x000f64000802014d */
[----:B-----5:R-:W-:Y:S05]  /*142b0*/  @!P1 BRA `(.L_x_325) ;  /* 0x0000002400309947 */ /* 0x020fea0003800000 */
.L_x_390:
        /* <DEDUP_REMOVED lines=13> */
.L_x_328:
[----:B------:R-:W1:Y:S02]  /*14390*/  LDC R2, c[0x0][0x800] ;  /* 0x00020000ff027b82 */ /* 0x000e640000000800 */
[----:B-1----:R1:W-:Y:S02]  /*143a0*/  SYNCS.ARRIVE.TRANS64.RED.A0TR RZ, [UR13+0x48], R2 ;  /* 0x00004802ffff79a7 */ /* 0x0023e4000830040d */
.L_x_327:
[----:B------:R-:W-:Y:S05]  /*143b0*/  BSYNC B0 ;  /* 0x0000000000007941 */ /* 0x000fea0003800000 */
.L_x_326:
[----:B------:R-:W-:Y:S05]  /*143c0*/  @!P2 BRA `(.L_x_329) ;  /* 0x000000000004a947 */ /* 0x000fea0003800000 */
[----:B------:R-:W-:Y:S01]  /*143d0*/  BPT.TRAP 0x1 ;  /* 0x000000040000795c */ /* 0x000fe20000300000 */
.L_x_329:
[----:B------:R-:W5:Y:S01]  /*143e0*/  LDL.LU R15, [R1+0x204] ;  /* 0x00020400010f7983 */ /* 0x000f620000300800 */
[----:B------:R-:W-:Y:S03]  /*143f0*/  SYNCS.ARRIVE.TRANS64.RED.A1T0 RZ, [UR22], RZ ;  /* 0x000000ffffff79a7 */ /* 0x000fe60008100416 */
[----:B------:R-:W5:Y:S01]  /*14400*/  LDL.LU R13, [R1+0x200] ;  /* 0x00020000010d7983 */ /* 0x000f620000300800 */
[----:B-1234-:R-:W-:Y:S01]  /*14410*/  PRMT R4, RZ, 0x7610, R4 ;  /* 0x00007610ff047816 */ /* 0x01efe20000000004 */
[----:B------:R-:W-:Y:S01]  /*14420*/  IMAD.MOV.U32 R10, RZ, RZ, -0x1 ;  /* 0xffffffffff0a7424 */ /* 0x000fe200078e00ff */
[----:B------:R-:W-:Y:S02]  /*14430*/  MOV R3, 0xffffffff ;  /* 0xffffffff00037802 */ /* 0x000fe40000000f00 */
[----:B------:R-:W-:Y:S02]  /*14440*/  MOV R2, 0xffffffff ;  /* 0xffffffff00027802 */ /* 0x000fe40000000f00 */
[----:B-----5:R-:W-:-:S04]  /*14450*/  IADD3 R13, P0, R13, UR46, RZ ;  /* 0x0000002e0d0d7c10 */ /* 0x020fc8000ff1e0ff */
[----:B------:R-:W-:Y:S01]  /*14460*/  IADD3.X R15, R15, UR38, RZ, P0, !PT ;  /* 0x000000260f0f7c10 */ /* 0x000fe200087fe4ff */
[----:B------:R1:W-:Y:S01]  /*14470*/  STL [R1+0x200], R13 ;  /* 0x0002000d01007387 */ /* 0x0003e20000100800 */
[----:B------:R-:W-:-:S03]  /*14480*/  ISETP.GE.U32.AND P0, PT, R13, UR4, PT ;  /* 0x000000040d007c0c */ /* 0x000fc6000bf06070 */
[----:B------:R1:W-:Y:S01]  /*14490*/  STL [R1+0x204], R15 ;  /* 0x0002040f01007387 */ /* 0x0003e20000100800 */
[----:B------:R-:W-:-:S13]  /*144a0*/  ISETP.GE.U32.AND.EX P0, PT, R15, UR5, PT, P0 ;  /* 0x000000050f007c0c */ /* 0x000fda000bf06100 */
[----:B-1----:R-:W-:Y:S05]  /*144b0*/  @P0 BRA `(.L_x_330) ;  /* 0x0000000400540947 */ /* 0x002fea0003800000 */
[----:B------:R-:W1:Y:S01]  /*144c0*/  LDC.64 R8, c[0x0][0x8d0] ;  /* 0x00023400ff087b82 */ /* 0x000e620000000a00 */
[----:B------:R-:W-:Y:S02]  /*144d0*/  MOV R2, R13 ;  /* 0x0000000d00027202 */ /* 0x000fe40000000f00 */
[----:B------:R-:W-:Y:S02]  /*144e0*/  MOV R3, R15 ;  /* 0x0000000f00037202 */ /* 0x000fe40000000f00 */
[----:B-1----:R-:W-:-:S04]  /*144f0*/  ISETP.NE.U32.AND P0, PT, R8, RZ, PT ;  /* 0x000000ff0800720c */ /* 0x002fc80003f05070 */
[----:B------:R-:W-:-:S13]  /*14500*/  ISETP.NE.AND.EX P0, PT, R9, RZ, PT, P0 ;  /* 0x000000ff0900720c */ /* 0x000fda0003f05300 */
[----:B------:R-:W-:Y:S05]  /*14510*/  @!P0 BRA `(.L_x_331) ;  /* 0x0000000000288947 */ /* 0x000fea0003800000 */
[----:B------:R-:W1:Y:S02]  /*14520*/  LDC R2, c[0x0][0x8dc] ;  /* 0x00023700ff027b82 */ /* 0x000e640000000800 */
[----:B-1----:R-:W-:-:S05]  /*14530*/  IADD3 R3, P0, R13, R2, RZ ;  /* 0x000000020d037210 */ /* 0x002fca0007f1e0ff */
[----:B------:R-:W-:-:S04]  /*14540*/  IMAD.X R7, RZ, RZ, R15, P0 ;  /* 0x000000ffff077224 */ /* 0x000fc800000e060f */
[----:B------:R-:W-:-:S04]  /*14550*/  IMAD.WIDE.U32 R4, R7, R8, RZ ;  /* 0x0000000807047225 */ /* 0x000fc800078e00ff */
[----:B------:R-:W-:-:S04]  /*14560*/  IMAD.WIDE.U32 R4, P0, R3, R9, R4 ;  /* 0x0000000903047225 */ /* 0x000fc80007800004 */
[----:B------:R-:W-:Y:S01]  /*14570*/  IMAD.WIDE.U32 R2, R3, R8, RZ ;  /* 0x0000000803027225 */ /* 0x000fe200078e00ff */
[----:B------:R-:W-:-:S04]  /*14580*/  MOV R2, R5 ;  /* 0x0000000500027202 */ /* 0x000fc80000000f00 */
[----:B------:R-:W-:Y:S02]  /*14590*/  IADD3 RZ, P1, R3, R4, RZ ;  /* 0x0000000403ff7210 */ /* 0x000fe40007f3e0ff */
[----:B------:R-:W-:-:S03]  /*145a0*/  IADD3.X R3, RZ, RZ, RZ, P0, !PT ;  /* 0x000000ffff037210 */ /* 0x000fc600007fe4ff */
[----:B------:R-:W-:-:S08]  /*145b0*/  IMAD.WIDE.U32.X R2, R7, R9, R2, P1 ;  /* 0x0000000907027225 */ /* 0x000fd000008e0402 */
.L_x_331:
[----:B------:R-:W1:Y:S01]  /*145c0*/  S2R R7, SR_CTAID.X ;  /* 0x0000000000077919 */ /* 0x000e620000002500 */
[----:B------:R-:W2:Y:S01]  /*145d0*/  LDC R11, c[0x0][0x904] ;  /* 0x00024100ff0b7b82 */ /* 0x000ea20000000800 */
[----:B------:R-:W-:Y:S01]  /*145e0*/  ULDC UR8, c[0x0][0x150] ;  /* 0x0000540000087ab9 */ /* 0x000fe20000000800 */
[----:B------:R-:W3:Y:S06]  /*145f0*/  S2R R4, SR_CTAID.Y ;  /* 0x0000000000047919 */ /* 0x000eec0000002600 */
[----:B------:R-:W4:Y:S08]  /*14600*/  LDC R10, c[0x0][0x144] ;  /* 0x00005100ff0a7b82 */ /* 0x000f300000000800 */
[----:B------:R-:W5:Y:S01]  /*14610*/  LDC R8, c[0x0][0x8d8] ;  /* 0x00023600ff087b82 */ /* 0x000f620000000800 */
[----:B--2---:R-:W-:-:S02]  /*14620*/  ISETP.NE.AND P2, PT, R11, 0x1, PT ;  /* 0x000000010b00780c */ /* 0x004fc40003f45270 */
[----:B-1----:R-:W-:-:S05]  /*14630*/  I2FP.F32.U32 R5, R7 ;  /* 0x0000000700057245 */ /* 0x002fca0000201000 */
[----:B------:R-:W-:Y:S01]  /*14640*/  FMUL R9, R5, UR8 ;  /* 0x0000000805097c20 */ /* 0x000fe20008400000 */
[----:B---3--:R-:W-:Y:S01]  /*14650*/  I2FP.F32.U32 R5, R4 ;  /* 0x0000000400057245 */ /* 0x008fe20000201000 */
[----:B------:R-:W-:-:S04]  /*14660*/  ULDC UR8, c[0x0][0x154] ;  /* 0x0000550000087ab9 */ /* 0x000fc80000000800 */
[----:B------:R-:W-:Y:S01]  /*14670*/  FMUL R12, R5, UR8 ;  /* 0x00000008050c7c20 */ /* 0x000fe20008400000 */
[----:B------:R-:W1:Y:S01]  /*14680*/  F2I.U32.TRUNC.NTZ R9, R9 ;  /* 0x0000000900097305 */ /* 0x000e62000020f000 */
[----:B------:R-:W2:Y:S07]  /*14690*/  LDC R5, c[0x0][0x148] ;  /* 0x00005200ff057b82 */ /* 0x000eae0000000800 */
[----:B------:R-:W3:Y:S01]  /*146a0*/  F2I.U32.TRUNC.NTZ R12, R12 ;  /* 0x0000000c000c7305 */ /* 0x000ee2000020f000 */
[----:B-1----:R-:W-:-:S04]  /*146b0*/  IMAD.MOV R11, RZ, RZ, -R9 ;  /* 0x000000ffff0b7224 */ /* 0x002fc800078e0a09 */
[----:B----4-:R-:W-:Y:S01]  /*146c0*/  IMAD R7, R10, R11, R7 ;  /* 0x0000000b0a077224 */ /* 0x010fe200078e0207 */
[----:B---3--:R-:W-:Y:S02]  /*146d0*/  IADD3 R10, -R12, RZ, RZ ;  /* 0x000000ff0c0a7210 */ /* 0x008fe40007ffe1ff */
[----:B------:R-:W1:Y:S03]  /*146e0*/  LDC R12, c[0x0][0x8c0] ;  /* 0x00023000ff0c7b82 */ /* 0x000e660000000800 */
[----:B--2---:R-:W-:Y:S01]  /*146f0*/  @P2 IMAD R7, R5, R10, R4 ;  /* 0x0000000a05072224 */ /* 0x004fe200078e0204 */
[-CC-:B-----5:R-:W-:Y:S02]  /*14700*/  SHF.R.U64 R10, R2, R8.reuse, R3.reuse ;  /* 0x00000008020a7219 */ /* 0x1a0fe40000001203 */
[----:B------:R-:W-:Y:S02]  /*14710*/  SHF.R.U32.HI R8, RZ, R8, R3 ;  /* 0x00000008ff087219 */ /* 0x000fe40000011603 */
[----:B------:R-:W2:Y:S01]  /*14720*/  LDC.64 R4, c[0x0][0x8c8] ;  /* 0x00023200ff047b82 */ /* 0x000ea20000000a00 */
[----:B------:R-:W-:-:S04]  /*14730*/  IADD3 R9, P0, RZ, -R10, RZ ;  /* 0x8000000aff097210 */ /* 0x000fc80007f1e0ff */
[----:B------:R-:W-:-:S05]  /*14740*/  IADD3.X R3, RZ, ~R8, RZ, P0, !PT ;  /* 0x80000008ff037210 */ /* 0x000fca00007fe4ff */
[----:B--2---:R-:W-:Y:S01]  /*14750*/  IMAD R2, R3, R4, RZ ;  /* 0x0000000403027224 */ /* 0x004fe200078e02ff */
[----:B------:R-:W-:-:S03]  /*14760*/  MOV R3, R15 ;  /* 0x0000000f00037202 */ /* 0x000fc60000000f00 */
[----:B------:R-:W-:Y:S02]  /*14770*/  IMAD R5, R9, R5, R2 ;  /* 0x0000000509057224 */ /* 0x000fe400078e0202 */
[----:B------:R-:W-:-:S04]  /*14780*/  IMAD.MOV.U32 R2, RZ, RZ, R13 ;  /* 0x000000ffff027224 */ /* 0x000fc800078e000d */
[----:B------:R-:W-:Y:S02]  /*14790*/  IMAD.WIDE.U32 R2, R9, R4, R2 ;  /* 0x0000000409027225 */ /* 0x000fe400078e0002 */
[----:B------:R-:W2:Y:S03]  /*147a0*/  LDC.64 R8, c[0x0][0x8e8] ;  /* 0x00023a00ff087b82 */ /* 0x000ea60000000a00 */
[----:B------:R-:W-:-:S04]  /*147b0*/  IADD3 R5, R3, R5, RZ ;  /* 0x0000000503057210 */ /* 0x000fc80007ffe0ff */
[-CC-:B-1----:R-:W-:Y:S01]  /*147c0*/  SHF.R.U64 R11, R2, R12.reuse, R5.reuse ;  /* 0x0000000c020b7219 */ /* 0x182fe20000001205 */
[----:B------:R-:W1:Y:S01]  /*147d0*/  LDC R4, c[0x0][0x8b0] ;  /* 0x00022c00ff047b82 */ /* 0x000e620000000800 */
[----:B------:R-:W-:-:S07]  /*147e0*/  SHF.R.U32.HI R5, RZ, R12, R5 ;  /* 0x0000000cff057219 */ /* 0x000fce0000011605 */
[----:B------:R-:W3:Y:S01]  /*147f0*/  LDC R3, c[0x0][0x900] ;  /* 0x00024000ff037b82 */ /* 0x000ee20000000800 */
[----:B--2---:R-:W-:-:S04]  /*14800*/  ISETP.NE.U32.AND P0, PT, R8, RZ, PT ;  /* 0x000000ff0800720c */ /* 0x004fc80003f05070 */
[----:B------:R-:W-:Y:S02]  /*14810*/  ISETP.NE.AND.EX P0, PT, R9, RZ, PT, P0 ;  /* 0x000000ff0900720c */ /* 0x000fe40003f05300 */
[-CC-:B-1----:R-:W-:Y:S02]  /*14820*/  SHF.R.U64 R12, R11, R4.reuse, R5.reuse ;  /* 0x000000040b0c7219 */ /* 0x182fe40000001205 */
[----:B------:R-:W-:-:S04]  /*14830*/  SHF.R.U32.HI R4, RZ, R4, R5 ;  /* 0x00000004ff047219 */ /* 0x000fc80000011605 */
[-CC-:B---3--:R-:W-:Y:S02]  /*14840*/  SHF.R.U64 R13, R12, R3.reuse, R4.reuse ;  /* 0x000000030c0d7219 */ /* 0x188fe40000001204 */
[----:B------:R-:W-:-:S03]  /*14850*/  SHF.R.U32.HI R3, RZ, R3, R4 ;  /* 0x00000003ff037219 */ /* 0x000fc60000011604 */
[----:B------:R-:W-:Y:S01]  /*14860*/  IMAD.MOV.U32 R2, RZ, RZ, R13 ;  /* 0x000000ffff027224 */ /* 0x000fe200078e000d */
[----:B------:R-:W-:Y:S06]  /*14870*/  @!P0 BRA `(.L_x_332) ;  /* 0x0000000000288947 */ /* 0x000fec0003800000 */
[----:B------:R-:W1:Y:S02]  /*14880*/  LDC R2, c[0x0][0x8f4] ;  /* 0x00023d00ff027b82 */ /* 0x000e640000000800 */
[----:B-1----:R-:W-:-:S04]  /*14890*/  IADD3 R2, P0, R13, R2, RZ ;  /* 0x000000020d027210 */ /* 0x002fc80007f1e0ff */
[----:B------:R-:W-:-:S05]  /*148a0*/  IADD3.X R15, RZ, R3, RZ, P0, !PT ;  /* 0x00000003ff0f7210 */ /* 0x000fca00007fe4ff */
[----:B------:R-:W-:-:S04]  /*148b0*/  IMAD.WIDE.U32 R4, R15, R8, RZ ;  /* 0x000000080f047225 */ /* 0x000fc800078e00ff */
[----:B------:R-:W-:-:S04]  /*148c0*/  IMAD.WIDE.U32 R4, P0, R2, R9, R4 ;  /* 0x0000000902047225 */ /* 0x000fc80007800004 */
[----:B------:R-:W-:-:S04]  /*148d0*/  IMAD.WIDE.U32 R2, R2, R8, RZ ;  /* 0x0000000802027225 */ /* 0x000fc800078e00ff */
[----:B------:R-:W-:Y:S01]  /*148e0*/  IMAD.MOV.U32 R2, RZ, RZ, R5 ;  /* 0x000000ffff027224 */ /* 0x000fe200078e0005 */
[----:B------:R-:W-:Y:S02]  /*148f0*/  IADD3 RZ, P1, R3, R4, RZ ;  /* 0x0000000403ff7210 */ /* 0x000fe40007f3e0ff */
[----:B------:R-:W-:-:S03]  /*14900*/  IADD3.X R3, RZ, RZ, RZ, P0, !PT ;  /* 0x000000ffff037210 */ /* 0x000fc600007fe4ff */
[----:B------:R-:W-:-:S08]  /*14910*/  IMAD.WIDE.U32.X R2, R15, R9, R2, P1 ;  /* 0x000000090f027225 */ /* 0x000fd000008e0402 */
.L_x_332:
[----:B------:R-:W1:Y:S01]  /*14920*/  LDC R4, c[0x0][0x8f0] ;  /* 0x00023c00ff047b82 */ /* 0x000e620000000800 */
[----:B------:R-:W-:Y:S02]  /*14930*/  LOP3.LUT R12, R12, R14, RZ, 0xc0, !PT ;  /* 0x0000000e0c0c7212 */ /* 0x000fe400078ec0ff */
[----:B------:R-:W-:-:S05]  /*14940*/  LOP3.LUT R11, R11, R18, RZ, 0xc0, !PT ;  /* 0x000000120b0b7212 */ /* 0x000fca00078ec0ff */
[----:B------:R-:W2:Y:S01]  /*14950*/  LDC R8, c[0x0][0x8e0] ;  /* 0x00023800ff087b82 */ /* 0x000ea20000000800 */
[----:B-1----:R-:W-:-:S07]  /*14960*/  SHF.R.U64 R3, R2, R4, R3 ;  /* 0x0000000402037219 */ /* 0x002fce0000001203 */
[----:B------:R-:W1:Y:S01]  /*14970*/  LDC R4, c[0x0][0x8b8] ;  /* 0x00022e00ff047b82 */ /* 0x000e620000000800 */
[----:B------:R-:W-:Y:S01]  /*14980*/  IMAD R12, R17, R3, R12 ;  /* 0x00000003110c7224 */ /* 0x000fe200078e020c */
[----:B------:R-:W-:-:S06]  /*14990*/  IADD3 R3, -R3, RZ, RZ ;  /* 0x000000ff03037210 */ /* 0x000fcc0007ffe1ff */
[----:B------:R-:W3:Y:S01]  /*149a0*/  LDC R2, c[0x0][0x8a8] ;  /* 0x00022a00ff027b82 */ /* 0x000ee20000000800 */
[----:B--2---:R-:W-:Y:S02]  /*149b0*/  IMAD R13, R3, R8, R13 ;  /* 0x00000008030d7224 */ /* 0x004fe400078e020d */
[----:B-1----:R-:W-:Y:S02]  /*149c0*/  IMAD R4, R12, R4, R7 ;  /* 0x000000040c047224 */ /* 0x002fe400078e0207 */
[----:B---3--:R-:W-:-:S05]  /*149d0*/  IMAD R13, R13, R2, R11 ;  /* 0x000000020d0d7224 */ /* 0x008fca00078e020b */
[----:B------:R-:W-:Y:S02]  /*149e0*/  SEL R2, R13, R4, !P2 ;  /* 0x000000040d027207 */ /* 0x000fe40005000000 */
[----:B------:R-:W-:Y:S02]  /*149f0*/  SEL R3, R4, R13, !P2 ;  /* 0x0000000d04037207 */ /* 0x000fe40005000000 */
[----:B------:R-:W-:-:S07]  /*14a00*/  MOV R4, 0x1 ;  /* 0x0000000100047802 */ /* 0x000fce0000000f00 */
.L_x_330:
[----:B------:R-:W-:-:S13]  /*14a10*/  LOP3.LUT P0, RZ, R4, 0xff, RZ, 0xc0, !PT ;  /* 0x000000ff04ff7812 */ /* 0x000fda000780c0ff */
[----:B------:R-:W-:Y:S05]  /*14a20*/  @P0 BRA `(.L_x_333) ;  /* 0xffffffdc00ec0947 */ /* 0x000fea000383ffff */
.L_x_229:
[----:B------:R-:W-:-:S13]  /*14a30*/  ELECT P0, URZ, PT ;  /* 0x00000000003f782f */ /* 0x000fda0003800000 */
[----:B------:R-:W-:Y:S05]  /*14a40*/  @!P0 BRA `(.L_x_14) ;  /* 0x0000001000548947 */ /* 0x000fea0003800000 */
[----:B------:R-:W4:Y:S02]  /*14a50*/  LDL.LU R4, [R1+0x210] ;  /* 0x0002100001047983 */ /* 0x000f240000300800 */
[----:B----4-:R-:W-:-:S04]  /*14a60*/  LOP3.LUT R0, R4, 0x2, RZ, 0xfc, !PT ;  /* 0x0000000204007812 */ /* 0x010fc800078efcff */
[----:B------:R-:W-:-:S13]  /*14a70*/  ISETP.NE.AND P1, PT, R0, 0x3, PT ;  /* 0x000000030000780c */ /* 0x000fda0003f25270 */
[----:B------:R-:W-:Y:S05]  /*14a80*/  @!P1 BRA `(.L_x_334) ;  /* 0x0000000000049947 */ /* 0x000fea0003800000 */
[----:B--2---:R-:W-:Y:S01]  /*14a90*/  BPT.TRAP 0x1 ;  /* 0x000000040000795c */ /* 0x004fe20000300000 */
.L_x_334:
[----:B--2---:R-:W-:Y:S01]  /*14aa0*/  IMAD.U32 R3, RZ, RZ, UR37 ;  /* 0x00000025ff037e24 */ /* 0x004fe2000f8e00ff */
[----:B------:R-:W-:Y:S02]  /*14ab0*/  MOV R0, 0x400 ;  /* 0x0000040000007802 */ /* 0x000fe40000000f00 */
[----:B------:R-:W-:Y:S02]  /*14ac0*/  MOV R2, 0x1 ;  /* 0x0000000100027802 */ /* 0x000fe40000000f00 */
[----:B------:R-:W-:Y:S02]  /*14ad0*/  LEA R0, R3, R0, 0x18 ;  /* 0x0000000003007211 */ /* 0x000fe400078ec0ff */
[----:B------:R-:W-:-:S04]  /*14ae0*/  SHF.L.U32 R3, R2, 0x1f, RZ ;  /* 0x0000001f02037819 */ /* 0x000fc800000006ff */
[----:B------:R-:W2:Y:S02]  /*14af0*/  SYNCS.PHASECHK.TRANS64.TRYWAIT P0, [R0+URZ+0x50], R3 ;  /* 0x00005003000075a7 */ /* 0x000ea4000800017f */
[----:B--2---:R-:W-:Y:S05]  /*14b00*/  @!P0 BRA `(.L_x_335) ;  /* 0x0000001c00348947 */ /* 0x004fea0003800000 */
.L_x_391:
[----:B------:R-:W-:Y:S05]  /*14b10*/  @!P1 BRA `(.L_x_336) ;  /* 0x0000000000049947 */ /* 0x000fea0003800000 */
[----:B------:R-:W-:Y:S01]  /*14b20*/  BPT.TRAP 0x1 ;  /* 0x000000040000795c */ /* 0x000fe20000300000 */
.L_x_336:
[----:B------:R-:W4:Y:S02]  /*14b30*/  SYNCS.PHASECHK.TRANS64.TRYWAIT P0, [R0+URZ+0x58], R3 ;  /* 0x00005803000075a7 */ /* 0x000f24000800017f */
[----:B----4-:R-:W-:Y:S05]  /*14b40*/  @!P0 BRA `(.L_x_337) ;  /* 0x0000001c00388947 */ /* 0x010fea0003800000 */
.L_x_392:
[----:B------:R-:W-:Y:S05]  /*14b50*/  @!P1 BRA `(.L_x_338) ;  /* 0x0000000000049947 */ /* 0x000fea0003800000 */
[----:B------:R-:W-:Y:S01]  /*14b60*/  BPT.TRAP 0x1 ;  /* 0x000000040000795c */ /* 0x000fe20000300000 */
.L_x_338:
[----:B------:R-:W1:Y:S02]  /*14b70*/  SYNCS.PHASECHK.TRANS64.TRYWAIT P0, [R0+URZ+0x60], R3 ;  /* 0x00006003000075a7 */ /* 0x000e64000800017f */
[----:B-1----:R-:W-:Y:S05]  /*14b80*/  @!P0 BRA `(.L_x_339) ;  /* 0x0000001c003c8947 */ /* 0x002fea0003800000 */
.L_x_393:
[----:B------:R-:W-:Y:S05]  /*14b90*/  @!P1 BRA `(.L_x_340) ;  /* 0x0000000000049947 */ /* 0x000fea0003800000 */
[----:B------:R-:W-:Y:S01]  /*14ba0*/  BPT.TRAP 0x1 ;  /* 0x000000040000795c */ /* 0x000fe20000300000 */
.L_x_340:
[----:B--2-4-:R-:W-:-:S04]  /*14bb0*/  MOV R3, 0x1 ;  /* 0x0000000100037802 */ /* 0x014fc80000000f00 */
[----:B------:R-:W-:-:S07]  /*14bc0*/  SHF.L.U32 R3, R3, 0x1f, RZ ;  /* 0x0000001f03037819 */ /* 0x000fce00000006ff */
.L_x_341:
[----:B-1----:R1:W2:Y:S02]  /*14bd0*/  SYNCS.PHASECHK.TRANS64.TRYWAIT P0, [R0+URZ+0x68], R3 ;  /* 0x00006803000075a7 */ /* 0x0022a4000800017f */
[----:B--2---:R-:W-:Y:S05]  /*14be0*/  @!P0 NANOSLEEP.SYNCS 0x989680 ;  /* 0x009896800000895d */ /* 0x004fea0003900000 */
[----:B------:R-:W2:Y:S02]  /*14bf0*/  @!P0 SYNCS.PHASECHK.TRANS64 P0, [R0+URZ+0x68], R3 ;  /* 0x00006803000085a7 */ /* 0x000ea4000800007f */
[----:B--2---:R-:W-:Y:S05]  /*14c00*/  @P0 BRA `(.L_x_14) ;  /* 0x0000000c00e40947 */ /* 0x004fea0003800000 */
[----:B------:R-:W-:Y:S05]  /*14c10*/  BRA `(.L_x_341) ;  /* 0xfffffffc00ec7947 */ /* 0x000fea000383ffff */
.L_x_224:
[----:B------:R-:W-:Y:S01]  /*14c20*/  LOP3.LUT P0, RZ, R11, 0xff, RZ, 0xc0, !PT ;  /* 0x000000ff0bff7812 */ /* 0x000fe2000780c0ff */
[----:B------:R-:W-:Y:S01]  /*14c30*/  IMAD.MOV.U32 R0, RZ, RZ, 0x1 ;  /* 0x00000001ff007424 */ /* 0x000fe200078e00ff */
[----:B------:R-:W-:-:S11]  /*14c40*/  MOV R6, RZ ;  /* 0x000000ff00067202 */ /* 0x000fd60000000f00 */
[----:B------:R-:W-:Y:S05]  /*14c50*/  @!P0 BRA `(.L_x_342) ;  /* 0x0000000c003c8947 */ /* 0x000fea0003800000 */
[----:B------:R-:W3:Y:S01]  /*14c60*/  LDL R4, [R1+0x208] ;  /* 0x0002080001047983 */ /* 0x000ee20000100800 */
[----:B------:R-:W1:Y:S01]  /*14c70*/  LDC R0, c[0x0][0x28c] ;  /* 0x0000a300ff007b82 */ /* 0x000e620000000800 */
[----:B------:R-:W-:Y:S01]  /*14c80*/  ULDC UR7, c[0x0][0x900] ;  /* 0x0002400000077ab9 */ /* 0x000fe20000000800 */
[----:B------:R-:W-:Y:S01]  /*14c90*/  UMOV UR8, 0xffffffff ;  /* 0xffffffff00087882 */ /* 0x000fe20000000000 */
[----:B------:R-:W-:Y:S01]  /*14ca0*/  BSSY B0, `(.L_x_342) ;  /* 0x00000ca000007945 */ /* 0x000fe20003800000 */
[----:B--2---:R-:W-:Y:S01]  /*14cb0*/  USHF.L.U32 UR4, UR37, 0x7, URZ ;  /* 0x0000000725047899 */ /* 0x004fe2000800063f */
[----:B------:R-:W-:Y:S01]  /*14cc0*/  IMAD.MOV.U32 R11, RZ, RZ, 0x1 ;  /* 0x00000001ff0b7424 */ /* 0x000fe200078e00ff */
[----:B------:R-:W-:Y:S01]  /*14cd0*/  USHF.L.U32 UR5, UR37, 0xd, URZ ;  /* 0x0000000d25057899 */ /* 0x000fe2000800063f */
[----:B------:R-:W-:Y:S01]  /*14ce0*/  MOV R6, RZ ;  /* 0x000000ff00067202 */ /* 0x000fe20000000f00 */
[----:B------:R-:W-:Y:S01]  /*14cf0*/  USHF.L.U32 UR8, UR8, UR7, URZ ;  /* 0x0000000708087299 */ /* 0x000fe2000800063f */
[----:B------:R-:W-:Y:S01]  /*14d00*/  ULDC UR6, c[0x0][0x8a8] ;  /* 0x00022a0000067ab9 */ /* 0x000fe20000000800 */
[----:B------:R-:W-:Y:S01]  /*14d10*/  UMOV UR9, 0x1 ;  /* 0x0000000100097882 */ /* 0x000fe20000000000 */
[----:B------:R-:W-:-:S02]  /*14d20*/  ULOP3.LUT UR4, UR4, 0x80, URZ, 0xc0, !UPT ;  /* 0x0000008004047892 */ /* 0x000fc4000f8ec03f */
[----:B------:R-:W-:Y:S02]  /*14d30*/  ULOP3.LUT UR5, UR5, 0x2000, URZ, 0xc0, !UPT ;  /* 0x0000200005057892 */ /* 0x000fe4000f8ec03f */
[----:B------:R-:W-:Y:S02]  /*14d40*/  UIADD3 UR17, UR6, -0x1, URZ ;  /* 0xffffffff06117890 */ /* 0x000fe4000fffe03f */
[----:B------:R-:W-:Y:S02]  /*14d50*/  USHF.L.U32 UR19, UR9, UR7, URZ ;  /* 0x0000000709137299 */ /* 0x000fe4000800063f */
[----:B------:R-:W-:Y:S01]  /*14d60*/  ULOP3.LUT UR18, URZ, UR8, URZ, 0x33, !UPT ;  /* 0x000000083f127292 */ /* 0x000fe2000f8e333f */
[----:B------:R-:W-:Y:S01]  /*14d70*/  ULDC.64 UR22, c[0x0][0x198] ;  /* 0x0000660000167ab9 */ /* 0x000fe20000000a00 */
[----:B-1----:R-:W-:-:S04]  /*14d80*/  IADD3 R0, R0, 0x3f, RZ ;  /* 0x0000003f00007810 */ /* 0x002fc80007ffe0ff */
[----:B------:R-:W-:-:S04]  /*14d90*/  SHF.R.S32.HI R5, RZ, 0x1f, R0 ;  /* 0x0000001fff057819 */ /* 0x000fc80000011400 */
[----:B------:R-:W-:Y:S02]  /*14da0*/  LEA.HI R5, R5, R0, RZ, 0x6 ;  /* 0x0000000005057211 */ /* 0x000fe400078f30ff */
[----:B------:R-:W-:Y:S02]  /*14db0*/  MOV R0, 0x1 ;  /* 0x0000000100007802 */ /* 0x000fe40000000f00 */
[----:B------:R-:W-:-:S05]  /*14dc0*/  SHF.R.S32.HI R7, RZ, 0x6, R5 ;  /* 0x00000006ff077819 */ /* 0x000fca0000011405 */
[----:B------:R-:W-:Y:S01]  /*14dd0*/  VIADD R16, R7, 0x1 ;  /* 0x0000000107107836 */ /* 0x000fe20000000000 */
[----:B---3--:R-:W-:-:S07]  /*14de0*/  LOP3.LUT R8, R4, 0x2, RZ, 0xfc, !PT ;  /* 0x0000000204087812 */ /* 0x008fce00078efcff */
.L_x_353:
[----:B------:R-:W-:-:S03]  /*14df0*/  UMOV UR6, 0xffffffff ;  /* 0xffffffff00067882 */ /* 0x000fc60000000000 */
[----:B------:R-:W-:Y:S05]  /*14e00*/  BRA.DIV UR6, `(.L_x_343) ;  /* 0x0000001a06b07947 */ /* 0x000fea000b800000 */
[----:B------:R-:W-:-:S13]  /*14e10*/  ELECT P6, URZ, PT ;  /* 0x00000000003f782f */ /* 0x000fda00038c0000 */
.L_x_396:
[----:B------:R-:W1:Y:S01]  /*14e20*/  LDC R4, c[0x0][0x28c] ;  /* 0x0000a300ff047b82 */ /* 0x000e620000000800 */
[----:B------:R-:W-:Y:S01]  /*14e30*/  BSSY B1, `(.L_x_344) ;  /* 0x0000039000017945 */ /* 0x000fe20003800000 */
[----:B-1----:R-:W-:-:S13]  /*14e40*/  ISETP.LT.OR P6, PT, R4, 0x1, !P6 ;  /* 0x000000010400780c */ /* 0x002fda00077c1670 */
[----:B------:R-:W-:Y:S05]  /*14e50*/  @P6 BRA `(.L_x_345) ;  /* 0x0000000000d86947 */ /* 0x000fea0003800000 */
[----:B------:R-:W-:Y:S01]  /*14e60*/  SHF.L.U32 R5, R3, 0x8, RZ ;  /* 0x0000000803057819 */ /* 0x000fe200000006ff */
[----:B------:R-:W-:Y:S01]  /*14e70*/  IMAD.MOV.U32 R4, RZ, RZ, R16 ;  /* 0x000000ffff047224 */ /* 0x000fe200078e0010 */
[----:B------:R-:W-:Y:S02]  /*14e80*/  LEA R2, R2, UR4, 0x8 ;  /* 0x0000000402027c11 */ /* 0x000fe4000f8e40ff */
[----:B------:R-:W-:Y:S02]  /*14e90*/  MOV R14, RZ ;  /* 0x000000ff000e7202 */ /* 0x000fe40000000f00 */
[----:B------:R-:W-:Y:S02]  /*14ea0*/  MOV R3, R0 ;  /* 0x0000000000037202 */ /* 0x000fe40000000f00 */
[----:B------:R-:W-:-:S07]  /*14eb0*/  MOV R9, R6 ;  /* 0x0000000600097202 */ /* 0x000fce0000000f00 */
.L_x_348:
[----:B------:R-:W1:Y:S01]  /*14ec0*/  S2R R13, SR_CgaCtaId ;  /* 0x00000000000d7919 */ /* 0x000e620000008800 */
[----:B------:R-:W-:Y:S02]  /*14ed0*/  MOV R12, 0x400 ;  /* 0x00000400000c7802 */ /* 0x000fe40000000f00 */
[----:B------:R-:W-:Y:S02]  /*14ee0*/  SHF.L.U32 R18, R3, 0x1f, RZ ;  /* 0x0000001f03127819 */ /* 0x000fe400000006ff */
[----:B-1----:R-:W-:-:S05]  /*14ef0*/  LEA R12, R13, R12, 0x18 ;  /* 0x0000000c0d0c7211 */ /* 0x002fca00078ec0ff */
[----:B------:R-:W-:-:S04]  /*14f00*/  IMAD R13, R9, 0x8, R12 ;  /* 0x00000008090d7824 */ /* 0x000fc800078e020c */
[----:B------:R-:W1:Y:S02]  /*14f10*/  SYNCS.PHASECHK.TRANS64.TRYWAIT P0, [R13+URZ+0x18], R18 ;  /* 0x000018120d0075a7 */ /* 0x000e64000800017f */
[----:B-1----:R-:W-:Y:S05]  /*14f20*/  @!P0 BRA `(.L_x_346) ;  /* 0x0000001800888947 */ /* 0x002fea0003800000 */
.L_x_397:
[----:B------:R-:W2:Y:S02]  /*14f30*/  S2R R15, SR_TID.X ;  /* 0x00000000000f7919 */ /* 0x000ea40000002100 */
[----:B--2---:R-:W-:Y:S02]  /*14f40*/  LOP3.LUT P0, RZ, R15, 0x7f, RZ, 0xc0, !PT ;  /* 0x0000007f0fff7812 */ /* 0x004fe4000780c0ff */
[----:B------:R-:W-:-:S11]  /*14f50*/  PRMT R15, R8, 0x9910, RZ ;  /* 0x00009910080f7816 */ /* 0x000fd600000000ff */
[----:B-1----:R-:W1:Y:S02]  /*14f60*/  @!P0 LDC R18, c[0x0][0x500] ;  /* 0x00014000ff128b82 */ /* 0x002e640000000800 */
[----:B-1----:R1:W-:Y:S01]  /*14f70*/  @!P0 SYNCS.ARRIVE.TRANS64 RZ, [R13+URZ], R18 ;  /* 0x000000120dff89a7 */ /* 0x0023e2000800003f */
[----:B------:R-:W-:-:S13]  /*14f80*/  ISETP.NE.AND P0, PT, R15, 0x2, PT ;  /* 0x000000020f00780c */ /* 0x000fda0003f05270 */
[----:B-1----:R-:W-:Y:S05]  /*14f90*/  @P0 BRA `(.L_x_347) ;  /* 0x0000000000040947 */ /* 0x002fea0003800000 */
[----:B------:R-:W-:Y:S01]  /*14fa0*/  BPT.TRAP 0x1 ;  /* 0x000000040000795c */ /* 0x000fe20000300000 */
.L_x_347:
[----:B------:R-:W-:Y:S01]  /*14fb0*/  R2UR UR9, R13 ;  /* 0x000000000d0972ca */ /* 0x000fe200000e0000 */
[----:B------:R-:W-:Y:S01]  /*14fc0*/  UIADD3 UR6, UP0, UR22, 0xf0, URZ ;  /* 0x000000f016067890 */ /* 0x000fe2000ff1e03f */
[-C--:B------:R-:W-:Y:S01]  /*14fd0*/  LEA R13, R9, R12.reuse, 0xf ;  /* 0x0000000c090d7211 */ /* 0x080fe200078e78ff */
[----:B------:R-:W-:Y:S01]  /*14fe0*/  UIADD3 UR24, UP1, UR22, 0x1f0, URZ ;  /* 0x000001f016187890 */ /* 0x000fe2000ff3e03f */
[----:B------:R-:W-:Y:S01]  /*14ff0*/  R2UR UR11, R5 ;  /* 0x00000000050b72ca */ /* 0x000fe200000e0000 */
[----:B------:R-:W-:Y:S01]  /*15000*/  UMOV UR14, 0x0 ;  /* 0x00000000000e7882 */ /* 0x000fe20000000000 */
[----:B------:R-:W-:Y:S01]  /*15010*/  R2UR UR7, R13 ;  /* 0x000000000d0772ca */ /* 0x000fe200000e0000 */
[----:B------:R-:W-:Y:S01]  /*15020*/  UIADD3.X UR25, URZ, UR23, URZ, UP1, !UPT ;  /* 0x000000173f197290 */ /* 0x000fe20008ffe43f */
[C---:B------:R-:W-:Y:S01]  /*15030*/  LEA R13, R9.reuse, UR5, 0xe ;  /* 0x00000005090d7c11 */ /* 0x040fe2000f8e70ff */
[----:B------:R-:W-:Y:S01]  /*15040*/  VIADD R9, R9, 0x1 ;  /* 0x0000000109097836 */ /* 0x000fe20000000000 */
[----:B------:R-:W-:Y:S01]  /*15050*/  R2UR UR10, R14 ;  /* 0x000000000e0a72ca */ /* 0x000fe200000e0000 */
[----:B------:R-:W-:Y:S01]  /*15060*/  UMOV UR15, 0x10000000 ;  /* 0x10000000000f7882 */ /* 0x000fe20000000000 */
[----:B------:R-:W-:Y:S01]  /*15070*/  LEA R13, R13, R12, 0x1 ;  /* 0x0000000c0d0d7211 */ /* 0x000fe200078e08ff */
[----:B------:R-:W-:Y:S01]  /*15080*/  UMOV UR21, 0x30000 ;  /* 0x0003000000157882 */ /* 0x000fe20000000000 */
[----:B------:R-:W-:-:S02]  /*15090*/  R2UR UR12, R10 ;  /* 0x000000000a0c72ca */ /* 0x000fc400000e0000 */
[----:B------:R-:W-:Y:S02]  /*150a0*/  R2UR UR8, R13 ;  /* 0x000000000d0872ca */ /* 0x000fe400000e0000 */
[----:B------:R-:W-:Y:S01]  /*150b0*/  IADD3 R4, R4, -0x1, RZ ;  /* 0xffffffff04047810 */ /* 0x000fe20007ffe0ff */
[----:B------:R-:W-:Y:S01]  /*150c0*/  UIADD3 UR13, UR7, 0x8400, URZ ;  /* 0x00008400070d7890 */ /* 0x000fe2000fffe03f */
[----:B------:R-:W-:Y:S01]  /*150d0*/  R2UR UR20, R2 ;  /* 0x00000000021472ca */ /* 0x000fe200000e0000 */
[----:B------:R-:W-:Y:S01]  /*150e0*/  UIADD3.X UR7, URZ, UR23, URZ, UP0, !UPT ;  /* 0x000000173f077290 */ /* 0x000fe200087fe43f */
[----:B------:R-:W-:Y:S02]  /*150f0*/  ISETP.GT.AND P1, PT, R4, 0x1, PT ;  /* 0x000000010400780c */ /* 0x000fe40003f24270 */
[----:B------:R-:W-:Y:S02]  /*15100*/  ISETP.NE.AND P0, PT, R9, 0x3, PT ;  /* 0x000000030900780c */ /* 0x000fe40003f05270 */
[----:B------:R-:W-:-:S02]  /*15110*/  IADD3 R14, R14, 0x40, RZ ;  /* 0x000000400e0e7810 */ /* 0x000fc40007ffe0ff */
[----:B------:R-:W-:Y:S01]  /*15120*/  SEL R12, RZ, 0x1, P0 ;  /* 0x00000001ff0c7807 */ /* 0x000fe20000000000 */
[----:B------:R-:W-:Y:S01]  /*15130*/  UIADD3 UR16, UR8, 0x20400, URZ ;  /* 0x0002040008107890 */ /* 0x000fe2000fffe03f */
[----:B------:R-:W-:Y:S02]  /*15140*/  SEL R9, R9, RZ, P0 ;  /* 0x000000ff09097207 */ /* 0x000fe40000000000 */
[----:B------:R-:W-:Y:S01]  /*15150*/  UMOV UR8, UR13 ;  /* 0x0000000d00087c82 */ /* 0x000fe20008000000 */
[----:B------:R-:W-:Y:S01]  /*15160*/  LOP3.LUT R3, R3, R12, RZ, 0x3c, !PT ;  /* 0x0000000c03037212 */ /* 0x000fe200078e3cff */
[----:B------:R1:W-:Y:S02]  /*15170*/  UTMALDG.3D [UR8], [UR6], desc[UR14] ;  /* 0x00000e08060075b4 */ /* 0x0003e40008011000 */
[----:B-1----:R-:W-:Y:S01]  /*15180*/  UMOV UR8, UR16 ;  /* 0x0000001000087c82 */ /* 0x002fe20008000000 */
[----:B------:R-:W-:Y:S02]  /*15190*/  UMOV UR11, UR20 ;  /* 0x00000014000b7c82 */ /* 0x000fe40008000000 */
[----:B------:R1:W-:Y:S02]  /*151a0*/  UTMALDG.3D.MULTICAST [UR8], [UR24], UR21, desc[UR14] ;  /* 0x00000e08180073b4 */ /* 0x0003e40008011815 */
[----:B-1----:R-:W-:Y:S05]  /*151b0*/  @P1 BRA `(.L_x_348) ;  /* 0xfffffffc00401947 */ /* 0x002fea000383ffff */
.L_x_345:
[----:B------:R-:W-:Y:S05]  /*151c0*/  BSYNC B1 ;  /* 0x0000000000017941 */ /* 0x000fea0003800000 */
.L_x_344:
[----:B------:R-:W2:Y:S01]  /*151d0*/  LDL.LU R15, [R1+0x204] ;  /* 0x00020400010f7983 */ /* 0x000ea20000300800 */
[----:B------:R-:W-:Y:S01]  /*151e0*/  LOP3.LUT P0, RZ, R11, 0xff, RZ, 0xc0, !PT ;  /* 0x000000ff0bff7812 */ /* 0x000fe2000780c0ff */
[C---:B------:R-:W-:Y:S01]  /*151f0*/  IMAD.IADD R6, R7.reuse, 0x1, R6 ;  /* 0x0000000107067824 */ /* 0x040fe200078e0206 */
[----:B------:R-:W-:Y:S01]  /*15200*/  ULDC.64 UR6, c[0x0][0x8f8] ;  /* 0x00023e0000067ab9 */ /* 0x000fe20000000a00 */
[----:B------:R-:W3:Y:S01]  /*15210*/  LDL.LU R12, [R1+0x200] ;  /* 0x00020000010c7983 */ /* 0x000ee20000300800 */
[----:B------:R-:W-:Y:S01]  /*15220*/  ISETP.GE.U32.AND P1, PT, R7, 0x3, PT ;  /* 0x000000030700780c */ /* 0x000fe20003f26070 */
[----:B------:R-:W-:Y:S01]  /*15230*/  BSSY B1, `(.L_x_349) ;  /* 0x000006e000017945 */ /* 0x000fe20003800000 */
[----:B------:R-:W-:Y:S01]  /*15240*/  IMAD.MOV.U32 R10, RZ, RZ, -0x1 ;  /* 0xffffffffff0a7424 */ /* 0x000fe200078e00ff */
[----:B------:R-:W-:Y:S02]  /*15250*/  PRMT R4, RZ, 0x7610, R4 ;  /* 0x00007610ff047816 */ /* 0x000fe40000000004 */
[----:B------:R-:W-:-:S04]  /*15260*/  PRMT R11, RZ, 0x7610, R11 ;  /* 0x00007610ff0b7816 */ /* 0x000fc8000000000b */
[----:B------:R-:W1:Y:S01]  /*15270*/  @P0 S2R R3, SR_CgaCtaId ;  /* 0x0000000000030919 */ /* 0x000e620000008800 */
[----:B------:R-:W-:-:S04]  /*15280*/  @P0 MOV R2, 0x400 ;  /* 0x0000040000020802 */ /* 0x000fc80000000f00 */
[----:B-1----:R-:W-:-:S04]  /*15290*/  @P0 LEA R2, R3, R2, 0x18 ;  /* 0x0000000203020211 */ /* 0x002fc800078ec0ff */
[----:B------:R1:W-:Y:S01]  /*152a0*/  @P0 SYNCS.ARRIVE.TRANS64.A1T0 RZ, [R2+URZ+0x78], RZ ;  /* 0x000078ff02ff09a7 */ /* 0x0003e2000810003f */
[----:B------:R-:W-:-:S04]  /*152b0*/  ISETP.GT.U32.AND P0, PT, R6, 0x2, PT ;  /* 0x000000020600780c */ /* 0x000fc80003f04070 */
[----:B------:R-:W-:Y:S01]  /*152c0*/  ISETP.LT.U32.AND P0, PT, R7, 0x3, P0 ;  /* 0x000000030700780c */ /* 0x000fe20000701070 */
[----:B-1----:R-:W-:Y:S01]  /*152d0*/  IMAD.WIDE.U32 R2, R6, -0x55555555, RZ ;  /* 0xaaaaaaab06027825 */ /* 0x002fe200078e00ff */
[----:B------:R-:W-:-:S04]  /*152e0*/  MOV R2, 0xffffffff ;  /* 0xffffffff00027802 */ /* 0x000fc80000000f00 */
[----:B------:R-:W-:Y:S02]  /*152f0*/  SHF.R.U32.HI R5, RZ, 0x1, R3 ;  /* 0x00000001ff057819 */ /* 0x000fe40000011603 */
[----:B------:R-:W-:-:S03]  /*15300*/  SEL R3, RZ, 0x1, !P0 ;  /* 0x00000001ff037807 */ /* 0x000fc60004000000 */
[----:B------:R-:W-:Y:S01]  /*15310*/  IMAD R6, R5, -0x3, R6 ;  /* 0xfffffffd05067824 */ /* 0x000fe200078e0206 */
[----:B------:R-:W-:Y:S02]  /*15320*/  LOP3.LUT R0, R0, R3, RZ, 0x3c, !PT ;  /* 0x0000000300007212 */ /* 0x000fe400078e3cff */
[----:B------:R-:W-:Y:S02]  /*15330*/  MOV R3, 0xffffffff ;  /* 0xffffffff00037802 */ /* 0x000fe40000000f00 */
[----:B------:R-:W-:Y:S02]  /*15340*/  @P1 LOP3.LUT R0, R0, 0x1, R5, 0x78, !PT ;  /* 0x0000000100001812 */ /* 0x000fe400078e7805 */
        /* <DEDUP_REMOVED lines=8> */
[----:B------:R-:W2:Y:S01]  /*153d0*/  LDC R17, c[0x0][0x904] ;  /* 0x00024100ff117b82 */ /* 0x000ea20000000800 */
[----:B------:R-:W-:Y:S01]  /*153e0*/  ULDC UR6, c[0x0][0x150] ;  /* 0x0000540000067ab9 */ /* 0x000fe20000000800 */
[----:B------:R-:W-:Y:S01]  /*153f0*/  ULDC UR9, c[0x0][0x8d8] ;  /* 0x0002360000097ab9 */ /* 0x000fe20000000800 */
[----:B------:R-:W3:Y:S05]  /*15400*/  S2R R2, SR_CTAID.Y ;  /* 0x0000000000027919 */ /* 0x000eea0000002600 */
[----:B------:R-:W4:Y:S08]  /*15410*/  LDC R4, c[0x0][0x144] ;  /* 0x00005100ff047b82 */ /* 0x000f300000000800 */
[----:B------:R-:W5:Y:S01]  /*15420*/  LDC R13, c[0x0][0x148] ;  /* 0x00005200ff0d7b82 */ /* 0x000f620000000800 */
[----:B--2---:R-:W-:-:S02]  /*15430*/  ISETP.NE.AND P2, PT, R17, 0x1, PT ;  /* 0x000000011100780c */ /* 0x004fc40003f45270 */
[----:B-1----:R-:W-:Y:S02]  /*15440*/  I2FP.F32.U32 R3, R9 ;  /* 0x0000000900037245 */ /* 0x002fe40000201000 */
[----:B---3--:R-:W-:-:S03]  /*15450*/  I2FP.F32.U32 R5, R2 ;  /* 0x0000000200057245 */ /* 0x008fc60000201000 */
[----:B------:R-:W-:Y:S01]  /*15460*/  FMUL R3, R3, UR6 ;  /* 0x0000000603037c20 */ /* 0x000fe20008400000 */
[----:B------:R-:W-:Y:S02]  /*15470*/  ULDC UR6, c[0x0][0x154] ;  /* 0x0000550000067ab9 */ /* 0x000fe40000000800 */
[----:B------:R-:W-:Y:S01]  /*15480*/  FMUL R10, R5, UR6 ;  /* 0x00000006050a7c20 */ /* 0x000fe20008400000 */
[----:B------:R-:W-:Y:S02]  /*15490*/  ULDC.64 UR6, c[0x0][0x8d0] ;  /* 0x0002340000067ab9 */ /* 0x000fe40000000a00 */
[----:B------:R-:W1:Y:S01]  /*154a0*/  F2I.U32.TRUNC.NTZ R3, R3 ;  /* 0x0000000300037305 */ /* 0x000e62000020f000 */
[----:B------:R-:W-:-:S04]  /*154b0*/  ISETP.NE.U32.AND P0, PT, RZ, UR6, PT ;  /* 0x00000006ff007c0c */ /* 0x000fc8000bf05070 */
[----:B------:R-:W-:-:S03]  /*154c0*/  ISETP.NE.AND.EX P0, PT, RZ, UR7, PT, P0 ;  /* 0x00000007ff007c0c */ /* 0x000fc6000bf05300 */
[----:B------:R-:W2:Y:S01]  /*154d0*/  F2I.U32.TRUNC.NTZ R10, R10 ;  /* 0x0000000a000a7305 */ /* 0x000ea2000020f000 */
[----:B-1----:R-:W-:Y:S02]  /*154e0*/  IADD3 R5, -R3, RZ, RZ ;  /* 0x000000ff03057210 */ /* 0x002fe40007ffe1ff */
[----:B------:R-:W-:-:S03]  /*154f0*/  MOV R3, R15 ;  /* 0x0000000f00037202 */ /* 0x000fc60000000f00 */
[----:B----4-:R-:W-:Y:S01]  /*15500*/  IMAD R9, R4, R5, R9 ;  /* 0x0000000504097224 */ /* 0x010fe200078e0209 */
[----:B--2---:R-:W-:-:S05]  /*15510*/  IADD3 R4, -R10, RZ, RZ ;  /* 0x000000ff0a047210 */ /* 0x004fca0007ffe1ff */
[----:B-----5:R-:W-:Y:S02]  /*15520*/  @P2 IMAD R9, R13, R4, R2 ;  /* 0x000000040d092224 */ /* 0x020fe400078e0202 */
[----:B------:R-:W-:Y:S01]  /*15530*/  IMAD.MOV.U32 R2, RZ, RZ, R12 ;  /* 0x000000ffff027224 */ /* 0x000fe200078e000c */
[----:B------:R-:W-:Y:S06]  /*15540*/  @!P0 BRA `(.L_x_351) ;  /* 0x0000000000288947 */ /* 0x000fec0003800000 */
[----:B------:R-:W-:Y:S02]  /*15550*/  ULDC UR8, c[0x0][0x8dc] ;  /* 0x0002370000087ab9 */ /* 0x000fe40000000800 */
[----:B------:R-:W-:-:S04]  /*15560*/  IADD3 R3, P0, R12, UR8, RZ ;  /* 0x000000080c037c10 */ /* 0x000fc8000ff1e0ff */
[----:B------:R-:W-:-:S05]  /*15570*/  IADD3.X R13, RZ, R15, RZ, P0, !PT ;  /* 0x0000000fff0d7210 */ /* 0x000fca00007fe4ff */
[----:B------:R-:W-:-:S04]  /*15580*/  IMAD.WIDE.U32 R4, R13, UR6, RZ ;  /* 0x000000060d047c25 */ /* 0x000fc8000f8e00ff */
[----:B------:R-:W-:-:S04]  /*15590*/  IMAD.WIDE.U32 R4, P0, R3, UR7, R4 ;  /* 0x0000000703047c25 */ /* 0x000fc8000f800004 */
[----:B------:R-:W-:Y:S01]  /*155a0*/  IMAD.WIDE.U32 R2, R3, UR6, RZ ;  /* 0x0000000603027c25 */ /* 0x000fe2000f8e00ff */
[----:B------:R-:W-:-:S04]  /*155b0*/  MOV R2, R5 ;  /* 0x0000000500027202 */ /* 0x000fc80000000f00 */
[----:B------:R-:W-:Y:S01]  /*155c0*/  IADD3 RZ, P1, R3, R4, RZ ;  /* 0x0000000403ff7210 */ /* 0x000fe20007f3e0ff */
[----:B------:R-:W-:-:S04]  /*155d0*/  IMAD.X R3, RZ, RZ, RZ, P0 ;  /* 0x000000ffff037224 */ /* 0x000fc800000e06ff */
[----:B------:R-:W-:-:S08]  /*155e0*/  IMAD.WIDE.U32.X R2, R13, UR7, R2, P1 ;  /* 0x000000070d027c25 */ /* 0x000fd000088e0402 */
.L_x_351:
[--C-:B------:R-:W-:Y:S01]  /*155f0*/  SHF.R.U64 R10, R2, UR9, R3.reuse ;  /* 0x00000009020a7c19 */ /* 0x100fe20008001203 */
[----:B------:R-:W-:Y:S01]  /*15600*/  ULDC.64 UR6, c[0x0][0x8c8] ;  /* 0x0002320000067ab9 */ /* 0x000fe20000000a00 */
[----:B------:R-:W-:Y:S01]  /*15610*/  SHF.R.U32.HI R2, RZ, UR9, R3 ;  /* 0x00000009ff027c19 */ /* 0x000fe20008011603 */
[----:B------:R-:W-:Y:S01]  /*15620*/  ULDC.64 UR8, c[0x0][0x8e8] ;  /* 0x00023a0000087ab9 */ /* 0x000fe20000000a00 */
[----:B------:R-:W-:Y:S02]  /*15630*/  IADD3 R13, P0, RZ, -R10, RZ ;  /* 0x8000000aff0d7210 */ /* 0x000fe40007f1e0ff */
[----:B------:R-:W-:Y:S02]  /*15640*/  MOV R3, R15 ;  /* 0x0000000f00037202 */ /* 0x000fe40000000f00 */
[----:B------:R-:W-:Y:S02]  /*15650*/  IADD3.X R2, RZ, ~R2, RZ, P0, !PT ;  /* 0x80000002ff027210 */ /* 0x000fe400007fe4ff */
[----:B------:R-:W-:-:S03]  /*15660*/  ISETP.NE.U32.AND P0, PT, RZ, UR8, PT ;  /* 0x00000008ff007c0c */ /* 0x000fc6000bf05070 */
[----:B------:R-:W-:Y:S01]  /*15670*/  IMAD R2, R2, UR6, RZ ;  /* 0x0000000602027c24 */ /* 0x000fe2000f8e02ff */
[----:B------:R-:W-:-:S03]  /*15680*/  ISETP.NE.AND.EX P0, PT, RZ, UR9, PT, P0 ;  /* 0x00000009ff007c0c */ /* 0x000fc6000bf05300 */
[----:B------:R-:W-:Y:S02]  /*15690*/  IMAD R5, R13, UR7, R2 ;  /* 0x000000070d057c24 */ /* 0x000fe4000f8e0202 */
[----:B------:R-:W-:-:S04]  /*156a0*/  IMAD.MOV.U32 R2, RZ, RZ, R12 ;  /* 0x000000ffff027224 */ /* 0x000fc800078e000c */
[----:B------:R-:W-:Y:S01]  /*156b0*/  IMAD.WIDE.U32 R2, R13, UR6, R2 ;  /* 0x000000060d027c25 */ /* 0x000fe2000f8e0002 */
[----:B------:R-:W-:-:S04]  /*156c0*/  ULDC UR6, c[0x0][0x8c0] ;  /* 0x0002300000067ab9 */ /* 0x000fc80000000800 */
[----:B------:R-:W-:-:S04]  /*156d0*/  IADD3 R3, R3, R5, RZ ;  /* 0x0000000503037210 */ /* 0x000fc80007ffe0ff */
[--C-:B------:R-:W-:Y:S02]  /*156e0*/  SHF.R.U64 R12, R2, UR6, R3.reuse ;  /* 0x00000006020c7c19 */ /* 0x100fe40008001203 */
[----:B------:R-:W-:Y:S01]  /*156f0*/  SHF.R.U32.HI R3, RZ, UR6, R3 ;  /* 0x00000006ff037c19 */ /* 0x000fe20008011603 */
[----:B------:R-:W-:-:S03]  /*15700*/  ULDC UR6, c[0x0][0x8b0] ;  /* 0x00022c0000067ab9 */ /* 0x000fc60000000800 */
[--C-:B------:R-:W-:Y:S02]  /*15710*/  SHF.R.U64 R13, R12, UR6, R3.reuse ;  /* 0x000000060c0d7c19 */ /* 0x100fe40008001203 */
[----:B------:R-:W-:Y:S01]  /*15720*/  SHF.R.U32.HI R2, RZ, UR6, R3 ;  /* 0x00000006ff027c19 */ /* 0x000fe20008011603 */
[----:B------:R-:W-:-:S03]  /*15730*/  ULDC UR6, c[0x0][0x900] ;  /* 0x0002400000067ab9 */ /* 0x000fc60000000800 */
[--C-:B------:R-:W-:Y:S02]  /*15740*/  SHF.R.U64 R14, R13, UR6, R2.reuse ;  /* 0x000000060d0e7c19 */ /* 0x100fe40008001202 */
[----:B------:R-:W-:-:S03]  /*15750*/  SHF.R.U32.HI R3, RZ, UR6, R2 ;  /* 0x00000006ff037c19 */ /* 0x000fc60008011602 */
[----:B------:R-:W-:Y:S01]  /*15760*/  IMAD.MOV.U32 R2, RZ, RZ, R14 ;  /* 0x000000ffff027224 */ /* 0x000fe200078e000e */
[----:B------:R-:W-:Y:S06]  /*15770*/  @!P0 BRA `(.L_x_352) ;  /* 0x0000000000288947 */ /* 0x000fec0003800000 */
[----:B------:R-:W-:Y:S02]  /*15780*/  ULDC UR6, c[0x0][0x8f4] ;  /* 0x00023d0000067ab9 */ /* 0x000fe40000000800 */
[----:B------:R-:W-:-:S04]  /*15790*/  IADD3 R2, P0, R14, UR6, RZ ;  /* 0x000000060e027c10 */ /* 0x000fc8000ff1e0ff */
[----:B------:R-:W-:-:S05]  /*157a0*/  IADD3.X R15, RZ, R3, RZ, P0, !PT ;  /* 0x00000003ff0f7210 */ /* 0x000fca00007fe4ff */
[----:B------:R-:W-:-:S04]  /*157b0*/  IMAD.WIDE.U32 R4, R15, UR8, RZ ;  /* 0x000000080f047c25 */ /* 0x000fc8000f8e00ff */
[----:B------:R-:W-:-:S04]  /*157c0*/  IMAD.WIDE.U32 R4, P0, R2, UR9, R4 ;  /* 0x0000000902047c25 */ /* 0x000fc8000f800004 */
[----:B------:R-:W-:-:S04]  /*157d0*/  IMAD.WIDE.U32 R2, R2, UR8, RZ ;  /* 0x0000000802027c25 */ /* 0x000fc8000f8e00ff */
[----:B------:R-:W-:Y:S01]  /*157e0*/  IMAD.MOV.U32 R2, RZ, RZ, R5 ;  /* 0x000000ffff027224 */ /* 0x000fe200078e0005 */
[----:B------:R-:W-:Y:S02]  /*157f0*/  IADD3 RZ, P1, R3, R4, RZ ;  /* 0x0000000403ff7210 */ /* 0x000fe40007f3e0ff */
[----:B------:R-:W-:-:S03]  /*15800*/  IADD3.X R3, RZ, RZ, RZ, P0, !PT ;  /* 0x000000ffff037210 */ /* 0x000fc600007fe4ff */
[----:B------:R-:W-:-:S08]  /*15810*/  IMAD.WIDE.U32.X R2, R15, UR9, R2, P1 ;  /* 0x000000090f027c25 */ /* 0x000fd000088e0402 */
.L_x_352:
[----:B------:R-:W-:Y:S01]  /*15820*/  ULDC UR6, c[0x0][0x8f0] ;  /* 0x00023c0000067ab9 */ /* 0x000fe20000000800 */
[----:B------:R-:W-:Y:S02]  /*15830*/  LOP3.LUT R13, R13, UR18, RZ, 0xc0, !PT ;  /* 0x000000120d0d7c12 */ /* 0x000fe4000f8ec0ff */
[----:B------:R-:W-:Y:S01]  /*15840*/  SHF.R.U64 R2, R2, UR6, R3 ;  /* 0x0000000602027c19 */ /* 0x000fe20008001203 */
[----:B------:R-:W-:-:S03]  /*15850*/  ULDC UR6, c[0x0][0x8e0] ;  /* 0x0002380000067ab9 */ /* 0x000fc60000000800 */
[C---:B------:R-:W-:Y:S01]  /*15860*/  IADD3 R3, -R2.reuse, RZ, RZ ;  /* 0x000000ff02037210 */ /* 0x040fe20007ffe1ff */
[----:B------:R-:W-:-:S04]  /*15870*/  IMAD R4, R2, UR19, R13 ;  /* 0x0000001302047c24 */ /* 0x000fc8000f8e020d */
[----:B------:R-:W-:Y:S01]  /*15880*/  IMAD R14, R3, UR6, R14 ;  /* 0x00000006030e7c24 */ /* 0x000fe2000f8e020e */
[----:B------:R-:W-:Y:S01]  /*15890*/  ULDC UR6, c[0x0][0x8b8] ;  /* 0x00022e0000067ab9 */ /* 0x000fe20000000800 */
[----:B------:R-:W-:Y:S01]  /*158a0*/  LOP3.LUT R3, R12, UR17, RZ, 0xc0, !PT ;  /* 0x000000110c037c12 */ /* 0x000fe2000f8ec0ff */
[----:B------:R-:W-:Y:S01]  /*158b0*/  IMAD R9, R4, UR6, R9 ;  /* 0x0000000604097c24 */ /* 0x000fe2000f8e0209 */
[----:B------:R-:W-:Y:S01]  /*158c0*/  ULDC UR6, c[0x0][0x8a8] ;  /* 0x00022a0000067ab9 */ /* 0x000fe20000000800 */
[----:B------:R-:W-:Y:S02]  /*158d0*/  MOV R4, 0x1 ;  /* 0x0000000100047802 */ /* 0x000fe40000000f00 */
[----:B------:R-:W-:-:S05]  /*158e0*/  IMAD R14, R14, UR6, R3 ;  /* 0x000000060e0e7c24 */ /* 0x000fca000f8e0203 */
[----:B------:R-:W-:Y:S02]  /*158f0*/  SEL R2, R14, R9, !P2 ;  /* 0x000000090e027207 */ /* 0x000fe40005000000 */
[----:B------:R-:W-:-:S07]  /*15900*/  SEL R3, R9, R14, !P2 ;  /* 0x0000000e09037207 */ /* 0x000fce0005000000 */
.L_x_350:
[----:B------:R-:W-:Y:S05]  /*15910*/  BSYNC B1 ;  /* 0x0000000000017941 */ /* 0x000fea0003800000 */
.L_x_349:
[----:B------:R-:W-:-:S13]  /*15920*/  LOP3.LUT P0, RZ, R4, 0xff, RZ, 0xc0, !PT ;  /* 0x000000ff04ff7812 */ /* 0x000fda000780c0ff */
[----:B------:R-:W-:Y:S05]  /*15930*/  @P0 BRA `(.L_x_353) ;  /* 0xfffffff4002c0947 */ /* 0x000fea000383ffff */
[----:B------:R-:W-:Y:S05]  /*15940*/  BSYNC B0 ;  /* 0x0000000000007941 */ /* 0x000fea0003800000 */
.L_x_342:
[----:B------:R-:W-:-:S03]  /*15950*/  UMOV UR6, 0xffffffff ;  /* 0xffffffff00067882 */ /* 0x000fc60000000000 */
[----:B------:R-:W-:Y:S05]  /*15960*/  BRA.DIV UR6, `(.L_x_354) ;  /* 0x00000012060c7947 */ /* 0x000fea000b800000 */
[----:B------:R-:W-:-:S13]  /*15970*/  ELECT P6, URZ, PT ;  /* 0x00000000003f782f */ /* 0x000fda00038c0000 */
.L_x_400:
[----:B------:R-:W-:Y:S05]  /*15980*/  @!P6 BRA `(.L_x_14) ;  /* 0x000000000084e947 */ /* 0x000fea0003800000 */
[----:B------:R-:W3:Y:S02]  /*15990*/  LDL.LU R2, [R1+0x208] ;  /* 0x0002080001027983 */ /* 0x000ee40000300800 */
[----:B---3--:R-:W-:-:S04]  /*159a0*/  LOP3.LUT R2, R2, 0x2, RZ, 0xfc, !PT ;  /* 0x0000000202027812 */ /* 0x008fc800078efcff */
[----:B------:R-:W-:-:S13]  /*159b0*/  ISETP.NE.AND P0, PT, R2, 0x3, PT ;  /* 0x000000030200780c */ /* 0x000fda0003f05270 */
[----:B------:R-:W-:Y:S05]  /*159c0*/  @!P0 BRA `(.L_x_355) ;  /* 0x0000000000048947 */ /* 0x000fea0003800000 */
[----:B--2---:R-:W-:Y:S01]  /*159d0*/  BPT.TRAP 0x1 ;  /* 0x000000040000795c */ /* 0x004fe20000300000 */
.L_x_355:
[----:B------:R-:W1:Y:S01]  /*159e0*/  S2R R3, SR_CgaCtaId ;  /* 0x0000000000037919 */ /* 0x000e620000008800 */
[----:B------:R-:W-:-:S04]  /*159f0*/  MOV R2, 0x400 ;  /* 0x0000040000027802 */ /* 0x000fc80000000f00 */
[----:B-1----:R-:W-:Y:S02]  /*15a00*/  LEA R3, R3, R2, 0x18 ;  /* 0x0000000203037211 */ /* 0x002fe400078ec0ff */
[----:B------:R-:W-:-:S03]  /*15a10*/  SHF.L.U32 R2, R0, 0x1f, RZ ;  /* 0x0000001f00027819 */ /* 0x000fc600000006ff */
[----:B------:R-:W-:-:S05]  /*15a20*/  VIADD R3, R3, 0x18 ;  /* 0x0000001803037836 */ /* 0x000fca0000000000 */
[----:B------:R-:W-:-:S04]  /*15a30*/  LEA R5, R6, R3, 0x3 ;  /* 0x0000000306057211 */ /* 0x000fc800078e18ff */
[----:B------:R-:W1:Y:S02]  /*15a40*/  SYNCS.PHASECHK.TRANS64.TRYWAIT P0, [R5+URZ], R2 ;  /* 0x00000002050075a7 */ /* 0x000e64000800017f */
[----:B-1----:R-:W-:Y:S05]  /*15a50*/  @!P0 BRA `(.L_x_356) ;  /* 0x0000000c00f08947 */ /* 0x002fea0003800000 */
.L_x_401:
[----:B------:R-:W-:-:S04]  /*15a60*/  IADD3 R6, R6, 0x1, RZ ;  /* 0x0000000106067810 */ /* 0x000fc80007ffe0ff */
[----:B------:R-:W-:-:S04]  /*15a70*/  ISETP.NE.AND P0, PT, R6, 0x3, PT ;  /* 0x000000030600780c */ /* 0x000fc80003f05270 */
[----:B-1----:R-:W-:Y:S02]  /*15a80*/  SEL R5, RZ, 0x1, P0 ;  /* 0x00000001ff057807 */ /* 0x002fe40000000000 */
[----:B------:R-:W-:Y:S02]  /*15a90*/  SEL R6, R6, RZ, P0 ;  /* 0x000000ff06067207 */ /* 0x000fe40000000000 */
[----:B------:R-:W-:-:S03]  /*15aa0*/  LOP3.LUT R5, R0, R5, RZ, 0x3c, !PT ;  /* 0x0000000500057212 */ /* 0x000fc600078e3cff */
[----:B------:R-:W-:Y:S01]  /*15ab0*/  IMAD R7, R6, 0x8, R3 ;  /* 0x0000000806077824 */ /* 0x000fe200078e0203 */
[----:B------:R-:W-:-:S04]  /*15ac0*/  SHF.L.U32 R0, R5, 0x1f, RZ ;  /* 0x0000001f05007819 */ /* 0x000fc800000006ff */
[----:B------:R-:W1:Y:S02]  /*15ad0*/  SYNCS.PHASECHK.TRANS64.TRYWAIT P0, [R7+URZ], R0 ;  /* 0x00000000070075a7 */ /* 0x000e64000800017f */
[----:B-1----:R-:W-:Y:S05]  /*15ae0*/  @!P0 BRA `(.L_x_357) ;  /* 0x0000000c00e08947 */ /* 0x002fea0003800000 */
.L_x_402:
[----:B-1----:R-:W-:-:S04]  /*15af0*/  IADD3 R0, R6, 0x1, RZ ;  /* 0x0000000106007810 */ /* 0x002fc80007ffe0ff */
[----:B------:R-:W-:-:S04]  /*15b00*/  ISETP.NE.AND P0, PT, R0, 0x3, PT ;  /* 0x000000030000780c */ /* 0x000fc80003f05270 */
[----:B------:R-:W-:Y:S02]  /*15b10*/  SEL R2, RZ, 0x1, P0 ;  /* 0x00000001ff027807 */ /* 0x000fe40000000000 */
[----:B------:R-:W-:Y:S02]  /*15b20*/  SEL R0, R0, RZ, P0 ;  /* 0x000000ff00007207 */ /* 0x000fe40000000000 */
[----:B------:R-:W-:Y:S02]  /*15b30*/  LOP3.LUT R2, R5, R2, RZ, 0x3c, !PT ;  /* 0x0000000205027212 */ /* 0x000fe400078e3cff */
[----:B------:R-:W-:Y:S02]  /*15b40*/  LEA R3, R0, R3, 0x3 ;  /* 0x0000000300037211 */ /* 0x000fe400078e18ff */
[----:B------:R-:W-:-:S07]  /*15b50*/  SHF.L.U32 R0, R2, 0x1f, RZ ;  /* 0x0000001f02007819 */ /* 0x000fce00000006ff */
.L_x_358:
[----:B-1----:R1:W3:Y:S02]  /*15b60*/  SYNCS.PHASECHK.TRANS64.TRYWAIT P0, [R3+URZ], R0 ;  /* 0x00000000030075a7 */ /* 0x0022e4000800017f */
[----:B---3--:R-:W-:Y:S05]  /*15b70*/  @!P0 NANOSLEEP.SYNCS 0x989680 ;  /* 0x009896800000895d */ /* 0x008fea0003900000 */
[----:B------:R-:W3:Y:S02]  /*15b80*/  @!P0 SYNCS.PHASECHK.TRANS64 P0, [R3+URZ], R0 ;  /* 0x00000000030085a7 */ /* 0x000ee4000800007f */
[----:B---3--:R-:W-:Y:S05]  /*15b90*/  @!P0 BRA `(.L_x_358) ;  /* 0xfffffffc00f08947 */ /* 0x008fea000383ffff */
.L_x_14:
[----:B--2---:R-:W-:Y:S05]  /*15ba0*/  BSYNC B6 ;  /* 0x0000000000067941 */ /* 0x004fea0003800000 */
.L_x_12:
[----:B------:R-:W-:Y:S05]  /*15bb0*/  EXIT ;  /* 0x000000000000794d */ /* 0x000fea0003800000 */
.L_x_27:
[----:B----4-:R4:W1:Y:S02]  /*15bc0*/  SYNCS.PHASECHK.TRANS64.TRYWAIT P1, [R3+URZ], R0 ;  /* 0x00000000030075a7 */ /* 0x010864000802017f */
[----:B-1----:R-:W-:Y:S05]  /*15bd0*/  @!P1 NANOSLEEP.SYNCS 0x989680 ;  /* 0x009896800000995d */ /* 0x002fea0003900000 */
[----:B------:R-:W1:Y:S02]  /*15be0*/  @!P1 SYNCS.PHASECHK.TRANS64 P1, [R3+URZ], R0 ;  /* 0x00000000030095a7 */ /* 0x000e64000802007f */
[----:B-1----:R-:W-:Y:S05]  /*15bf0*/  @!P1 BRA `(.L_x_27) ;  /* 0xfffffffc00f09947 */ /* 0x002fea000383ffff */
[----:B------:R-:W-:Y:S05]  /*15c00*/  BRA `(.L_x_26) ;  /* 0xfffffebc00a07947 */ /* 0x000fea000383ffff */
.L_x_32:
[----:B--2---:R-:W-:-:S04]  /*15c10*/  IMAD.U32 R5, RZ, RZ, UR7 ;  /* 0x00000007ff057e24 */ /* 0x004fc8000f8e00ff */
[----:B------:R2:W3:Y:S03]  /*15c20*/  SYNCS.PHASECHK.TRANS64.TRYWAIT P1, [R5+URZ], R4 ;  /* 0x00000004050075a7 */ /* 0x0004e6000802017f */
[----:B---3--:R-:W-:Y:S05]  /*15c30*/  @!P1 NANOSLEEP.SYNCS 0x989680 ;  /* 0x009896800000995d */ /* 0x008fea0003900000 */
[----:B------:R-:W3:Y:S02]  /*15c40*/  @!P1 SYNCS.PHASECHK.TRANS64 P1, [R5+URZ], R4 ;  /* 0x00000004050095a7 */ /* 0x000ee4000802007f */
[----:B---3--:R-:W-:Y:S05]  /*15c50*/  @!P1 BRA `(.L_x_32) ;  /* 0xfffffffc00ec9947 */ /* 0x008fea000383ffff */
[----:B------:R-:W-:Y:S05]  /*15c60*/  BRA `(.L_x_31) ;  /* 0xfffffef400487947 */ /* 0x000fea000383ffff */
.L_x_55:
[----:B-12---:R-:W-:-:S04]  /*15c70*/  MOV R3, UR49 ;  /* 0x0000003100037c02 */ /* 0x006fc80008000f00 */
[----:B------:R1:W2:Y:S03]  /*15c80*/  SYNCS.PHASECHK.TRANS64.TRYWAIT P2, [R3+URZ+0x30], R0 ;  /* 0x00003000030075a7 */ /* 0x0002a6000804017f */
[----:B--2---:R-:W-:Y:S05]  /*15c90*/  @!P2 NANOSLEEP.SYNCS 0x989680 ;  /* 0x009896800000a95d */ /* 0x004fea0003900000 */
[----:B------:R-:W2:Y:S02]  /*15ca0*/  @!P2 SYNCS.PHASECHK.TRANS64 P2, [R3+URZ+0x30], R0 ;  /* 0x000030000300a5a7 */ /* 0x000ea4000804007f */
[----:B--2---:R-:W-:Y:S05]  /*15cb0*/  @!P2 BRA `(.L_x_55) ;  /* 0xfffffffc00eca947 */ /* 0x004fea000383ffff */
[----:B------:R-:W-:Y:S05]  /*15cc0*/  BRA `(.L_x_359) ;  /* 0xffffff4000287947 */ /* 0x000fea000383ffff */
.L_x_66:
[----:B-1----:R1:W2:Y:S02]  /*15cd0*/  SYNCS.PHASECHK.TRANS64.TRYWAIT P3, [R2+URZ+0x30], R12 ;  /* 0x0000300c020075a7 */ /* 0x0022a4000806017f */
[----:B--2---:R-:W-:Y:S05]  /*15ce0*/  @!P3 NANOSLEEP.SYNCS 0x989680 ;  /* 0x009896800000b95d */ /* 0x004fea0003900000 */
[----:B------:R-:W2:Y:S02]  /*15cf0*/  @!P3 SYNCS.PHASECHK.TRANS64 P3, [R2+URZ+0x30], R12 ;  /* 0x0000300c0200b5a7 */ /* 0x000ea4000806007f */
[----:B--2---:R-:W-:Y:S05]  /*15d00*/  @!P3 BRA `(.L_x_66) ;  /* 0xfffffffc00f0b947 */ /* 0x004fea000383ffff */
[----:B------:R-:W-:Y:S05]  /*15d10*/  BRA `(.L_x_360) ;  /* 0xffffff48008c7947 */ /* 0x000fea000383ffff */
.L_x_76:
[----:B-1----:R1:W2:Y:S02]  /*15d20*/  SYNCS.PHASECHK.TRANS64.TRYWAIT P3, [R2+URZ+0x30], R12 ;  /* 0x0000300c020075a7 */ /* 0x0022a4000806017f */
[----:B--2---:R-:W-:Y:S05]  /*15d30*/  @!P3 NANOSLEEP.SYNCS 0x989680 ;  /* 0x009896800000b95d */ /* 0x004fea0003900000 */
[----:B------:R-:W2:Y:S02]  /*15d40*/  @!P3 SYNCS.PHASECHK.TRANS64 P3, [R2+URZ+0x30], R12 ;  /* 0x0000300c0200b5a7 */ /* 0x000ea4000806007f */
[----:B--2---:R-:W-:Y:S05]  /*15d50*/  @!P3 BRA `(.L_x_76) ;  /* 0xfffffffc00f0b947 */ /* 0x004fea000383ffff */
[----:B------:R-:W-:Y:S05]  /*15d60*/  BRA `(.L_x_361) ;  /* 0xffffff50003c7947 */ /* 0x000fea000383ffff */
.L_x_86:
[----:B-1----:R1:W2:Y:S02]  /*15d70*/  SYNCS.PHASECHK.TRANS64.TRYWAIT P3, [R12+URZ+0x30], R13 ;  /* 0x0000300d0c0075a7 */ /* 0x0022a4000806017f */
[----:B--2---:R-:W-:Y:S05]  /*15d80*/  @!P3 NANOSLEEP.SYNCS 0x989680 ;  /* 0x009896800000b95d */ /* 0x004fea0003900000 */
[----:B------:R-:W2:Y:S02]  /*15d90*/  @!P3 SYNCS.PHASECHK.TRANS64 P3, [R12+URZ+0x30], R13 ;  /* 0x0000300d0c00b5a7 */ /* 0x000ea4000806007f */
[----:B--2---:R-:W-:Y:S05]  /*15da0*/  @!P3 BRA `(.L_x_86) ;  /* 0xfffffffc00f0b947 */ /* 0x004fea000383ffff */
[----:B------:R-:W-:Y:S05]  /*15db0*/  BRA `(.L_x_362) ;  /* 0xffffff5800347947 */ /* 0x000fea000383ffff */
.L_x_96:
[----:B-1----:R1:W2:Y:S02]  /*15dc0*/  SYNCS.PHASECHK.TRANS64.TRYWAIT P3, [R12+URZ+0x30], R13 ;  /* 0x0000300d0c0075a7 */ /* 0x0022a4000806017f */
[----:B--2---:R-:W-:Y:S05]  /*15dd0*/  @!P3 NANOSLEEP.SYNCS 0x989680 ;  /* 0x009896800000b95d */ /* 0x004fea0003900000 */
[----:B------:R-:W2:Y:S02]  /*15de0*/  @!P3 SYNCS.PHASECHK.TRANS64 P3, [R12+URZ+0x30], R13 ;  /* 0x0000300d0c00b5a7 */ /* 0x000ea4000806007f */
[----:B--2---:R-:W-:Y:S05]  /*15df0*/  @!P3 BRA `(.L_x_96) ;  /* 0xfffffffc00f0b947 */ /* 0x004fea000383ffff */
[----:B------:R-:W-:Y:S05]  /*15e00*/  BRA `(.L_x_363) ;  /* 0xffffff5c00f07947 */ /* 0x000fea000383ffff */
.L_x_106:
[----:B-1----:R1:W2:Y:S02]  /*15e10*/  SYNCS.PHASECHK.TRANS64.TRYWAIT P3, [R12+URZ+0x30], R13 ;  /* 0x0000300d0c0075a7 */ /* 0x0022a4000806017f */
[----:B--2---:R-:W-:Y:S05]  /*15e20*/  @!P3 NANOSLEEP.SYNCS 0x989680 ;  /* 0x009896800000b95d */ /* 0x004fea0003900000 */
[----:B------:R-:W2:Y:S02]  /*15e30*/  @!P3 SYNCS.PHASECHK.TRANS64 P3, [R12+URZ+0x30], R13 ;  /* 0x0000300d0c00b5a7 */ /* 0x000ea4000806007f */
[----:B--2---:R-:W-:Y:S05]  /*15e40*/  @!P3 BRA `(.L_x_106) ;  /* 0xfffffffc00f0b947 */ /* 0x004fea000383ffff */
[----:B------:R-:W-:Y:S05]  /*15e50*/  BRA `(.L_x_364) ;  /* 0xffffff6400ec7947 */ /* 0x000fea000383ffff */
.L_x_116:
[----:B-1----:R1:W2:Y:S02]  /*15e60*/  SYNCS.PHASECHK.TRANS64.TRYWAIT P3, [R12+URZ+0x30], R13 ;  /* 0x0000300d0c0075a7 */ /* 0x0022a4000806017f */
[----:B--2---:R-:W-:Y:S05]  /*15e70*/  @!P3 NANOSLEEP.SYNCS 0x989680 ;  /* 0x009896800000b95d */ /* 0x004fea0003900000 */
[----:B------:R-:W2:Y:S02]  /*15e80*/  @!P3 SYNCS.PHASECHK.TRANS64 P3, [R12+URZ+0x30], R13 ;  /* 0x0000300d0c00b5a7 */ /* 0x000ea4000806007f */
[----:B--2---:R-:W-:Y:S05]  /*15e90*/  @!P3 BRA `(.L_x_116) ;  /* 0xfffffffc00f0b947 */ /* 0x004fea000383ffff */
[----:B------:R-:W-:Y:S05]  /*15ea0*/  BRA `(.L_x_365) ;  /* 0xffffff6c00a07947 */ /* 0x000fea000383ffff */
.L_x_126:
[----:B-1----:R1:W2:Y:S02]  /*15eb0*/  SYNCS.PHASECHK.TRANS64.TRYWAIT P3, [R12+URZ+0x30], R13 ;  /* 0x0000300d0c0075a7 */ /* 0x0022a4000806017f */
[----:B--2---:R-:W-:Y:S05]  /*15ec0*/  @!P3 NANOSLEEP.SYNCS 0x989680 ;  /* 0x009896800000b95d */ /* 0x004fea0003900000 */
[----:B------:R-:W2:Y:S02]  /*15ed0*/  @!P3 SYNCS.PHASECHK.TRANS64 P3, [R12+URZ+0x30], R13 ;  /* 0x0000300d0c00b5a7 */ /* 0x000ea4000806007f */
[----:B--2---:R-:W-:Y:S05]  /*15ee0*/  @!P3 BRA `(.L_x_126) ;  /* 0xfffffffc00f0b947 */ /* 0x004fea000383ffff */
[----:B------:R-:W-:Y:S05]  /*15ef0*/  BRA `(.L_x_366) ;  /* 0xffffff7400947947 */ /* 0x000fea000383ffff */
.L_x_136:
[----:B-1----:R1:W2:Y:S02]  /*15f00*/  SYNCS.PHASECHK.TRANS64.TRYWAIT P3, [R12+URZ+0x30], R13 ;  /* 0x0000300d0c0075a7 */ /* 0x0022a4000806017f */
[----:B--2---:R-:W-:Y:S05]  /*15f10*/  @!P3 NANOSLEEP.SYNCS 0x989680 ;  /* 0x009896800000b95d */ /* 0x004fea0003900000 */
[----:B------:R-:W2:Y:S02]  /*15f20*/  @!P3 SYNCS.PHASECHK.TRANS64 P3, [R12+URZ+0x30], R13 ;  /* 0x0000300d0c00b5a7 */ /* 0x000ea4000806007f */
[----:B--2---:R-:W-:Y:S05]  /*15f30*/  @!P3 BRA `(.L_x_136) ;  /* 0xfffffffc00f0b947 */ /* 0x004fea000383ffff */
[----:B------:R-:W-:Y:S05]  /*15f40*/  BRA `(.L_x_367) ;  /* 0xffffff7c00487947 */ /* 0x000fea000383ffff */
.L_x_146:
[----:B-1----:R1:W2:Y:S02]  /*15f50*/  SYNCS.PHASECHK.TRANS64.TRYWAIT P3, [R12+URZ+0x30], R13 ;  /* 0x0000300d0c0075a7 */ /* 0x0022a4000806017f */
[----:B--2---:R-:W-:Y:S05]  /*15f60*/  @!P3 NANOSLEEP.SYNCS 0x989680 ;  /* 0x009896800000b95d */ /* 0x004fea0003900000 */
[----:B------:R-:W2:Y:S02]  /*15f70*/  @!P3 SYNCS.PHASECHK.TRANS64 P3, [R12+URZ+0x30], R13 ;  /* 0x0000300d0c00b5a7 */ /* 0x000ea4000806007f */
[----:B--2---:R-:W-:Y:S05]  /*15f80*/  @!P3 BRA `(.L_x_146) ;  /* 0xfffffffc00f0b947 */ /* 0x004fea000383ffff */
[----:B------:R-:W-:Y:S05]  /*15f90*/  BRA `(.L_x_368) ;  /* 0xffffff84003c7947 */ /* 0x000fea000383ffff */
.L_x_156:
[----:B-1----:R1:W2:Y:S02]  /*15fa0*/  SYNCS.PHASECHK.TRANS64.TRYWAIT P3, [R12+URZ+0x30], R13 ;  /* 0x0000300d0c0075a7 */ /* 0x0022a4000806017f */
[----:B--2---:R-:W-:Y:S05]  /*15fb0*/  @!P3 NANOSLEEP.SYNCS 0x989680 ;  /* 0x009896800000b95d */ /* 0x004fea0003900000 */
[----:B------:R-:W2:Y:S02]  /*15fc0*/  @!P3 SYNCS.PHASECHK.TRANS64 P3, [R12+URZ+0x30], R13 ;  /* 0x0000300d0c00b5a7 */ /* 0x000ea4000806007f */
[----:B--2---:R-:W-:Y:S05]  /*15fd0*/  @!P3 BRA `(.L_x_156) ;  /* 0xfffffffc00f0b947 */ /* 0x004fea000383ffff */
[----:B------:R-:W-:Y:S05]  /*15fe0*/  BRA `(.L_x_369) ;  /* 0xffffff8800f07947 */ /* 0x000fea000383ffff */
.L_x_166:
[----:B-1----:R1:W2:Y:S02]  /*15ff0*/  SYNCS.PHASECHK.TRANS64.TRYWAIT P3, [R12+URZ+0x30], R13 ;  /* 0x0000300d0c0075a7 */ /* 0x0022a4000806017f */
[----:B--2---:R-:W-:Y:S05]  /*16000*/  @!P3 NANOSLEEP.SYNCS 0x989680 ;  /* 0x009896800000b95d */ /* 0x004fea0003900000 */
[----:B------:R-:W2:Y:S02]  /*16010*/  @!P3 SYNCS.PHASECHK.TRANS64 P3, [R12+URZ+0x30], R13 ;  /* 0x0000300d0c00b5a7 */ /* 0x000ea4000806007f */
[----:B--2---:R-:W-:Y:S05]  /*16020*/  @!P3 BRA `(.L_x_166) ;  /* 0xfffffffc00f0b947 */ /* 0x004fea000383ffff */
[----:B------:R-:W-:Y:S05]  /*16030*/  BRA `(.L_x_370) ;  /* 0xffffff9000e47947 */ /* 0x000fea000383ffff */
.L_x_176:
[----:B-1----:R1:W2:Y:S02]  /*16040*/  SYNCS.PHASECHK.TRANS64.TRYWAIT P3, [R12+URZ+0x30], R13 ;  /* 0x0000300d0c0075a7 */ /* 0x0022a4000806017f */
[----:B--2---:R-:W-:Y:S05]  /*16050*/  @!P3 NANOSLEEP.SYNCS 0x989680 ;  /* 0x009896800000b95d */ /* 0x004fea0003900000 */
[----:B------:R-:W2:Y:S02]  /*16060*/  @!P3 SYNCS.PHASECHK.TRANS64 P3, [R12+URZ+0x30], R13 ;  /* 0x0000300d0c00b5a7 */ /* 0x000ea4000806007f */
[----:B--2---:R-:W-:Y:S05]  /*16070*/  @!P3 BRA `(.L_x_176) ;  /* 0xfffffffc00f0b947 */ /* 0x004fea000383ffff */
[----:B------:R-:W-:Y:S05]  /*16080*/  BRA `(.L_x_371) ;  /* 0xffffff9800987947 */ /* 0x000fea000383ffff */
.L_x_186:
[----:B-1----:R1:W2:Y:S02]  /*16090*/  SYNCS.PHASECHK.TRANS64.TRYWAIT P3, [R12+URZ+0x30], R13 ;  /* 0x0000300d0c0075a7 */ /* 0x0022a4000806017f */
[----:B--2---:R-:W-:Y:S05]  /*160a0*/  @!P3 NANOSLEEP.SYNCS 0x989680 ;  /* 0x009896800000b95d */ /* 0x004fea0003900000 */
[----:B------:R-:W2:Y:S02]  /*160b0*/  @!P3 SYNCS.PHASECHK.TRANS64 P3, [R12+URZ+0x30], R13 ;  /* 0x0000300d0c00b5a7 */ /* 0x000ea4000806007f */
[----:B--2---:R-:W-:Y:S05]  /*160c0*/  @!P3 BRA `(.L_x_186) ;  /* 0xfffffffc00f0b947 */ /* 0x004fea000383ffff */
[----:B------:R-:W-:Y:S05]  /*160d0*/  BRA `(.L_x_372) ;  /* 0xffffffa0008c7947 */ /* 0x000fea000383ffff */
.L_x_196:
[----:B-1----:R1:W2:Y:S02]  /*160e0*/  SYNCS.PHASECHK.TRANS64.TRYWAIT P3, [R12+URZ+0x30], R13 ;  /* 0x0000300d0c0075a7 */ /* 0x0022a4000806017f */
[----:B--2---:R-:W-:Y:S05]  /*160f0*/  @!P3 NANOSLEEP.SYNCS 0x989680 ;  /* 0x009896800000b95d */ /* 0x004fea0003900000 */
[----:B------:R-:W2:Y:S02]  /*16100*/  @!P3 SYNCS.PHASECHK.TRANS64 P3, [R12+URZ+0x30], R13 ;  /* 0x0000300d0c00b5a7 */ /* 0x000ea4000806007f */
[----:B--2---:R-:W-:Y:S05]  /*16110*/  @!P3 BRA `(.L_x_196) ;  /* 0xfffffffc00f0b947 */ /* 0x004fea000383ffff */
[----:B------:R-:W-:Y:S05]  /*16120*/  BRA `(.L_x_373) ;  /* 0xffffffa800407947 */ /* 0x000fea000383ffff */
.L_x_206:
[----:B-1----:R1:W2:Y:S02]  /*16130*/  SYNCS.PHASECHK.TRANS64.TRYWAIT P3, [R13+URZ+0x30], R12 ;  /* 0x0000300c0d0075a7 */ /* 0x0022a4000806017f */
[----:B--2---:R-:W-:Y:S05]  /*16140*/  @!P3 NANOSLEEP.SYNCS 0x989680 ;  /* 0x009896800000b95d */ /* 0x004fea0003900000 */
[----:B------:R-:W2:Y:S02]  /*16150*/  @!P3 SYNCS.PHASECHK.TRANS64 P3, [R13+URZ+0x30], R12 ;  /* 0x0000300c0d00b5a7 */ /* 0x000ea4000806007f */
[----:B--2---:R-:W-:Y:S05]  /*16160*/  @!P3 BRA `(.L_x_206) ;  /* 0xfffffffc00f0b947 */ /* 0x004fea000383ffff */
[----:B------:R-:W-:Y:S05]  /*16170*/  BRA `(.L_x_374) ;  /* 0xffffffb000347947 */ /* 0x000fea000383ffff */
.L_x_226:
[----:B-1----:R-:W-:-:S04]  /*16180*/  MOV R5, UR4 ;  /* 0x0000000400057c02 */ /* 0x002fc80008000f00 */
[----:B------:R1:W2:Y:S03]  /*16190*/  SYNCS.PHASECHK.TRANS64.TRYWAIT P0, [R5+URZ+0x78], R0 ;  /* 0x00007800050075a7 */ /* 0x0002a6000800017f */
[----:B--2---:R-:W-:Y:S05]  /*161a0*/  @!P0 NANOSLEEP.SYNCS 0x989680 ;  /* 0x009896800000895d */ /* 0x004fea0003900000 */
[----:B------:R-:W2:Y:S02]  /*161b0*/  @!P0 SYNCS.PHASECHK.TRANS64 P0, [R5+URZ+0x78], R0 ;  /* 0x00007800050085a7 */ /* 0x000ea4000800007f */
[----:B--2---:R-:W-:Y:S05]  /*161c0*/  @!P0 BRA `(.L_x_226) ;  /* 0xfffffffc00ec8947 */ /* 0x004fea000383ffff */
[----:B------:R-:W-:Y:S05]  /*161d0*/  BRA `(.L_x_225) ;  /* 0xffffffc400987947 */ /* 0x000fea000383ffff */
.L_x_235:
[----:B-1----:R-:W-:-:S04]  /*161e0*/  IMAD.U32 R3, RZ, RZ, UR13 ;  /* 0x0000000dff037e24 */ /* 0x002fc8000f8e00ff */
[----:B------:R1:W2:Y:S03]  /*161f0*/  SYNCS.PHASECHK.TRANS64.TRYWAIT P1, [R3+URZ+0x50], R2 ;  /* 0x00005002030075a7 */ /* 0x0002a6000802017f */
[----:B--2---:R-:W-:Y:S05]  /*16200*/  @!P1 NANOSLEEP.SYNCS 0x989680 ;  /* 0x009896800000995d */ /* 0x004fea0003900000 */
[----:B------:R-:W2:Y:S02]  /*16210*/  @!P1 SYNCS.PHASECHK.TRANS64 P1, [R3+URZ+0x50], R2 ;  /* 0x00005002030095a7 */ /* 0x000ea4000802007f */
[----:B--2---:R-:W-:Y:S05]  /*16220*/  @!P1 BRA `(.L_x_235) ;  /* 0xfffffffc00ec9947 */ /* 0x004fea000383ffff */
[----:B------:R-:W-:Y:S05]  /*16230*/  BRA `(.L_x_375) ;  /* 0xffffffc800847947 */ /* 0x000fea000383ffff */
.L_x_241:
[----:B-12---:R-:W-:-:S04]  /*16240*/  MOV R3, UR13 ;  /* 0x0000000d00037c02 */ /* 0x006fc80008000f00 */
[----:B------:R1:W2:Y:S03]  /*16250*/  SYNCS.PHASECHK.TRANS64.TRYWAIT P1, [R3+URZ+0x58], R2 ;  /* 0x00005802030075a7 */ /* 0x0002a6000802017f */
[----:B--2---:R-:W-:Y:S05]  /*16260*/  @!P1 NANOSLEEP.SYNCS 0x989680 ;  /* 0x009896800000995d */ /* 0x004fea0003900000 */
[----:B------:R-:W2:Y:S02]  /*16270*/  @!P1 SYNCS.PHASECHK.TRANS64 P1, [R3+URZ+0x58], R2 ;  /* 0x00005802030095a7 */ /* 0x000ea4000802007f */
[----:B--2---:R-:W-:Y:S05]  /*16280*/  @!P1 BRA `(.L_x_241) ;  /* 0xfffffffc00ec9947 */ /* 0x004fea000383ffff */
[----:B------:R-:W-:Y:S05]  /*16290*/  BRA `(.L_x_376) ;  /* 0xffffffc800cc7947 */ /* 0x000fea000383ffff */
.L_x_247:
[----:B-123--:R-:W-:-:S04]  /*162a0*/  MOV R3, UR13 ;  /* 0x0000000d00037c02 */ /* 0x00efc80008000f00 */
[----:B------:R1:W2:Y:S03]  /*162b0*/  SYNCS.PHASECHK.TRANS64.TRYWAIT P1, [R3+URZ+0x60], R2 ;  /* 0x00006002030075a7 */ /* 0x0002a6000802017f */
[----:B--2---:R-:W-:Y:S05]  /*162c0*/  @!P1 NANOSLEEP.SYNCS 0x989680 ;  /* 0x009896800000995d */ /* 0x004fea0003900000 */
[----:B------:R-:W2:Y:S02]  /*162d0*/  @!P1 SYNCS.PHASECHK.TRANS64 P1, [R3+URZ+0x60], R2 ;  /* 0x00006002030095a7 */ /* 0x000ea4000802007f */
[----:B--2---:R-:W-:Y:S05]  /*162e0*/  @!P1 BRA `(.L_x_247) ;  /* 0xfffffffc00ec9947 */ /* 0x004fea000383ffff */
[----:B------:R-:W-:Y:S05]  /*162f0*/  BRA `(.L_x_377) ;  /* 0xffffffcc00207947 */ /* 0x000fea000383ffff */
.L_x_253:
[----:B-1234-:R-:W-:-:S04]  /*16300*/  IMAD.U32 R3, RZ, RZ, UR13 ;  /* 0x0000000dff037e24 */ /* 0x01efc8000f8e00ff */
[----:B------:R1:W2:Y:S03]  /*16310*/  SYNCS.PHASECHK.TRANS64.TRYWAIT P1, [R3+URZ+0x68], R2 ;  /* 0x00006802030075a7 */ /* 0x0002a6000802017f */
[----:B--2---:R-:W-:Y:S05]  /*16320*/  @!P1 NANOSLEEP.SYNCS 0x989680 ;  /* 0x009896800000995d */ /* 0x004fea0003900000 */
[----:B------:R-:W2:Y:S02]  /*16330*/  @!P1 SYNCS.PHASECHK.TRANS64 P1, [R3+URZ+0x68], R2 ;  /* 0x00006802030095a7 */ /* 0x000ea4000802007f */
[----:B--2---:R-:W-:Y:S05]  /*16340*/  @!P1 BRA `(.L_x_253) ;  /* 0xfffffffc00ec9947 */ /* 0x004fea000383ffff */
[----:B------:R-:W-:Y:S05]  /*16350*/  BRA `(.L_x_378) ;  /* 0xffffffcc006c7947 */ /* 0x000fea000383ffff */
.L_x_259:
[----:B-1----:R-:W-:-:S04]  /*16360*/  MOV R4, UR13 ;  /* 0x0000000d00047c02 */ /* 0x002fc80008000f00 */
[----:B------:R1:W2:Y:S03]  /*16370*/  SYNCS.PHASECHK.TRANS64.TRYWAIT P1, [R4+URZ+0x50], R3 ;  /* 0x00005003040075a7 */ /* 0x0002a6000802017f */
[----:B--2---:R-:W-:Y:S05]  /*16380*/  @!P1 NANOSLEEP.SYNCS 0x989680 ;  /* 0x009896800000995d */ /* 0x004fea0003900000 */
[----:B------:R-:W2:Y:S02]  /*16390*/  @!P1 SYNCS.PHASECHK.TRANS64 P1, [R4+URZ+0x50], R3 ;  /* 0x00005003040095a7 */ /* 0x000ea4000802007f */
[----:B--2---:R-:W-:Y:S05]  /*163a0*/  @!P1 BRA `(.L_x_259) ;  /* 0xfffffffc00ec9947 */ /* 0x004fea000383ffff */
[----:B------:R-:W-:Y:S05]  /*163b0*/  BRA `(.L_x_379) ;  /* 0xffffffcc00c07947 */ /* 0x000fea000383ffff */
.L_x_265:
[----:B-12---:R-:W-:-:S04]  /*163c0*/  MOV R4, UR13 ;  /* 0x0000000d00047c02 */ /* 0x006fc80008000f00 */
[----:B------:R1:W2:Y:S03]  /*163d0*/  SYNCS.PHASECHK.TRANS64.TRYWAIT P1, [R4+URZ+0x58], R3 ;  /* 0x00005803040075a7 */ /* 0x0002a6000802017f */
[----:B--2---:R-:W-:Y:S05]  /*163e0*/  @!P1 NANOSLEEP.SYNCS 0x989680 ;  /* 0x009896800000995d */ /* 0x004fea0003900000 */
[----:B------:R-:W2:Y:S02]  /*163f0*/  @!P1 SYNCS.PHASECHK.TRANS64 P1, [R4+URZ+0x58], R3 ;  /* 0x00005803040095a7 */ /* 0x000ea4000802007f */
[----:B--2---:R-:W-:Y:S05]  /*16400*/  @!P1 BRA `(.L_x_265) ;  /* 0xfffffffc00ec9947 */ /* 0x004fea000383ffff */
[----:B------:R-:W-:Y:S05]  /*16410*/  BRA `(.L_x_380) ;  /* 0xffffffd000007947 */ /* 0x000fea000383ffff */
.L_x_271:
[----:B-123--:R-:W-:-:S04]  /*16420*/  IMAD.U32 R4, RZ, RZ, UR13 ;  /* 0x0000000dff047e24 */ /* 0x00efc8000f8e00ff */
[----:B------:R1:W2:Y:S03]  /*16430*/  SYNCS.PHASECHK.TRANS64.TRYWAIT P1, [R4+URZ+0x60], R3 ;  /* 0x00006003040075a7 */ /* 0x0002a6000802017f */
[----:B--2---:R-:W-:Y:S05]  /*16440*/  @!P1 NANOSLEEP.SYNCS 0x989680 ;  /* 0x009896800000995d */ /* 0x004fea0003900000 */
[----:B------:R-:W2:Y:S02]  /*16450*/  @!P1 SYNCS.PHASECHK.TRANS64 P1, [R4+URZ+0x60], R3 ;  /* 0x00006003040095a7 */ /* 0x000ea4000802007f */
[----:B--2---:R-:W-:Y:S05]  /*16460*/  @!P1 BRA `(.L_x_271) ;  /* 0xfffffffc00ec9947 */ /* 0x004fea000383ffff */
[----:B------:R-:W-:Y:S05]  /*16470*/  BRA `(.L_x_381) ;  /* 0xffffffd000487947 */ /* 0x000fea000383ffff */
.L_x_277:
[----:B-1234-:R-:W-:-:S04]  /*16480*/  MOV R4, UR13 ;  /* 0x0000000d00047c02 */ /* 0x01efc80008000f00 */
[----:B------:R1:W2:Y:S03]  /*16490*/  SYNCS.PHASECHK.TRANS64.TRYWAIT P1, [R4+URZ+0x68], R3 ;  /* 0x00006803040075a7 */ /* 0x0002a6000802017f */
[----:B--2---:R-:W-:Y:S05]  /*164a0*/  @!P1 NANOSLEEP.SYNCS 0x989680 ;  /* 0x009896800000995d */ /* 0x004fea0003900000 */
[----:B------:R-:W2:Y:S02]  /*164b0*/  @!P1 SYNCS.PHASECHK.TRANS64 P1, [R4+URZ+0x68], R3 ;  /* 0x00006803040095a7 */ /* 0x000ea4000802007f */
[----:B--2---:R-:W-:Y:S05]  /*164c0*/  @!P1 BRA `(.L_x_277) ;  /* 0xfffffffc00ec9947 */ /* 0x004fea000383ffff */
[----:B------:R-:W-:Y:S05]  /*164d0*/  BRA `(.L_x_382) ;  /* 0xffffffd000887947 */ /* 0x000fea000383ffff */
.L_x_283:
[----:B------:R-:W-:-:S04]  /*164e0*/  MOV R5, UR13 ;  /* 0x0000000d00057c02 */ /* 0x000fc80008000f00 */
[----:B------:R1:W1:Y:S03]  /*164f0*/  SYNCS.PHASECHK.TRANS64.TRYWAIT P1, [R5+URZ+0x50], R2 ;  /* 0x00005002050075a7 */ /* 0x000266000802017f */
[----:B-1----:R-:W-:Y:S05]  /*16500*/  @!P1 NANOSLEEP.SYNCS 0x989680 ;  /* 0x009896800000995d */ /* 0x002fea0003900000 */
[----:B------:R-:W1:Y:S02]  /*16510*/  @!P1 SYNCS.PHASECHK.TRANS64 P1, [R5+URZ+0x50], R2 ;  /* 0x00005002050095a7 */ /* 0x000e64000802007f */
[----:B-1----:R-:W-:Y:S05]  /*16520*/  @!P1 BRA `(.L_x_283) ;  /* 0xfffffffc00ec9947 */ /* 0x002fea000383ffff */
[----:B------:R-:W-:Y:S05]  /*16530*/  BRA `(.L_x_383) ;  /* 0xffffffd000d07947 */ /* 0x000fea000383ffff */
.L_x_289:
[----:B------:R-:W-:-:S04]  /*16540*/  IMAD.U32 R5, RZ, RZ, UR13 ;  /* 0x0000000dff057e24 */ /* 0x000fc8000f8e00ff */
[----:B------:R1:W1:Y:S03]  /*16550*/  SYNCS.PHASECHK.TRANS64.TRYWAIT P1, [R5+URZ+0x58], R2 ;  /* 0x00005802050075a7 */ /* 0x000266000802017f */
[----:B-1----:R-:W-:Y:S05]  /*16560*/  @!P1 NANOSLEEP.SYNCS 0x989680 ;  /* 0x009896800000995d */ /* 0x002fea0003900000 */
[----:B------:R-:W1:Y:S02]  /*16570*/  @!P1 SYNCS.PHASECHK.TRANS64 P1, [R5+URZ+0x58], R2 ;  /* 0x00005802050095a7 */ /* 0x000e64000802007f */
[----:B-1----:R-:W-:Y:S05]  /*16580*/  @!P1 BRA `(.L_x_289) ;  /* 0xfffffffc00ec9947 */ /* 0x002fea000383ffff */
[----:B------:R-:W-:Y:S05]  /*16590*/  BRA `(.L_x_384) ;  /* 0xffffffd400147947 */ /* 0x000fea000383ffff */
.L_x_295:
[----:B------:R-:W-:-:S04]  /*165a0*/  MOV R5, UR13 ;  /* 0x0000000d00057c02 */ /* 0x000fc80008000f00 */
[----:B------:R1:W1:Y:S03]  /*165b0*/  SYNCS.PHASECHK.TRANS64.TRYWAIT P1, [R5+URZ+0x60], R2 ;  /* 0x00006002050075a7 */ /* 0x000266000802017f */
[----:B-1----:R-:W-:Y:S05]  /*165c0*/  @!P1 NANOSLEEP.SYNCS 0x989680 ;  /* 0x009896800000995d */ /* 0x002fea0003900000 */
[----:B------:R-:W1:Y:S02]  /*165d0*/  @!P1 SYNCS.PHASECHK.TRANS64 P1, [R5+URZ+0x60], R2 ;  /* 0x00006002050095a7 */ /* 0x000e64000802007f */
[----:B-1----:R-:W-:Y:S05]  /*165e0*/  @!P1 BRA `(.L_x_295) ;  /* 0xfffffffc00ec9947 */ /* 0x002fea000383ffff */
[----:B------:R-:W-:Y:S05]  /*165f0*/  BRA `(.L_x_385) ;  /* 0xffffffd4005c7947 */ /* 0x000fea000383ffff */
.L_x_301:
[----:B------:R-:W-:-:S04]  /*16600*/  MOV R5, UR13 ;  /* 0x0000000d00057c02 */ /* 0x000fc80008000f00 */
[----:B------:R1:W1:Y:S03]  /*16610*/  SYNCS.PHASECHK.TRANS64.TRYWAIT P1, [R5+URZ+0x68], R2 ;  /* 0x00006802050075a7 */ /* 0x000266000802017f */
[----:B-1----:R-:W-:Y:S05]  /*16620*/  @!P1 NANOSLEEP.SYNCS 0x989680 ;  /* 0x009896800000995d */ /* 0x002fea0003900000 */
[----:B------:R-:W1:Y:S02]  /*16630*/  @!P1 SYNCS.PHASECHK.TRANS64 P1, [R5+URZ+0x68], R2 ;  /* 0x00006802050095a7 */ /* 0x000e64000802007f */
[----:B-1----:R-:W-:Y:S05]  /*16640*/  @!P1 BRA `(.L_x_301) ;  /* 0xfffffffc00ec9947 */ /* 0x002fea000383ffff */
[----:B------:R-:W-:Y:S05]  /*16650*/  BRA `(.L_x_386) ;  /* 0xffffffd400a07947 */ /* 0x000fea000383ffff */
.L_x_307:
[----:B-1----:R-:W-:-:S04]  /*16660*/  IMAD.U32 R2, RZ, RZ, UR13 ;  /* 0x0000000dff027e24 */ /* 0x002fc8000f8e00ff */
[----:B------:R1:W1:Y:S03]  /*16670*/  SYNCS.PHASECHK.TRANS64.TRYWAIT P1, [R2+URZ+0x50], R3 ;  /* 0x00005003020075a7 */ /* 0x000266000802017f */
[----:B-1----:R-:W-:Y:S05]  /*16680*/  @!P1 NANOSLEEP.SYNCS 0x989680 ;  /* 0x009896800000995d */ /* 0x002fea0003900000 */
[----:B------:R-:W1:Y:S02]  /*16690*/  @!P1 SYNCS.PHASECHK.TRANS64 P1, [R2+URZ+0x50], R3 ;  /* 0x00005003020095a7 */ /* 0x000e64000802007f */
[----:B-1----:R-:W-:Y:S05]  /*166a0*/  @!P1 BRA `(.L_x_307) ;  /* 0xfffffffc00ec9947 */ /* 0x002fea000383ffff */
[----:B------:R-:W-:Y:S05]  /*166b0*/  BRA `(.L_x_387) ;  /* 0xffffffd400e87947 */ /* 0x000fea000383ffff */
.L_x_313:
[----:B-1----:R-:W-:-:S04]  /*166c0*/  MOV R2, UR13 ;  /* 0x0000000d00027c02 */ /* 0x002fc80008000f00 */
[----:B------:R1:W1:Y:S03]  /*166d0*/  SYNCS.PHASECHK.TRANS64.TRYWAIT P1, [R2+URZ+0x58], R3 ;  /* 0x00005803020075a7 */ /* 0x000266000802017f */
[----:B-1----:R-:W-:Y:S05]  /*166e0*/  @!P1 NANOSLEEP.SYNCS 0x989680 ;  /* 0x009896800000995d */ /* 0x002fea0003900000 */
[----:B------:R-:W1:Y:S02]  /*166f0*/  @!P1 SYNCS.PHASECHK.TRANS64 P1, [R2+URZ+0x58], R3 ;  /* 0x00005803020095a7 */ /* 0x000e64000802007f */
[----:B-1----:R-:W-:Y:S05]  /*16700*/  @!P1 BRA `(.L_x_313) ;  /* 0xfffffffc00ec9947 */ /* 0x002fea000383ffff */
[----:B------:R-:W-:Y:S05]  /*16710*/  BRA `(.L_x_388) ;  /* 0xffffffd8002c7947 */ /* 0x000fea000383ffff */
.L_x_319:
[----:B-1----:R-:W-:-:S04]  /*16720*/  MOV R2, UR13 ;  /* 0x0000000d00027c02 */ /* 0x002fc80008000f00 */
[----:B------:R1:W1:Y:S03]  /*16730*/  SYNCS.PHASECHK.TRANS64.TRYWAIT P1, [R2+URZ+0x60], R3 ;  /* 0x00006003020075a7 */ /* 0x000266000802017f */
[----:B-1----:R-:W-:Y:S05]  /*16740*/  @!P1 NANOSLEEP.SYNCS 0x989680 ;  /* 0x009896800000995d */ /* 0x002fea0003900000 */
[----:B------:R-:W1:Y:S02]  /*16750*/  @!P1 SYNCS.PHASECHK.TRANS64 P1, [R2+URZ+0x60], R3 ;  /* 0x00006003020095a7 */ /* 0x000e64000802007f */
[----:B-1----:R-:W-:Y:S05]  /*16760*/  @!P1 BRA `(.L_x_319) ;  /* 0xfffffffc00ec9947 */ /* 0x002fea000383ffff */
[----:B------:R-:W-:Y:S05]  /*16770*/  BRA `(.L_x_389) ;  /* 0xffffffd800747947 */ /* 0x000fea000383ffff */
.L_x_325:
[----:B-1----:R-:W-:-:S04]  /*16780*/  IMAD.U32 R2, RZ, RZ, UR13 ;  /* 0x0000000dff027e24 */ /* 0x002fc8000f8e00ff */
[----:B------:R1:W1:Y:S03]  /*16790*/  SYNCS.PHASECHK.TRANS64.TRYWAIT P1, [R2+URZ+0x68], R3 ;  /* 0x00006803020075a7 */ /* 0x000266000802017f */
[----:B-1----:R-:W-:Y:S05]  /*167a0*/  @!P1 NANOSLEEP.SYNCS 0x989680 ;  /* 0x009896800000995d */ /* 0x002fea0003900000 */
[----:B------:R-:W1:Y:S02]  /*167b0*/  @!P1 SYNCS.PHASECHK.TRANS64 P1, [R2+URZ+0x68], R3 ;  /* 0x00006803020095a7 */ /* 0x000e64000802007f */
[----:B-1----:R-:W-:Y:S05]  /*167c0*/  @!P1 BRA `(.L_x_325) ;  /* 0xfffffffc00ec9947 */ /* 0x002fea000383ffff */
[----:B------:R-:W-:Y:S05]  /*167d0*/  BRA `(.L_x_390) ;  /* 0xffffffd800b87947 */ /* 0x000fea000383ffff */
.L_x_335:
[----:B--2---:R2:W4:Y:S02]  /*167e0*/  SYNCS.PHASECHK.TRANS64.TRYWAIT P0, [R0+URZ+0x50], R3 ;  /* 0x00005003000075a7 */ /* 0x004524000800017f */
[----:B----4-:R-:W-:Y:S05]  /*167f0*/  @!P0 NANOSLEEP.SYNCS 0x989680 ;  /* 0x009896800000895d */ /* 0x010fea0003900000 */
[----:B------:R-:W4:Y:S02]  /*16800*/  @!P0 SYNCS.PHASECHK.TRANS64 P0, [R0+URZ+0x50], R3 ;  /* 0x00005003000085a7 */ /* 0x000f24000800007f */
[----:B----4-:R-:W-:Y:S05]  /*16810*/  @!P0 BRA `(.L_x_335) ;  /* 0xfffffffc00f08947 */ /* 0x010fea000383ffff */
[----:B------:R-:W-:Y:S05]  /*16820*/  BRA `(.L_x_391) ;  /* 0xffffffe000b87947 */ /* 0x000fea000383ffff */
.L_x_337:
[----:B----4-:R4:W1:Y:S02]  /*16830*/  SYNCS.PHASECHK.TRANS64.TRYWAIT P0, [R0+URZ+0x58], R3 ;  /* 0x00005803000075a7 */ /* 0x010864000800017f */
[----:B-1----:R-:W-:Y:S05]  /*16840*/  @!P0 NANOSLEEP.SYNCS 0x989680 ;  /* 0x009896800000895d */ /* 0x002fea0003900000 */
[----:B------:R-:W1:Y:S02]  /*16850*/  @!P0 SYNCS.PHASECHK.TRANS64 P0, [R0+URZ+0x58], R3 ;  /* 0x00005803000085a7 */ /* 0x000e64000800007f */
[----:B-1----:R-:W-:Y:S05]  /*16860*/  @!P0 BRA `(.L_x_337) ;  /* 0xfffffffc00f08947 */ /* 0x002fea000383ffff */
[----:B------:R-:W-:Y:S05]  /*16870*/  BRA `(.L_x_392) ;  /* 0xffffffe000b47947 */ /* 0x000fea000383ffff */
.L_x_339:
[----:B------:R1:W1:Y:S02]  /*16880*/  SYNCS.PHASECHK.TRANS64.TRYWAIT P0, [R0+URZ+0x60], R3 ;  /* 0x00006003000075a7 */ /* 0x000264000800017f */
[----:B-1----:R-:W-:Y:S05]  /*16890*/  @!P0 NANOSLEEP.SYNCS 0x989680 ;  /* 0x009896800000895d */ /* 0x002fea0003900000 */
[----:B------:R-:W1:Y:S02]  /*168a0*/  @!P0 SYNCS.PHASECHK.TRANS64 P0, [R0+URZ+0x60], R3 ;  /* 0x00006003000085a7 */ /* 0x000e64000800007f */
[----:B-1----:R-:W-:Y:S05]  /*168b0*/  @!P0 BRA `(.L_x_339) ;  /* 0xfffffffc00f08947 */ /* 0x002fea000383ffff */
[----:B------:R-:W-:Y:S05]  /*168c0*/  BRA `(.L_x_393) ;  /* 0xffffffe000b07947 */ /* 0x000fea000383ffff */
.L_x_343:
[----:B------:R-:W-:Y:S01]  /*168d0*/  BSSY B1, `(.L_x_394) ;  /* 0x0000006000017945 */ /* 0x000fe20003800000 */
[----:B------:R-:W-:-:S07]  /*168e0*/  MOV R15, 0xffffffff ;  /* 0xffffffff000f7802 */ /* 0x000fce0000000f00 */
[----:B------:R-:W-:Y:S05]  /*168f0*/  WARPSYNC.COLLECTIVE R15, `(.L_x_395) ;  /* 0x000000000f0c7348 */ /* 0x000fea0003c00000 */
[----:B------:R-:W-:Y:S02]  /*16900*/  ELECT P6, UR62, PT ;  /* 0x00000000003e782f */ /* 0x000fe400038c0000 */
[----:B------:R-:W-:Y:S01]  /*16910*/  MOV R14, UR62 ;  /* 0x0000003e000e7c02 */ /* 0x000fe20008000f00 */
[----:B------:R-:W-:Y:S10]  /*16920*/  ENDCOLLECTIVE ;  /* 0x000000000000791b */ /* 0x000ff40003800000 */
.L_x_395:
[----:B------:R-:W-:Y:S05]  /*16930*/  BSYNC B1 ;  /* 0x0000000000017941 */ /* 0x000fea0003800000 */
.L_x_394:
[----:B------:R-:W-:Y:S05]  /*16940*/  BRA `(.L_x_396) ;  /* 0xffffffe400347947 */ /* 0x000fea000383ffff */
.L_x_346:
[----:B-1----:R1:W2:Y:S02]  /*16950*/  SYNCS.PHASECHK.TRANS64.TRYWAIT P0, [R13+URZ+0x18], R18 ;  /* 0x000018120d0075a7 */ /* 0x0022a4000800017f */
[----:B--2---:R-:W-:Y:S05]  /*16960*/  @!P0 NANOSLEEP.SYNCS 0x989680 ;  /* 0x009896800000895d */ /* 0x004fea0003900000 */
[----:B------:R-:W2:Y:S02]  /*16970*/  @!P0 SYNCS.PHASECHK.TRANS64 P0, [R13+URZ+0x18], R18 ;  /* 0x000018120d0085a7 */ /* 0x000ea4000800007f */
[----:B--2---:R-:W-:Y:S05]  /*16980*/  @!P0 BRA `(.L_x_346) ;  /* 0xfffffffc00f08947 */ /* 0x004fea000383ffff */
[----:B------:R-:W-:Y:S05]  /*16990*/  BRA `(.L_x_397) ;  /* 0xffffffe400647947 */ /* 0x000fea000383ffff */
.L_x_354:
[----:B------:R-:W-:Y:S01]  /*169a0*/  BSSY B0, `(.L_x_398) ;  /* 0x0000006000007945 */ /* 0x000fe20003800000 */
[----:B------:R-:W-:-:S07]  /*169b0*/  MOV R15, 0xffffffff ;  /* 0xffffffff000f7802 */ /* 0x000fce0000000f00 */
[----:B--2---:R-:W-:Y:S05]  /*169c0*/  WARPSYNC.COLLECTIVE R15, `(.L_x_399) ;  /* 0x000000000f0c7348 */ /* 0x004fea0003c00000 */
[----:B------:R-:W-:Y:S02]  /*169d0*/  ELECT P6, UR62, PT ;  /* 0x00000000003e782f */ /* 0x000fe400038c0000 */
[----:B------:R-:W-:Y:S01]  /*169e0*/  MOV R14, UR62 ;  /* 0x0000003e000e7c02 */ /* 0x000fe20008000f00 */
[----:B--2---:R-:W-:Y:S10]  /*169f0*/  ENDCOLLECTIVE ;  /* 0x000000000000791b */ /* 0x004ff40003800000 */
.L_x_399:
[----:B------:R-:W-:Y:S05]  /*16a00*/  BSYNC B0 ;  /* 0x0000000000007941 */ /* 0x000fea0003800000 */
.L_x_398:
[----:B------:R-:W-:Y:S05]  /*16a10*/  BRA `(.L_x_400) ;  /* 0xffffffec00d87947 */ /* 0x000fea000383ffff */
.L_x_356:
[----:B-1----:R1:W3:Y:S02]  /*16a20*/  SYNCS.PHASECHK.TRANS64.TRYWAIT P0, [R5+URZ], R2 ;  /* 0x00000002050075a7 */ /* 0x0022e4000800017f */
[----:B---3--:R-:W-:Y:S05]  /*16a30*/  @!P0 NANOSLEEP.SYNCS 0x989680 ;  /* 0x009896800000895d */ /* 0x008fea0003900000 */
[----:B------:R-:W3:Y:S02]  /*16a40*/  @!P0 SYNCS.PHASECHK.TRANS64 P0, [R5+URZ], R2 ;  /* 0x00000002050085a7 */ /* 0x000ee4000800007f */
[----:B---3--:R-:W-:Y:S05]  /*16a50*/  @!P0 BRA `(.L_x_356) ;  /* 0xfffffffc00f08947 */ /* 0x008fea000383ffff */
[----:B------:R-:W-:Y:S05]  /*16a60*/  BRA `(.L_x_401) ;  /* 0xffffffec00fc7947 */ /* 0x000fea000383ffff */
.L_x_357:
[----:B-1----:R1:W3:Y:S02]  /*16a70*/  SYNCS.PHASECHK.TRANS64.TRYWAIT P0, [R7+URZ], R0 ;  /* 0x00000000070075a7 */ /* 0x0022e4000800017f */
[----:B---3--:R-:W-:Y:S05]  /*16a80*/  @!P0 NANOSLEEP.SYNCS 0x989680 ;  /* 0x009896800000895d */ /* 0x008fea0003900000 */
[----:B------:R-:W3:Y:S02]  /*16a90*/  @!P0 SYNCS.PHASECHK.TRANS64 P0, [R7+URZ], R0 ;  /* 0x00000000070085a7 */ /* 0x000ee4000800007f */
[----:B---3--:R-:W-:Y:S05]  /*16aa0*/  @!P0 BRA `(.L_x_357) ;  /* 0xfffffffc00f08947 */ /* 0x008fea000383ffff */
[----:B------:R-:W-:Y:S05]  /*16ab0*/  BRA `(.L_x_402) ;  /* 0xfffffff0000c7947 */ /* 0x000fea000383ffff */
.L_x_403:
[----:B------:R-:W-:-:S00]  /*16ac0*/  BRA `(.L_x_403) ;  /* 0xfffffffc00fc7947 */ /* 0x000fc0000383ffff */
[----:B------:R-:W-:-:S00]  /*16ad0*/  NOP ;  /* 0x0000000000007918 */ /* 0x000fc00000000000 */
        /* <DEDUP_REMOVED lines=10> */
.L_x_404:


//--------------------- .nv.global.init           --------------------------
	.section	.nv.global.init,"aw",@progbits
.nv.global.init:
	.type		$str$22,@object
	.size		$str$22,($str$26 - $str$22)
$str$22:
        /*0000*/ 	.byte	0x6b, 0x5f, 0x74, 0x69, 0x6c, 0x65, 0x5f, 0x63, 0x6f, 0x75, 0x6e, 0x74, 0x20, 0x3e, 0x3d, 0x20
        /*0010*/ 	.byte	0x31, 0x00
	.type		$str$26,@object
	.size		$str$26,($str$27 - $str$26)
$str$26:
        /*0012*/ 	.byte	0x28, 0x61, 0x64, 0x64, 0x72, 0x65, 0x73, 0x73, 0x20, 0x26, 0x20, 0x6d, 0x61, 0x73, 0x6b, 0x29
        /*0022*/ 	.byte	0x20, 0x3d, 0x3d, 0x20, 0x30, 0x00
	.type		$str$27,@object
	.size		$str$27,($str$23 - $str$27)
$str$27:
        /*0028*/ 	.byte	0x2f, 0x74, 0x6d, 0x70, 0x2f, 0x63, 0x75, 0x74, 0x6c, 0x61, 0x73, 0x73, 0x5f, 0x73, 0x77, 0x65
        /*0038*/ 	.byte	0x65, 0x70, 0x5f, 0x73, 0x72, 0x63, 0x2f, 0x69, 0x6e, 0x63, 0x6c, 0x75, 0x64, 0x65, 0x2f, 0x63
        /*0048*/ 	.byte	0x75, 0x74, 0x65, 0x2f, 0x70, 0x6f, 0x69, 0x6e, 0x74, 0x65, 0x72, 0x5f, 0x66, 0x6c, 0x61, 0x67
        /*0058*/ 	.byte	0x67, 0x65, 0x64, 0x2e, 0x68, 0x70, 0x70, 0x00
	.type		$str$23,@object
	.size		$str$23,(__unnamed_2 - $str$23)
$str$23:
        /*0060*/ 	.byte	0x2f, 0x74, 0x6d, 0x70, 0x2f, 0x63, 0x75, 0x74, 0x6c, 0x61, 0x73, 0x73, 0x5f, 0x73, 0x77, 0x65
        /*0070*/ 	.byte	0x65, 0x70, 0x5f, 0x73, 0x72, 0x63, 0x2f, 0x69, 0x6e, 0x63, 0x6c, 0x75, 0x64, 0x65, 0x2f, 0x63
        /*0080*/ 	.byte	0x75, 0x74, 0x6c, 0x61, 0x73, 0x73, 0x2f, 0x67, 0x65, 0x6d, 0x6d, 0x2f, 0x63, 0x6f, 0x6c, 0x6c
        /*0090*/ 	.byte	0x65, 0x63, 0x74, 0x69, 0x76, 0x65, 0x2f, 0x73, 0x6d, 0x39, 0x30, 0x5f, 0x6d, 0x6d, 0x61, 0x5f
        /*00a0*/ 	.byte	0x74, 0x6d, 0x61, 0x5f, 0x67, 0x6d, 0x6d, 0x61, 0x5f, 0x73, 0x73, 0x5f, 0x77, 0x61, 0x72, 0x70
        /*00b0*/ 	.byte	0x73, 0x70, 0x65, 0x63, 0x69, 0x61, 0x6c, 0x69, 0x7a, 0x65, 0x64, 0x2e, 0x68, 0x70, 0x70, 0x00
	.type		__unnamed_2,@object
	.size		__unnamed_2,(__unnamed_1 - __unnamed_2)
__unnamed_2:
        /* <DEDUP_REMOVED lines=28> */
        /*0280*/ 	.byte	0x36, 0x3e, 0x3e, 0x3e, 0x3e, 0x3e, 0x5d, 0x00
	.type		__unnamed_1,@object
	.size		__unnamed_1,(.L_0 - __unnamed_1)
__unnamed_1:
        /* <DEDUP_REMOVED lines=182> */
.L_0:


//--------------------- .nv.shared._ZN7cutlass13device_kernelINS_4gemm6kernel13GemmUniversalIN4cute5tupleIJiiiiEEENS1_10collective13CollectiveMmaINS1_34MainloopSm90TmaGmmaWarpSpecializedILi3ENS5_IJNS4_1CILi2EEENSA_ILi1EEESC_EEENS1_35KernelTmaWarpSpecializedCooperativeEEENS5_IJNSA_ILi256EEESG_NSA_ILi64EEEEEENS_6half_tENS5_IJlSC_lEEESJ_SK_NS4_8TiledMMAINS4_8MMA_AtomIJNS4_4SM904GMMA26MMA_64x256x16_F32F16F16_SSILNSO_5MajorE0ELSQ_0ELNSO_7ScaleInE1ELSR_1EEEEEENS4_6LayoutISD_NS5_IJSC_NSA_ILi0EEESV_EEEEENS5_IJNS4_10UnderscoreESY_SY_EEEEENS4_13SM90_TMA_LOADENS4_14ComposedLayoutINS4_7SwizzleILi3ELi4ELi3EEENS4_18smem_ptr_flag_bitsILi16EEENSU_INS5_IJNSA_ILi8EEESH_EEENS5_IJSH_SC_EEEEEEEvNS4_8identityENS4_23SM90_TMA_LOAD_MULTICASTES1B_vS1C_EENS_8epilogue10collective18CollectiveEpilogueINS1F_22Sm90TmaWarpSpecializedILi4ELi2ELi16ELb1ELb0EEEJSI_NS5_IJNSA_ILi128EEENSA_ILi32EEEEEESJ_SK_SJ_SK_NS1F_6fusion15FusionCallbacksIS1J_NS1N_13LinCombEltActINS1F_6thread4ReLuESJ_fSJ_fLNS_15FloatRoundStyleE2EEESI_S1M_JEEES11_NS12_INS13_ILi2ELi4ELi3EEES16_NSU_INS5_IJS17_S1L_EEENS5_IJS1L_SC_EEEEEEENS4_17SM75_U32x4_LDSM_NENS4_14SM90_TMA_STOREES1Z_NS4_17SM90_U32x4_STSM_NENS4_9Copy_AtomIJS22_SJ_EEEvEEEvvEEEEvNT_6ParamsE --------------------------
	.section	.nv.shared._ZN7cutlass13device_kernelINS_4gemm6kernel13GemmUniversalIN4cute5tupleIJiiiiEEENS1_10collective13CollectiveMmaINS1_34MainloopSm90TmaGmmaWarpSpecializedILi3ENS5_IJNS4_1CILi2EEENSA_ILi1EEESC_EEENS1_35KernelTmaWarpSpecializedCooperativeEEENS5_IJNSA_ILi256EEESG_NSA_ILi64EEEEEENS_6half_tENS5_IJlSC_lEEESJ_SK_NS4_8TiledMMAINS4_8MMA_AtomIJNS4_4SM904GMMA26MMA_64x256x16_F32F16F16_SSILNSO_5MajorE0ELSQ_0ELNSO_7ScaleInE1ELSR_1EEEEEENS4_6LayoutISD_NS5_IJSC_NSA_ILi0EEESV_EEEEENS5_IJNS4_10UnderscoreESY_SY_EEEEENS4_13SM90_TMA_LOADENS4_14ComposedLayoutINS4_7SwizzleILi3ELi4ELi3EEENS4_18smem_ptr_flag_bitsILi16EEENSU_INS5_IJNSA_ILi8EEESH_EEENS5_IJSH_SC_EEEEEEEvNS4_8identityENS4_23SM90_TMA_LOAD_MULTICASTES1B_vS1C_EENS_8epilogue10collective18CollectiveEpilogueINS1F_22Sm90TmaWarpSpecializedILi4ELi2ELi16ELb1ELb0EEEJSI_NS5_IJNSA_ILi128EEENSA_ILi32EEEEEESJ_SK_SJ_SK_NS1F_6fusion15FusionCallbacksIS1J_NS1N_13LinCombEltActINS1F_6thread4ReLuESJ_fSJ_fLNS_15FloatRoundStyleE2EEESI_S1M_JEEES11_NS12_INS13_ILi2ELi4ELi3EEES16_NSU_INS5_IJS17_S1L_EEENS5_IJS1L_SC_EEEEEEENS4_17SM75_U32x4_LDSM_NENS4_14SM90_TMA_STOREES1Z_NS4_17SM90_U32x4_STSM_NENS4_9Copy_AtomIJS22_SJ_EEEvEEEvvEEEEvNT_6ParamsE,"aw",@nobits
	.sectionflags	@""
	.align	16
	.zero		1024


//--------------------- .nv.shared.reserved.0     --------------------------
	.section	.nv.shared.reserved.0,"aw",@nobits
	.weak		__nv_reservedSMEM_offset_0_alias
	.size		__nv_reservedSMEM_offset_0_alias, 0, 0
	.other		__nv_reservedSMEM_offset_0_alias,@"STO_CUDA_RESERVED_SHARED STV_DEFAULT"
__nv_reservedSMEM_offset_0_alias:
	.zero		0


//--------------------- .nv.global                --------------------------
	.section	.nv.global,"aw",@nobits
.nv.global:
	.type		_ZN39_INTERNAL_cef3da46_4_k_cu_d2c4b6b7_26144cute1_E,@object
	.size		_ZN39_INTERNAL_cef3da46_4_k_cu_d2c4b6b7_26144cute1_E,(_ZN39_INTERNAL_cef3da46_4_k_cu_d2c4b6b7_26144cuda3std3__45__cpo6cbeginE - _ZN39_INTERNAL_cef3da46_4_k_cu_d2c4b6b7_26144cute1_E)
_ZN39_INTERNAL_cef3da46_4_k_cu_d2c4b6b7_26144cute1_E:
	.zero		1
	.type		_ZN39_INTERNAL_cef3da46_4_k_cu_d2c4b6b7_26144cuda3std3__45__cpo6cbeginE,@object
	.size		_ZN39_INTERNAL_cef3da46_4_k_cu_d2c4b6b7_26144cuda3std3__45__cpo6cbeginE,(_ZN39_INTERNAL_cef3da46_4_k_cu_d2c4b6b7_26144cuda3std3__48in_placeE - _ZN39_INTERNAL_cef3da46_4_k_cu_d2c4b6b7_26144cuda3std3__45__cpo6cbeginE)
_ZN39_INTERNAL_cef3da46_4_k_cu_d2c4b6b7_26144cuda3std3__45__cpo6cbeginE:
	.zero		1
	.type		_ZN39_INTERNAL_cef3da46_4_k_cu_d2c4b6b7_26144cuda3std3__48in_placeE,@object
	.size		_ZN39_INTERNAL_cef3da46_4_k_cu_d2c4b6b7_26144cuda3std3__48in_placeE,(_ZN39_INTERNAL_cef3da46_4_k_cu_d2c4b6b7_26144cuda3std6ranges3__45__cpo9iter_moveE - _ZN39_INTERNAL_cef3da46_4_k_cu_d2c4b6b7_26144cuda3std3__48in_placeE)
_ZN39_INTERNAL_cef3da46_4_k_cu_d2c4b6b7_26144cuda3std3__48in_placeE:
	.zero		1
	.type		_ZN39_INTERNAL_cef3da46_4_k_cu_d2c4b6b7_26144cuda3std6ranges3__45__cpo9iter_moveE,@object
	.size		_ZN39_INTERNAL_cef3da46_4_k_cu_d2c4b6b7_26144cuda3std6ranges3__45__cpo9iter_moveE,(_ZN39_INTERNAL_cef3da46_4_k_cu_d2c4b6b7_26144cuda3std3__45__cpo5beginE - _ZN39_INTERNAL_cef3da46_4_k_cu_d2c4b6b7_26144cuda3std6ranges3__45__cpo9iter_moveE)
_ZN39_INTERNAL_cef3da46_4_k_cu_d2c4b6b7_26144cuda3std6ranges3__45__cpo9iter_moveE:
	.zero		1
	.type		_ZN39_INTERNAL_cef3da46_4_k_cu_d2c4b6b7_26144cuda3std3__45__cpo5beginE,@object
	.size		_ZN39_INTERNAL_cef3da46_4_k_cu_d2c4b6b7_26144cuda3std3__45__cpo5beginE,(_ZN39_INTERNAL_cef3da46_4_k_cu_d2c4b6b7_26144cuda3std3__441_GLOBAL__N__cef3da46_4_k_cu_d2c4b6b7_26146ignoreE - _ZN39_INTERNAL_cef3da46_4_k_cu_d2c4b6b7_26144cuda3std3__45__cpo5beginE)
_ZN39_INTERNAL_cef3da46_4_k_cu_d2c4b6b7_26144cuda3std3__45__cpo5beginE:
	.zero		1
	.type		_ZN39_INTERNAL_cef3da46_4_k_cu_d2c4b6b7_26144cuda3std3__441_GLOBAL__N__cef3da46_4_k_cu_d2c4b6b7_26146ignoreE,@object
	.size		_ZN39_INTERNAL_cef3da46_4_k_cu_d2c4b6b7_26144cuda3std3__441_GLOBAL__N__cef3da46_4_k_cu_d2c4b6b7_26146ignoreE,(_ZN39_INTERNAL_cef3da46_4_k_cu_d2c4b6b7_26144cute7productE - _ZN39_INTERNAL_cef3da46_4_k_cu_d2c4b6b7_26144cuda3std3__441_GLOBAL__N__cef3da46_4_k_cu_d2c4b6b7_26146ignoreE)
_ZN39_INTERNAL_cef3da46_4_k_cu_d2c4b6b7_26144cuda3std3__441_GLOBAL__N__cef3da46_4_k_cu_d2c4b6b7_26146ignoreE:
	.zero		1
	.type		_ZN39_INTERNAL_cef3da46_4_k_cu_d2c4b6b7_26144cute7productE,@object
	.size		_ZN39_INTERNAL_cef3da46_4_k_cu_d2c4b6b7_26144cute7productE,(_ZN39_INTERNAL_cef3da46_4_k_cu_d2c4b6b7_26144cuda3std3__45__cpo3endE - _ZN39_INTERNAL_cef3da46_4_k_cu_d2c4b6b7_26144cute7productE)
_ZN39_INTERNAL_cef3da46_4_k_cu_d2c4b6b7_26144cute7productE:
	.zero		1
	.type		_ZN39_INTERNAL_cef3da46_4_k_cu_d2c4b6b7_26144cuda3std3__45__cpo3endE,@object
	.size		_ZN39_INTERNAL_cef3da46_4_k_cu_d2c4b6b7_26144cuda3std3__45__cpo3endE,(_ZN39_INTERNAL_cef3da46_4_k_cu_d2c4b6b7_26144cuda3std3__419piecewise_constructE - _ZN39_INTERNAL_cef3da46_4_k_cu_d2c4b6b7_26144cuda3std3__45__cpo3endE)
_ZN39_INTERNAL_cef3da46_4_k_cu_d2c4b6b7_26144cuda3std3__45__cpo3endE:
	.zero		1
	.type		_ZN39_INTERNAL_cef3da46_4_k_cu_d2c4b6b7_26144cuda3std3__419piecewise_constructE,@object
	.size		_ZN39_INTERNAL_cef3da46_4_k_cu_d2c4b6b7_26144cuda3std3__419piecewise_constructE,(_ZN39_INTERNAL_cef3da46_4_k_cu_d2c4b6b7_26144cuda3std3__45__cpo4cendE - _ZN39_INTERNAL_cef3da46_4_k_cu_d2c4b6b7_26144cuda3std3__419piecewise_constructE)
_ZN39_INTERNAL_cef3da46_4_k_cu_d2c4b6b7_26144cuda3std3__419piecewise_constructE:
	.zero		1
	.type		_ZN39_INTERNAL_cef3da46_4_k_cu_d2c4b6b7_26144cuda3std3__45__cpo4cendE,@object
	.size		_ZN39_INTERNAL_cef3da46_4_k_cu_d2c4b6b7_26144cuda3std3__45__cpo4cendE,(_ZN39_INTERNAL_cef3da46_4_k_cu_d2c4b6b7_26144cuda3std6ranges3__45__cpo4swapE - _ZN39_INTERNAL_cef3da46_4_k_cu_d2c4b6b7_26144cuda3std3__45__cpo4cendE)
_ZN39_INTERNAL_cef3da46_4_k_cu_d2c4b6b7_26144cuda3std3__45__cpo4cendE:
	.zero		1
	.type		_ZN39_INTERNAL_cef3da46_4_k_cu_d2c4b6b7_26144cuda3std6ranges3__45__cpo4swapE,@object
	.size		_ZN39_INTERNAL_cef3da46_4_k_cu_d2c4b6b7_26144cuda3std6ranges3__45__cpo4swapE,(.L_9 - _ZN39_INTERNAL_cef3da46_4_k_cu_d2c4b6b7_26144cuda3std6ranges3__45__cpo4swapE)
_ZN39_INTERNAL_cef3da46_4_k_cu_d2c4b6b7_26144cuda3std6ranges3__45__cpo4swapE:
	.zero		1
.L_9:


//--------------------- .nv.constant0._ZN7cutlass13device_kernelINS_4gemm6kernel13GemmUniversalIN4cute5tupleIJiiiiEEENS1_10collective13CollectiveMmaINS1_34MainloopSm90TmaGmmaWarpSpecializedILi3ENS5_IJNS4_1CILi2EEENSA_ILi1EEESC_EEENS1_35KernelTmaWarpSpecializedCooperativeEEENS5_IJNSA_ILi256EEESG_NSA_ILi64EEEEEENS_6half_tENS5_IJlSC_lEEESJ_SK_NS4_8TiledMMAINS4_8MMA_AtomIJNS4_4SM904GMMA26MMA_64x256x16_F32F16F16_SSILNSO_5MajorE0ELSQ_0ELNSO_7ScaleInE1ELSR_1EEEEEENS4_6LayoutISD_NS5_IJSC_NSA_ILi0EEESV_EEEEENS5_IJNS4_10UnderscoreESY_SY_EEEEENS4_13SM90_TMA_LOADENS4_14ComposedLayoutINS4_7SwizzleILi3ELi4ELi3EEENS4_18smem_ptr_flag_bitsILi16EEENSU_INS5_IJNSA_ILi8EEESH_EEENS5_IJSH_SC_EEEEEEEvNS4_8identityENS4_23SM90_TMA_LOAD_MULTICASTES1B_vS1C_EENS_8epilogue10collective18CollectiveEpilogueINS1F_22Sm90TmaWarpSpecializedILi4ELi2ELi16ELb1ELb0EEEJSI_NS5_IJNSA_ILi128EEENSA_ILi32EEEEEESJ_SK_SJ_SK_NS1F_6fusion15FusionCallbacksIS1J_NS1N_13LinCombEltActINS1F_6thread4ReLuESJ_fSJ_fLNS_15FloatRoundStyleE2EEESI_S1M_JEEES11_NS12_INS13_ILi2ELi4ELi3EEES16_NSU_INS5_IJS17_S1L_EEENS5_IJS1L_SC_EEEEEEENS4_17SM75_U32x4_LDSM_NENS4_14SM90_TMA_STOREES1Z_NS4_17SM90_U32x4_STSM_NENS4_9Copy_AtomIJS22_SJ_EEEvEEEvvEEEEvNT_6ParamsE --------------------------
	.section	.nv.constant0._ZN7cutlass13device_kernelINS_4gemm6kernel13GemmUniversalIN4cute5tupleIJiiiiEEENS1_10collective13CollectiveMmaINS1_34MainloopSm90TmaGmmaWarpSpecializedILi3ENS5_IJNS4_1CILi2EEENSA_ILi1EEESC_EEENS1_35KernelTmaWarpSpecializedCooperativeEEENS5_IJNSA_ILi256EEESG_NSA_ILi64EEEEEENS_6half_tENS5_IJlSC_lEEESJ_SK_NS4_8TiledMMAINS4_8MMA_AtomIJNS4_4SM904GMMA26MMA_64x256x16_F32F16F16_SSILNSO_5MajorE0ELSQ_0ELNSO_7ScaleInE1ELSR_1EEEEEENS4_6LayoutISD_NS5_IJSC_NSA_ILi0EEESV_EEEEENS5_IJNS4_10UnderscoreESY_SY_EEEEENS4_13SM90_TMA_LOADENS4_14ComposedLayoutINS4_7SwizzleILi3ELi4ELi3EEENS4_18smem_ptr_flag_bitsILi16EEENSU_INS5_IJNSA_ILi8EEESH_EEENS5_IJSH_SC_EEEEEEEvNS4_8identityENS4_23SM90_TMA_LOAD_MULTICASTES1B_vS1C_EENS_8epilogue10collective18CollectiveEpilogueINS1F_22Sm90TmaWarpSpecializedILi4ELi2ELi16ELb1ELb0EEEJSI_NS5_IJNSA_ILi128EEENSA_ILi32EEEEEESJ_SK_SJ_SK_NS1F_6fusion15FusionCallbacksIS1J_NS1N_13LinCombEltActINS1F_6thread4ReLuESJ_fSJ_fLNS_15FloatRoundStyleE2EEESI_S1M_JEEES11_NS12_INS13_ILi2ELi4ELi3EEES16_NSU_INS5_IJS17_S1L_EEENS5_IJS1L_SC_EEEEEEENS4_17SM75_U32x4_LDSM_NENS4_14SM90_TMA_STOREES1Z_NS4_17SM90_U32x4_STSM_NENS4_9Copy_AtomIJS22_SJ_EEEvEEEvvEEEEvNT_6ParamsE,"a",@progbits
	.sectionflags	@""
	.align	4
.nv.constant0._ZN7cutlass13device_kernelINS_4gemm6kernel13GemmUniversalIN4cute5tupleIJiiiiEEENS1_10collective13CollectiveMmaINS1_34MainloopSm90TmaGmmaWarpSpecializedILi3ENS5_IJNS4_1CILi2EEENSA_ILi1EEESC_EEENS1_35KernelTmaWarpSpecializedCooperativeEEENS5_IJNSA_ILi256EEESG_NSA_ILi64EEEEEENS_6half_tENS5_IJlSC_lEEESJ_SK_NS4_8TiledMMAINS4_8MMA_AtomIJNS4_4SM904GMMA26MMA_64x256x16_F32F16F16_SSILNSO_5MajorE0ELSQ_0ELNSO_7ScaleInE1ELSR_1EEEEEENS4_6LayoutISD_NS5_IJSC_NSA_ILi0EEESV_EEEEENS5_IJNS4_10UnderscoreESY_SY_EEEEENS4_13SM90_TMA_LOADENS4_14ComposedLayoutINS4_7SwizzleILi3ELi4ELi3EEENS4_18smem_ptr_flag_bitsILi16EEENSU_INS5_IJNSA_ILi8EEESH_EEENS5_IJSH_SC_EEEEEEEvNS4_8identityENS4_23SM90_TMA_LOAD_MULTICASTES1B_vS1C_EENS_8epilogue10collective18CollectiveEpilogueINS1F_22Sm90TmaWarpSpecializedILi4ELi2ELi16ELb1ELb0EEEJSI_NS5_IJNSA_ILi128EEENSA_ILi32EEEEEESJ_SK_SJ_SK_NS1F_6fusion15FusionCallbacksIS1J_NS1N_13LinCombEltActINS1F_6thread4ReLuESJ_fSJ_fLNS_15FloatRoundStyleE2EEESI_S1M_JEEES11_NS12_INS13_ILi2ELi4ELi3EEES16_NSU_INS5_IJS17_S1L_EEENS5_IJS1L_SC_EEEEEEENS4_17SM75_U32x4_LDSM_NENS4_14SM90_TMA_STOREES1Z_NS4_17SM90_U32x4_STSM_NENS4_9Copy_AtomIJS22_SJ_EEEvEEEvvEEEEvNT_6ParamsE:
	.zero		2432


//--------------------- SYMBOLS --------------------------

	.type		.nv.reservedSmem.offset0,@object
	.size		.nv.reservedSmem.offset0,0x4
	.type		__assertfail,@function
